def attn_fwd(
    Q,
    K,
    V,
    Out,
    Lse,
    sm_scale,
    stride_qz,
    stride_qh,
    stride_qm,
    stride_qk,
    stride_kz,
    stride_kh,
    stride_kn,
    stride_kk,
    stride_vz,
    stride_vh,
    stride_vn,
    stride_vk,
    stride_oz,
    stride_oh,
    stride_om,
    stride_ok,
    seqlen_q,
    seqlen_k,
    BLOCK_M: tl.constexpr,
    BLOCK_N: tl.constexpr,
    HEAD_DIM: tl.constexpr,
    CAUSAL: tl.constexpr,
):
    start_m = tl.program_id(0)
    off_hz = tl.program_id(1)
    q_off = off_hz * stride_qh
    k_off = off_hz * stride_kh
    v_off = off_hz * stride_vh
    offs_m = start_m * BLOCK_M + tl.arange(0, BLOCK_M)
    offs_d = tl.arange(0, HEAD_DIM)
    offs_n = tl.arange(0, BLOCK_N)
    q_ptrs = Q + q_off + offs_m[:, None] * stride_qm + offs_d[None, :] * stride_qk
    k_ptrs = K + k_off + offs_d[:, None] * stride_kk + offs_n[None, :] * stride_kn
    v_ptrs = V + v_off + offs_n[:, None] * stride_vn + offs_d[None, :] * stride_vk
    m_i = tl.full([BLOCK_M], float("-inf"), dtype=tl.float32)
    l_i = tl.zeros([BLOCK_M], dtype=tl.float32) + 1.0
    acc = tl.zeros([BLOCK_M, HEAD_DIM], dtype=tl.float32)
    q = tl.load(q_ptrs)
    acc, l_i, m_i = _attn_fwd_inner(
        acc,
        l_i,
        m_i,
        q,
        k_ptrs,
        v_ptrs,
        sm_scale,
        stride_kn,
        stride_vn,
        start_m,
        seqlen_k,
        BLOCK_M,
        BLOCK_N,
        HEAD_DIM,
        CAUSAL,
    )
    acc = acc / l_i[:, None]
    lse = m_i + tl.math.log2(l_i) / 1.4426950408889634
    o_ptrs = (
        Out
        + off_hz * stride_oh
        + offs_m[:, None] * stride_om
        + offs_d[None, :] * stride_ok
    )
    tl.store(o_ptrs, acc.to(Out.dtype.element_ty))
    tl.store(Lse + off_hz * seqlen_q + offs_m, lse)

# config = {"BLOCK_M": 128, "BLOCK_N": 64, "HEAD_DIM": 256, "arch": "sm_100", "causal": true, "dtype": "bf16", "num_stages": 2, "num_warps": 8}
# arch = sm_100


// ===== COMPILED SASS (sm_100a) =====

	.target	sm_100a

	.elftype	@"ET_EXEC"


//--------------------- .note.nv.tkinfo           --------------------------
	.section	.note.nv.tkinfo,"",@"SHT_NOTE"
	.sectionflags	@"SHF_NOTE_NV_TKINFO"
	.tkinfo
        /*0018*/ 	.word	0x00000081
        /*0030*/ 	.string	""
        /*0030*/ 	.string	"ptxas-blackwell"
        /*0030*/ 	.string	"Cuda compilation tools, release 12.9, V12.9.86"
        /*0030*/ 	.string	"Build cuda_12.9.r12.9/compiler.36037853_0"
        /*0030*/ 	.string	"-v  -suppress-debug-info  -lineinfo  -arch sm_100a "



//--------------------- .note.nv.cuver            --------------------------
	.section	.note.nv.cuver,"",@"SHT_NOTE"
	.sectionflags	@"SHF_NOTE_NV_CUVER"
        /*0018*/ 	.short	0x0001
        /*001a*/ 	.short	0x0064
        /*001c*/ 	.short	0x0001
        /*001e*/ 	.short	0x0000
        /*0020*/ 	.short	0x0001
        /*0022*/ 	.short	0x0000


//--------------------- .nv.info                  --------------------------
	.section	.nv.info,"",@"SHT_CUDA_INFO"
	.align	4


	//----- nvinfo : EIATTR_REGCOUNT
	.align		4
        /*0000*/ 	.byte	0x04, 0x2f
        /*0002*/ 	.short	(.L_5 - .L_4)
	.align		4
.L_4:
        /*0004*/ 	.word	index@(attn_fwd)
        /*0008*/ 	.word	0x000000ff


	//----- nvinfo : EIATTR_FRAME_SIZE
	.align		4
.L_5:
        /*000c*/ 	.byte	0x04, 0x11
        /*000e*/ 	.short	(.L_7 - .L_6)
	.align		4
.L_6:
        /*0010*/ 	.word	index@($__internal_2_$__cuda_sm10x_tcgen05_guardrail_trap_unallocated_columns_being_dealloced)
        /*0014*/ 	.word	0x000002e0


	//----- nvinfo : EIATTR_FRAME_SIZE
	.align		4
.L_7:
        /*0018*/ 	.byte	0x04, 0x11
        /*001a*/ 	.short	(.L_9 - .L_8)
	.align		4
.L_8:
        /*001c*/ 	.word	index@($__internal_1_$__cuda_sm10x_tcgen05_guardrail_trap_phase_invalid_during_alloc)
        /*0020*/ 	.word	0x000002e0


	//----- nvinfo : EIATTR_FRAME_SIZE
	.align		4
.L_9:
        /*0024*/ 	.byte	0x04, 0x11
        /*0026*/ 	.short	(.L_11 - .L_10)
	.align		4
.L_10:
        /*0028*/ 	.word	index@($__internal_0_$__cuda_sm10x_tcgen05_guardrail_trap_col_being_dealloced_not_returned_by_alloc)
        /*002c*/ 	.word	0x000002e0


	//----- nvinfo : EIATTR_FRAME_SIZE
	.align		4
.L_11:
        /*0030*/ 	.byte	0x04, 0x11
        /*0032*/ 	.short	(.L_13 - .L_12)
	.align		4
.L_12:
        /*0034*/ 	.word	index@(attn_fwd)
        /*0038*/ 	.word	0x000002e0


	//----- nvinfo : EIATTR_MIN_STACK_SIZE
	.align		4
.L_13:
        /*003c*/ 	.byte	0x04, 0x12
        /*003e*/ 	.short	(.L_15 - .L_14)
	.align		4
.L_14:
        /*0040*/ 	.word	index@(attn_fwd)
        /*0044*/ 	.word	0x000002e0
.L_15:


//--------------------- .nv.info.attn_fwd         --------------------------
	.section	.nv.info.attn_fwd,"",@"SHT_CUDA_INFO"
	.sectionflags	@""
	.align	4


	//----- nvinfo : EIATTR_CUDA_API_VERSION
	.align		4
        /*0000*/ 	.byte	0x04, 0x37
        /*0002*/ 	.short	(.L_17 - .L_16)
.L_16:
        /*0004*/ 	.word	0x00000081


	//----- nvinfo : EIATTR_KPARAM_INFO
	.align		4
.L_17:
        /*0008*/ 	.byte	0x04, 0x17
        /*000a*/ 	.short	(.L_19 - .L_18)
.L_18:
        /*000c*/ 	.word	0x00000000
        /*0010*/ 	.short	0x0019
        /*0012*/ 	.short	0x0080
        /*0014*/ 	.byte	0x00, 0xf4, 0x21, 0x00


	//----- nvinfo : EIATTR_KPARAM_INFO
	.align		4
.L_19:
        /*0018*/ 	.byte	0x04, 0x17
        /*001a*/ 	.short	(.L_21 - .L_20)
.L_20:
        /*001c*/ 	.word	0x00000000
        /*0020*/ 	.short	0x0018
        /*0022*/ 	.short	0x0078
        /*0024*/ 	.byte	0x00, 0xf4, 0x21, 0x00


	//----- nvinfo : EIATTR_KPARAM_INFO
	.align		4
.L_21:
        /*0028*/ 	.byte	0x04, 0x17
        /*002a*/ 	.short	(.L_23 - .L_22)
.L_22:
        /*002c*/ 	.word	0x00000000
        /*0030*/ 	.short	0x0017
        /*0032*/ 	.short	0x0070
        /*0034*/ 	.byte	0x00, 0xf0, 0x11, 0x00


	//----- nvinfo : EIATTR_KPARAM_INFO
	.align		4
.L_23:
        /*0038*/ 	.byte	0x04, 0x17
        /*003a*/ 	.short	(.L_25 - .L_24)
.L_24:
        /*003c*/ 	.word	0x00000000
        /*0040*/ 	.short	0x0016
        /*0042*/ 	.short	0x006c
        /*0044*/ 	.byte	0x00, 0xf0, 0x11, 0x00


	//----- nvinfo : EIATTR_KPARAM_INFO
	.align		4
.L_25:
        /*0048*/ 	.byte	0x04, 0x17
        /*004a*/ 	.short	(.L_27 - .L_26)
.L_26:
        /*004c*/ 	.word	0x00000000
        /*0050*/ 	.short	0x0015
        /*0052*/ 	.short	0x0068
        /*0054*/ 	.byte	0x00, 0xf0, 0x11, 0x00


	//----- nvinfo : EIATTR_KPARAM_INFO
	.align		4
.L_27:
        /*0058*/ 	.byte	0x04, 0x17
        /*005a*/ 	.short	(.L_29 - .L_28)
.L_28:
        /*005c*/ 	.word	0x00000000
        /*0060*/ 	.short	0x0014
        /*0062*/ 	.short	0x0064
        /*0064*/ 	.byte	0x00, 0xf0, 0x11, 0x00


	//----- nvinfo : EIATTR_KPARAM_INFO
	.align		4
.L_29:
        /*0068*/ 	.byte	0x04, 0x17
        /*006a*/ 	.short	(.L_31 - .L_30)
.L_30:
        /*006c*/ 	.word	0x00000000
        /*0070*/ 	.short	0x0013
        /*0072*/ 	.short	0x0060
        /*0074*/ 	.byte	0x00, 0xf0, 0x11, 0x00


	//----- nvinfo : EIATTR_KPARAM_INFO
	.align		4
.L_31:
        /*0078*/ 	.byte	0x04, 0x17
        /*007a*/ 	.short	(.L_33 - .L_32)
.L_32:
        /*007c*/ 	.word	0x00000000
        /*0080*/ 	.short	0x0012
        /*0082*/ 	.short	0x005c
        /*0084*/ 	.byte	0x00, 0xf0, 0x11, 0x00


	//----- nvinfo : EIATTR_KPARAM_INFO
	.align		4
.L_33:
        /*0088*/ 	.byte	0x04, 0x17
        /*008a*/ 	.short	(.L_35 - .L_34)
.L_34:
        /*008c*/ 	.word	0x00000000
        /*0090*/ 	.short	0x0011
        /*0092*/ 	.short	0x0058
        /*0094*/ 	.byte	0x00, 0xf0, 0x11, 0x00


	//----- nvinfo : EIATTR_KPARAM_INFO
	.align		4
.L_35:
        /*0098*/ 	.byte	0x04, 0x17
        /*009a*/ 	.short	(.L_37 - .L_36)
.L_36:
        /*009c*/ 	.word	0x00000000
        /*00a0*/ 	.short	0x0010
        /*00a2*/ 	.short	0x0054
        /*00a4*/ 	.byte	0x00, 0xf0, 0x11, 0x00


	//----- nvinfo : EIATTR_KPARAM_INFO
	.align		4
.L_37:
        /*00a8*/ 	.byte	0x04, 0x17
        /*00aa*/ 	.short	(.L_39 - .L_38)
.L_38:
        /*00ac*/ 	.word	0x00000000
        /*00b0*/ 	.short	0x000f
        /*00b2*/ 	.short	0x0050
        /*00b4*/ 	.byte	0x00, 0xf0, 0x11, 0x00


	//----- nvinfo : EIATTR_KPARAM_INFO
	.align		4
.L_39:
        /*00b8*/ 	.byte	0x04, 0x17
        /*00ba*/ 	.short	(.L_41 - .L_40)
.L_40:
        /*00bc*/ 	.word	0x00000000
        /*00c0*/ 	.short	0x000e
        /*00c2*/ 	.short	0x004c
        /*00c4*/ 	.byte	0x00, 0xf0, 0x11, 0x00


	//----- nvinfo : EIATTR_KPARAM_INFO
	.align		4
.L_41:
        /*00c8*/ 	.byte	0x04, 0x17
        /*00ca*/ 	.short	(.L_43 - .L_42)
.L_42:
        /*00cc*/ 	.word	0x00000000
        /*00d0*/ 	.short	0x000d
        /*00d2*/ 	.short	0x0048
        /*00d4*/ 	.byte	0x00, 0xf0, 0x11, 0x00


	//----- nvinfo : EIATTR_KPARAM_INFO
	.align		4
.L_43:
        /*00d8*/ 	.byte	0x04, 0x17
        /*00da*/ 	.short	(.L_45 - .L_44)
.L_44:
        /*00dc*/ 	.word	0x00000000
        /*00e0*/ 	.short	0x000c
        /*00e2*/ 	.short	0x0044
        /*00e4*/ 	.byte	0x00, 0xf0, 0x11, 0x00


	//----- nvinfo : EIATTR_KPARAM_INFO
	.align		4
.L_45:
        /*00e8*/ 	.byte	0x04, 0x17
        /*00ea*/ 	.short	(.L_47 - .L_46)
.L_46:
        /*00ec*/ 	.word	0x00000000
        /*00f0*/ 	.short	0x000b
        /*00f2*/ 	.short	0x0040
        /*00f4*/ 	.byte	0x00, 0xf0, 0x11, 0x00


	//----- nvinfo : EIATTR_KPARAM_INFO
	.align		4
.L_47:
        /*00f8*/ 	.byte	0x04, 0x17
        /*00fa*/ 	.short	(.L_49 - .L_48)
.L_48:
        /*00fc*/ 	.word	0x00000000
        /*0100*/ 	.short	0x000a
        /*0102*/ 	.short	0x003c
        /*0104*/ 	.byte	0x00, 0xf0, 0x11, 0x00


	//----- nvinfo : EIATTR_KPARAM_INFO
	.align		4
.L_49:
        /*0108*/ 	.byte	0x04, 0x17
        /*010a*/ 	.short	(.L_51 - .L_50)
.L_50:
        /*010c*/ 	.word	0x00000000
        /*0110*/ 	.short	0x0009
        /*0112*/ 	.short	0x0038
        /*0114*/ 	.byte	0x00, 0xf0, 0x11, 0x00


	//----- nvinfo : EIATTR_KPARAM_INFO
	.align		4
.L_51:
        /*0118*/ 	.byte	0x04, 0x17
        /*011a*/ 	.short	(.L_53 - .L_52)
.L_52:
        /*011c*/ 	.word	0x00000000
        /*0120*/ 	.short	0x0008
        /*0122*/ 	.short	0x0034
        /*0124*/ 	.byte	0x00, 0xf0, 0x11, 0x00


	//----- nvinfo : EIATTR_KPARAM_INFO
	.align		4
.L_53:
        /*0128*/ 	.byte	0x04, 0x17
        /*012a*/ 	.short	(.L_55 - .L_54)
.L_54:
        /*012c*/ 	.word	0x00000000
        /*0130*/ 	.short	0x0007
        /*0132*/ 	.short	0x0030
        /*0134*/ 	.byte	0x00, 0xf0, 0x11, 0x00


	//----- nvinfo : EIATTR_KPARAM_INFO
	.align		4
.L_55:
        /*0138*/ 	.byte	0x04, 0x17
        /*013a*/ 	.short	(.L_57 - .L_56)
.L_56:
        /*013c*/ 	.word	0x00000000
        /*0140*/ 	.short	0x0006
        /*0142*/ 	.short	0x002c
        /*0144*/ 	.byte	0x00, 0xf0, 0x11, 0x00


	//----- nvinfo : EIATTR_KPARAM_INFO
	.align		4
.L_57:
        /*0148*/ 	.byte	0x04, 0x17
        /*014a*/ 	.short	(.L_59 - .L_58)
.L_58:
        /*014c*/ 	.word	0x00000000
        /*0150*/ 	.short	0x0005
        /*0152*/ 	.short	0x0028
        /*0154*/ 	.byte	0x00, 0xf0, 0x11, 0x00


	//----- nvinfo : EIATTR_KPARAM_INFO
	.align		4
.L_59:
        /*0158*/ 	.byte	0x04, 0x17
        /*015a*/ 	.short	(.L_61 - .L_60)
.L_60:
        /*015c*/ 	.word	0x00000000
        /*0160*/ 	.short	0x0004
        /*0162*/ 	.short	0x0020
        /*0164*/ 	.byte	0x00, 0xf4, 0x21, 0x00


	//----- nvinfo : EIATTR_KPARAM_INFO
	.align		4
.L_61:
        /*0168*/ 	.byte	0x04, 0x17
        /*016a*/ 	.short	(.L_63 - .L_62)
.L_62:
        /*016c*/ 	.word	0x00000000
        /*0170*/ 	.short	0x0003
        /*0172*/ 	.short	0x0018
        /*0174*/ 	.byte	0x00, 0xf4, 0x21, 0x00


	//----- nvinfo : EIATTR_KPARAM_INFO
	.align		4
.L_63:
        /*0178*/ 	.byte	0x04, 0x17
        /*017a*/ 	.short	(.L_65 - .L_64)
.L_64:
        /*017c*/ 	.word	0x00000000
        /*0180*/ 	.short	0x0002
        /*0182*/ 	.short	0x0010
        /*0184*/ 	.byte	0x00, 0xf4, 0x21, 0x00


	//----- nvinfo : EIATTR_KPARAM_INFO
	.align		4
.L_65:
        /*0188*/ 	.byte	0x04, 0x17
        /*018a*/ 	.short	(.L_67 - .L_66)
.L_66:
        /*018c*/ 	.word	0x00000000
        /*0190*/ 	.short	0x0001
        /*0192*/ 	.short	0x0008
        /*0194*/ 	.byte	0x00, 0xf4, 0x21, 0x00


	//----- nvinfo : EIATTR_KPARAM_INFO
	.align		4
.L_67:
        /*0198*/ 	.byte	0x04, 0x17
        /*019a*/ 	.short	(.L_69 - .L_68)
.L_68:
        /*019c*/ 	.word	0x00000000
        /*01a0*/ 	.short	0x0000
        /*01a2*/ 	.short	0x0000
        /*01a4*/ 	.byte	0x00, 0xf4, 0x21, 0x00


	//----- nvinfo : EIATTR_AT_ENTRY_FRAGMENTS
	.align		4
.L_69:
        /*01a8*/ 	.byte	0x04, 0x4f
        /*01aa*/ 	.short	(.L_71 - .L_70)


	//   ....[0]....
.L_70:
        /*01ac*/ 	.word	0x00000004


	//----- nvinfo : EIATTR_RESERVED_SMEM_USED
	.align		4
.L_71:
        /*01b0*/ 	.byte	0x01, 0x41
	.zero		2


	//----- nvinfo : EIATTR_SPARSE_MMA_MASK
	.align		4
        /*01b4*/ 	.byte	0x03, 0x50
        /*01b6*/ 	.short	0x0000


	//----- nvinfo : EIATTR_TCGEN05_1CTA_USED
	.align		4
        /*01b8*/ 	.byte	0x01, 0x51
	.zero		2


	//----- nvinfo : EIATTR_MAXREG_COUNT
	.align		4
        /*01bc*/ 	.byte	0x03, 0x1b
        /*01be*/ 	.short	0x00ff


	//----- nvinfo : EIATTR_NUM_BARRIERS
	.align		4
        /*01c0*/ 	.byte	0x02, 0x4c
        /*01c2*/ 	.byte	0x01
	.zero		1


	//----- nvinfo : EIATTR_ANNOTATIONS
	.align		4
        /*01c4*/ 	.byte	0x04, 0x55
        /*01c6*/ 	.short	(.L_73 - .L_72)


	//   ....[0]....
.L_72:
        /*01c8*/ 	.word	0x00000001
        /*01cc*/ 	.byte	0xc0, 0x33, 0x00, 0x00, 0x01, 0x00, 0x00, 0x00, 0xf0, 0x33, 0x00, 0x00, 0x01, 0x00, 0x00, 0x00
        /* <DEDUP_REMOVED lines=103> */
        /*084c*/ 	.byte	0x00, 0xec, 0x00, 0x00


	//----- nvinfo : EIATTR_INT_WARP_WIDE_INSTR_OFFSETS
	.align		4
.L_73:
        /*0850*/ 	.byte	0x04, 0x31
        /*0852*/ 	.short	(.L_75 - .L_74)


	//   ....[0]....
.L_74:
        /*0854*/ 	.word	0x000027e0


	//   ....[1]....
        /*0858*/ 	.word	0x00002800


	//   ....[2]....
        /*085c*/ 	.word	0x00004ff0


	//   ....[3]....
        /*0860*/ 	.word	0x00005d40


	//   ....[4]....
        /*0864*/ 	.word	0x0000b6f0


	//   ....[5]....
        /*0868*/ 	.word	0x000135f0


	//   ....[6]....
        /*086c*/ 	.word	0x00013630


	//----- nvinfo : EIATTR_COOP_GROUP_MASK_REGIDS
	.align		4
.L_75:
        /*0870*/ 	.byte	0x04, 0x29
        /*0872*/ 	.short	(.L_77 - .L_76)


	//   ....[0]....
.L_76:
        /*0874*/ 	.word	0xffffffff


	//   ....[1]....
        /*0878*/ 	.word	0xffffffff


	//   ....[2]....
        /*087c*/ 	.word	0xffffffff


	//   ....[3]....
        /*0880*/ 	.word	0xffffffff


	//   ....[4]....
        /*0884*/ 	.word	0xffffffff


	//   ....[5]....
        /*0888*/ 	.word	0xffffffff


	//   ....[6]....
        /*088c*/ 	.word	0xffffffff


	//   ....[7]....
        /*0890*/ 	.word	0xffffffff


	//----- nvinfo : EIATTR_COOP_GROUP_INSTR_OFFSETS
	.align		4
.L_77:
        /*0894*/ 	.byte	0x04, 0x28
        /*0896*/ 	.short	(.L_79 - .L_78)


	//   ....[0]....
.L_78:
        /*0898*/ 	.word	0x00000060


	//   ....[1]....
        /*089c*/ 	.word	0x00000320


	//   ....[2]....
        /*08a0*/ 	.word	0x00007ab0


	//   ....[3]....
        /*08a4*/ 	.word	0x00008e80


	//   ....[4]....
        /*08a8*/ 	.word	0x0000c8a0


	//   ....[5]....
        /*08ac*/ 	.word	0x0000d140


	//   ....[6]....
        /*08b0*/ 	.word	0x00013470


	//   ....[7]....
        /*08b4*/ 	.word	0x000136e0


	//----- nvinfo : EIATTR_VRC_CTA_INIT_COUNT
	.align		4
.L_79:
        /*08b8*/ 	.byte	0x02, 0x4a
        /*08ba*/ 	.byte	0x80
	.zero		1


	//----- nvinfo : EIATTR_MBARRIER_INSTR_OFFSETS
	.align		4
        /*08bc*/ 	.byte	0x04, 0x39
        /*08be*/ 	.short	(.L_81 - .L_80)


	//   ....[0]....
.L_80:
        /*08c0*/ 	.word	0x00004660
        /*08c4*/ 	.word	0x000000ff
        /*08c8*/ 	.word	0x00028000
        /*08cc*/ 	.short	0x0100
        /*08ce*/ 	.byte	0x04
	.zero		1


	//   ....[1]....
        /*08d0*/ 	.word	0x00005240
        /*08d4*/ 	.word	0x000000ff
        /*08d8*/ 	.word	0x00028008
        /*08dc*/ 	.short	0x0100
        /*08de*/ 	.byte	0x04
	.zero		1


	//   ....[2]....
        /*08e0*/ 	.word	0x00006580
        /*08e4*/ 	.word	0x000000ff
        /*08e8*/ 	.word	0x00018000
        /*08ec*/ 	.short	0x0100
        /*08ee*/ 	.byte	0x04
	.zero		1


	//   ....[3]....
        /*08f0*/ 	.word	0x00006e00
        /*08f4*/ 	.word	0x000000ff
        /*08f8*/ 	.word	0x00018000
        /*08fc*/ 	.short	0x010a
        /*08fe*/ 	.byte	0x04
	.zero		1


	//   ....[4]....
        /*0900*/ 	.word	0x00007020
        /*0904*/ 	.word	0x000000ff
        /*0908*/ 	.word	0x00018000
        /*090c*/ 	.short	0x0108
        /*090e*/ 	.byte	0x04
	.zero		1


	//   ....[5]....
        /*0910*/ 	.word	0x0000b820
        /*0914*/ 	.word	0x000000ff
        /*0918*/ 	.word	0x00028010
        /*091c*/ 	.short	0x0100
        /*091e*/ 	.byte	0x04
	.zero		1


	//   ....[6]....
        /*0920*/ 	.word	0x0000bb30
        /*0924*/ 	.word	0x000000ff
        /*0928*/ 	.word	0x00028010
        /*092c*/ 	.short	0x010a
        /*092e*/ 	.byte	0x04
	.zero		1


	//   ....[7]....
        /*0930*/ 	.word	0x0000be00
        /*0934*/ 	.word	0x000000ff
        /*0938*/ 	.word	0x00028010
        /*093c*/ 	.short	0x0108
        /*093e*/ 	.byte	0x04
	.zero		1


	//   ....[8]....
        /*0940*/ 	.word	0x0000d050
        /*0944*/ 	.word	0x000000fc
        /*0948*/ 	.word	0x00000000
        /*094c*/ 	.short	0x010a
        /*094e*/ 	.byte	0xff
	.zero		1


	//   ....[9]....
        /*0950*/ 	.word	0x0000ebc0
        /*0954*/ 	.word	0x000000fc
        /*0958*/ 	.word	0x00000000
        /*095c*/ 	.short	0x010a
        /*095e*/ 	.byte	0xff
	.zero		1


	//   ....[10]....
        /*0960*/ 	.word	0x0000ec80
        /*0964*/ 	.word	0x000000ff
        /*0968*/ 	.word	0x00028000
        /*096c*/ 	.short	0x0108
        /*096e*/ 	.byte	0x04
	.zero		1


	//   ....[11]....
        /*0970*/ 	.word	0x0000ecd0
        /*0974*/ 	.word	0x000000ff
        /*0978*/ 	.word	0x00028008
        /*097c*/ 	.short	0x0108
        /*097e*/ 	.byte	0x04
	.zero		1


	//   ....[12]....
        /*0980*/ 	.word	0x00013700
        /*0984*/ 	.word	0x000000ff
        /*0988*/ 	.word	0x00018000
        /*098c*/ 	.short	0x010a
        /*098e*/ 	.byte	0x04
	.zero		1


	//   ....[13]....
        /*0990*/ 	.word	0x00013730
        /*0994*/ 	.word	0x000000ff
        /*0998*/ 	.word	0x00028010
        /*099c*/ 	.short	0x010a
        /*099e*/ 	.byte	0x04
	.zero		1


	//   ....[14]....
        /*09a0*/ 	.word	0x00013760
        /*09a4*/ 	.word	0x000000fc
        /*09a8*/ 	.word	0x00000000
        /*09ac*/ 	.short	0x010a
        /*09ae*/ 	.byte	0xff
	.zero		1


	//   ....[15]....
        /*09b0*/ 	.word	0x00013790
        /*09b4*/ 	.word	0x000000fc
        /*09b8*/ 	.word	0x00000000
        /*09bc*/ 	.short	0x010a
        /*09be*/ 	.byte	0xff
	.zero		1


	//----- nvinfo : EIATTR_NUM_MBARRIERS
	.align		4
.L_81:
        /*09c0*/ 	.byte	0x03, 0x38
        /*09c2*/ 	.short	0xffff


	//----- nvinfo : EIATTR_EXIT_INSTR_OFFSETS
	.align		4
        /*09c4*/ 	.byte	0x04, 0x1c
        /*09c6*/ 	.short	(.L_83 - .L_82)


	//   ....[0]....
.L_82:
        /*09c8*/ 	.word	0x000136f0


	//----- nvinfo : EIATTR_REQNTID
	.align		4
.L_83:
        /*09cc*/ 	.byte	0x04, 0x10
        /*09ce*/ 	.short	(.L_85 - .L_84)
.L_84:
        /*09d0*/ 	.word	0x00000100
        /*09d4*/ 	.word	0x00000001
        /*09d8*/ 	.word	0x00000001


	//----- nvinfo : EIATTR_CRS_STACK_SIZE
	.align		4
.L_85:
        /*09dc*/ 	.byte	0x04, 0x1e
        /*09de*/ 	.short	(.L_87 - .L_86)
.L_86:
        /*09e0*/ 	.word	0x00000000


	//----- nvinfo : EIATTR_CBANK_PARAM_SIZE
	.align		4
.L_87:
        /*09e4*/ 	.byte	0x03, 0x19
        /*09e6*/ 	.short	0x0088


	//----- nvinfo : EIATTR_PARAM_CBANK
	.align		4
        /*09e8*/ 	.byte	0x04, 0x0a
        /*09ea*/ 	.short	(.L_89 - .L_88)
	.align		4
.L_88:
        /*09ec*/ 	.word	index@(.nv.constant0.attn_fwd)
        /*09f0*/ 	.short	0x0380
        /*09f2*/ 	.short	0x0088


	//----- nvinfo : EIATTR_SW_WAR
	.align		4
.L_89:
        /*09f4*/ 	.byte	0x04, 0x36
        /*09f6*/ 	.short	(.L_91 - .L_90)
.L_90:
        /*09f8*/ 	.word	0x00000008
.L_91:


//--------------------- .nv.compat                --------------------------
	.section	.nv.compat,"",@"SHT_CUDA_COMPAT_INFO"
	.align	4
        /*0000*/ 	.byte	0x02, 0x02, 0x02, 0x00, 0x02, 0x05, 0x05, 0x00, 0x02, 0x03, 0x00, 0x00, 0x02, 0x06, 0x01, 0x00


//--------------------- .nv.callgraph             --------------------------
	.section	.nv.callgraph,"",@"SHT_CUDA_CALLGRAPH"
	.align	4
	.sectionentsize	8
	.align		4
        /*0000*/ 	.word	0x00000000
	.align		4
        /*0004*/ 	.word	0xffffffff
	.align		4
        /*0008*/ 	.word	0x00000000
	.align		4
        /*000c*/ 	.word	0xfffffffe
	.align		4
        /*0010*/ 	.word	0x00000000
	.align		4
        /*0014*/ 	.word	0xfffffffd
	.align		4
        /*0018*/ 	.word	0x00000000
	.align		4
        /*001c*/ 	.word	0xfffffffc


//--------------------- .nv.constant4             --------------------------
	.section	.nv.constant4,"a",@progbits
	.align	8
	.align		8
.nv.constant4:
        /*0000*/ 	.dword	_$_str


//--------------------- .text.attn_fwd            --------------------------
	.section	.text.attn_fwd,"ax",@progbits
	.align	128
        .global         attn_fwd
        .type           attn_fwd,@function
        .size           attn_fwd,(.L_x_31 - attn_fwd)
        .other          attn_fwd,@"STO_CUDA_ENTRY STV_DEFAULT"
attn_fwd:
.text.attn_fwd:
[----:B------:R-:W0:Y:S01]  /*0000*/  LDC R1, c[0x0][0x37c] ;  /* 0x0000df00ff017b82 */ /* 0x000e220000000800 */
[----:B------:R-:W1:Y:S01]  /*0010*/  S2R R0, SR_TID.X ;  /* 0x0000000000007919 */ /* 0x000e620000002100 */
[----:B0-----:R-:W-:Y:S01]  /*0020*/  VIADD R1, R1, 0xfffffd20 ;  /* 0xfffffd2001017836 */ /* 0x001fe20000000000 */
[----:B-1----:R-:W-:-:S13]  /*0030*/  ISETP.GE.U32.AND P4, PT, R0, 0x20, PT ;  /* 0x000000200000780c */ /* 0x002fda0003f86070 */
[----:B------:R-:W-:Y:S05]  /*0040*/  @P4 BRA `(.L_x_0) ;  /* 0x0000000000b84947 */ /* 0x000fea0003800000 */
[----:B------:R-:W0:Y:S01]  /*0050*/  S2R R7, SR_CgaCtaId ;  /* 0x0000000000077919 */ /* 0x000e220000008800 */
[----:B------:R-:W-:Y:S01]  /*0060*/  NOP ;  /* 0x0000000000007918 */ /* 0x000fe20000000000 */
[----:B------:R-:W-:-:S04]  /*0070*/  MOV R0, 0x40 ;  /* 0x0000004000007802 */ /* 0x000fc80000000f00 */
[----:B0-----:R-:W-:Y:S02]  /*0080*/  LEA R2, R7, R0, 0x18 ;  /* 0x0000000007027211 */ /* 0x001fe400078ec0ff */
[----:B------:R-:W-:-:S04]  /*0090*/  MOV R0, 0x400 ;  /* 0x0000040000007802 */ /* 0x000fc80000000f00 */
[----:B------:R-:W0:Y:S01]  /*00a0*/  LDS.U8 R2, [R2] ;  /* 0x0000000002027984 */ /* 0x000e220000000000 */
[----:B------:R-:W-:Y:S02]  /*00b0*/  LEA R0, R7, R0, 0x18 ;  /* 0x0000000007007211 */ /* 0x000fe400078ec0ff */
[----:B0-----:R-:W-:-:S13]  /*00c0*/  ISETP.NE.AND P0, PT, R2, RZ, PT ;  /* 0x000000ff0200720c */ /* 0x001fda0003f05270 */
[----:B------:R-:W-:Y:S05]  /*00d0*/  @P0 BRA `(.L_x_1) ;  /* 0x00000000007c0947 */ /* 0x000fea0003800000 */
[----:B------:R-:W-:-:S13]  /*00e0*/  ELECT P0, URZ, PT ;  /* 0x0000000000ff782f */ /* 0x000fda0003800000 */
[----:B------:R-:W-:Y:S05]  /*00f0*/  @!P0 BRA `(.L_x_2) ;  /* 0x0000000000848947 */ /* 0x000fea0003800000 */
[----:B------:R-:W-:Y:S01]  /*0100*/  UMOV UR4, 0x10 ;  /* 0x0000001000047882 */ /* 0x000fe20000000000 */
[----:B------:R-:W-:Y:S02]  /*0110*/  IMAD.MOV.U32 R9, RZ, RZ, 0x1 ;  /* 0x00000001ff097424 */ /* 0x000fe400078e00ff */
[----:B------:R-:W-:Y:S02]  /*0120*/  IMAD.MOV.U32 R3, RZ, RZ, 0xffff ;  /* 0x0000ffffff037424 */ /* 0x000fe400078e00ff */
[----:B------:R-:W-:Y:S04]  /*0130*/  DEPBAR.LE SB0, 0x36 ;  /* 0x00008d800000791a */ /* 0x000fe80000000000 */
[----:B------:R-:W0:Y:S02]  /*0140*/  UTCATOMSWS.FIND_AND_SET.ALIGN UP0, UR4, UR4 ;  /* 0x00000004000475e3 */ /* 0x000e240008000800 */
[----:B0-----:R-:W-:-:S04]  /*0150*/  PLOP3.LUT P0, PT, PT, PT, UP0, 0x80, 0x8 ;  /* 0x000000000008781c */ /* 0x001fc80003f0f008 */
[----:B------:R-:W-:-:S04]  /*0160*/  SEL R2, RZ, 0xffffffff, !P0 ;  /* 0xffffffffff027807 */ /* 0x000fc80004000000 */
[----:B------:R-:W-:Y:S01]  /*0170*/  ISETP.NE.AND P0, PT, R2, RZ, PT ;  /* 0x000000ff0200720c */ /* 0x000fe20003f05270 */
[----:B------:R-:W-:-:S12]  /*0180*/  IMAD.U32 R2, RZ, RZ, UR4 ;  /* 0x00000004ff027e24 */ /* 0x000fd8000f8e00ff */
[----:B------:R-:W-:Y:S05]  /*0190*/  @P0 BRA `(.L_x_3) ;  /* 0x0000000000240947 */ /* 0x000fea0003800000 */
.L_x_4:
[----:B------:R-:W-:Y:S05]  /*01a0*/  NANOSLEEP 0x64 ;  /* 0x000000640000795d */ /* 0x000fea0003800000 */
[----:B------:R-:W-:-:S05]  /*01b0*/  UMOV UR4, 0x10 ;  /* 0x0000001000047882 */ /* 0x000fca0000000000 */
[----:B------:R-:W-:Y:S04]  /*01c0*/  DEPBAR.LE SB0, 0x36 ;  /* 0x00008d800000791a */ /* 0x000fe80000000000 */
[----:B------:R-:W0:Y:S02]  /*01d0*/  UTCATOMSWS.FIND_AND_SET.ALIGN UP0, UR4, UR4 ;  /* 0x00000004000475e3 */ /* 0x000e240008000800 */
[----:B0-----:R-:W-:-:S04]  /*01e0*/  PLOP3.LUT P0, PT, PT, PT, UP0, 0x80, 0x8 ;  /* 0x000000000008781c */ /* 0x001fc80003f0f008 */
[----:B------:R-:W-:-:S04]  /*01f0*/  SEL R2, RZ, 0xffffffff, !P0 ;  /* 0xffffffffff027807 */ /* 0x000fc80004000000 */
[----:B------:R-:W-:Y:S01]  /*0200*/  ISETP.NE.AND P0, PT, R2, RZ, PT ;  /* 0x000000ff0200720c */ /* 0x000fe20003f05270 */
[----:B------:R-:W-:-:S12]  /*0210*/  IMAD.U32 R2, RZ, RZ, UR4 ;  /* 0x00000004ff027e24 */ /* 0x000fd8000f8e00ff */
[----:B------:R-:W-:Y:S05]  /*0220*/  @!P0 BRA `(.L_x_4) ;  /* 0xfffffffc00dc8947 */ /* 0x000fea000383ffff */
.L_x_3:
[C---:B------:R-:W-:Y:S01]  /*0230*/  VIADD R4, R2.reuse, 0x10 ;  /* 0x0000001002047836 */ /* 0x040fe20000000000 */
[----:B------:R-:W-:Y:S02]  /*0240*/  SHF.L.U32 R3, R3, R2, RZ ;  /* 0x0000000203037219 */ /* 0x000fe400000006ff */
[----:B------:R-:W-:Y:S02]  /*0250*/  MOV R5, 0x50 ;  /* 0x0000005000057802 */ /* 0x000fe40000000f00 */
[----:B------:R-:W-:Y:S02]  /*0260*/  SHF.L.U32 R4, R9, R4, RZ ;  /* 0x0000000409047219 */ /* 0x000fe400000006ff */
[----:B------:R-:W-:Y:S01]  /*0270*/  LEA R6, R7, R5, 0x18 ;  /* 0x0000000507067211 */ /* 0x000fe200078ec0ff */
[----:B------:R-:W-:Y:S01]  /*0280*/  IMAD.SHL.U32 R5, R2, 0x20, RZ ;  /* 0x0000002002057824 */ /* 0x000fe200078e00ff */
[----:B------:R-:W-:-:S05]  /*0290*/  LOP3.LUT R3, R4, R3, RZ, 0xfc, !PT ;  /* 0x0000000304037212 */ /* 0x000fca00078efcff */
[----:B------:R0:W-:Y:S04]  /*02a0*/  ATOMS.OR RZ, [R6], R3 ;  /* 0x0000000306ff738c */ /* 0x0001e80003000000 */
[----:B------:R0:W-:Y:S01]  /*02b0*/  STS [R0], R5 ;  /* 0x0000000500007388 */ /* 0x0001e20000000800 */
[----:B------:R-:W-:Y:S05]  /*02c0*/  BRA `(.L_x_2) ;  /* 0x0000000000107947 */ /* 0x000fea0003800000 */
.L_x_1:
[----:B------:R-:W-:Y:S01]  /*02d0*/  IMAD.MOV.U32 R3, RZ, RZ, -0x1 ;  /* 0xffffffffff037424 */ /* 0x000fe200078e00ff */
[----:B------:R-:W-:-:S04]  /*02e0*/  MOV R2, 0x310 ;  /* 0x0000031000027802 */ /* 0x000fc80000000f00 */
[----:B------:R0:W-:Y:S03]  /*02f0*/  STS [R0], R3 ;  /* 0x0000000300007388 */ /* 0x0001e60000000800 */
[----:B0-----:R-:W-:Y:S05]  /*0300*/  CALL.REL.NOINC `($__internal_1_$__cuda_sm10x_tcgen05_guardrail_trap_phase_invalid_during_alloc) ;  /* 0x0000013400387944 */ /* 0x001fea0003c00000 */
.L_x_2:
[----:B------:R-:W-:Y:S05]  /*0310*/  WARPSYNC.ALL ;  /* 0x0000000000007948 */ /* 0x000fea0003800000 */
[----:B------:R-:W-:Y:S01]  /*0320*/  NOP ;  /* 0x0000000000007918 */ /* 0x000fe20000000000 */
.L_x_0:
[----:B0-----:R-:W0:Y:S01]  /*0330*/  S2R R0, SR_CTAID.X ;  /* 0x0000000000007919 */ /* 0x001e220000002500 */
[----:B------:R-:W1:Y:S01]  /*0340*/  LDC.64 R2, c[0x0][0x3b0] ;  /* 0x0000ec00ff027b82 */ /* 0x000e620000000a00 */
[----:B------:R-:W2:Y:S01]  /*0350*/  LDCU.64 UR8, c[0x0][0x358] ;  /* 0x00006b00ff0877ac */ /* 0x000ea20008000a00 */
[----:B------:R-:W3:Y:S01]  /*0360*/  S2R R148, SR_TID.X ;  /* 0x0000000000947919 */ /* 0x000ee20000002100 */
[----:B------:R-:W1:Y:S05]  /*0370*/  S2R R152, SR_CTAID.Y ;  /* 0x0000000000987919 */ /* 0x000e6a0000002600 */
[----:B------:R-:W4:Y:S08]  /*0380*/  S2UR UR5, SR_CgaCtaId ;  /* 0x00000000000579c3 */ /* 0x000f300000008800 */
[----:B------:R-:W2:Y:S08]  /*0390*/  LDC R10, c[0x0][0x3b8] ;  /* 0x0000ee00ff0a7b82 */ /* 0x000eb00000000800 */
[----:B------:R-:W2:Y:S01]  /*03a0*/  LDC.64 R6, c[0x0][0x380] ;  /* 0x0000e000ff067b82 */ /* 0x000ea20000000a00 */
[----:B0-----:R-:W-:Y:S01]  /*03b0*/  IMAD.SHL.U32 R146, R0, 0x80, RZ ;  /* 0x0000008000927824 */ /* 0x001fe200078e00ff */
[----:B------:R-:W-:-:S06]  /*03c0*/  MOV R0, 0x400 ;  /* 0x0000040000007802 */ /* 0x000fcc0000000f00 */
[----:B------:R-:W0:Y:S01]  /*03d0*/  LDC.64 R136, c[0x0][0x388] ;  /* 0x0000e200ff887b82 */ /* 0x000e220000000a00 */
[--C-:B---3--:R-:W-:Y:S02]  /*03e0*/  SHF.R.U32.HI R5, RZ, 0x7, R148.reuse ;  /* 0x00000007ff057819 */ /* 0x108fe40000011694 */
[----:B------:R-:W-:Y:S02]  /*03f0*/  R2UR UR4, R0 ;  /* 0x00000000000472ca */ /* 0x000fe400000e0000 */
[----:B------:R-:W-:Y:S01]  /*0400*/  LOP3.LUT R4, R146, 0x7f, R148, 0xf8, !PT ;  /* 0x0000007f92047812 */ /* 0x000fe200078ef894 */
[----:B-1----:R-:W-:Y:S01]  /*0410*/  IMAD R0, R152, R2, RZ ;  /* 0x0000000298007224 */ /* 0x002fe200078e02ff */
[----:B------:R-:W-:-:S03]  /*0420*/  SGXT.U32 R5, R5, 0x1 ;  /* 0x000000010505781a */ /* 0x000fc60000000000 */
[----:B------:R-:W-:Y:S02]  /*0430*/  IMAD R2, R4, R3, RZ ;  /* 0x0000000304027224 */ /* 0x000fe400078e02ff */
[----:B------:R-:W-:Y:S02]  /*0440*/  IMAD.SHL.U32 R3, R0, 0x2, RZ ;  /* 0x0000000200037824 */ /* 0x000fe400078e00ff */
[----:B------:R-:W-:Y:S02]  /*0450*/  IMAD.SHL.U32 R8, R2, 0x2, RZ ;  /* 0x0000000202087824 */ /* 0x000fe400078e00ff */
[----:B----4-:R-:W-:Y:S01]  /*0460*/  ULEA UR4, UR5, UR4, 0x18 ;  /* 0x0000000405047291 */ /* 0x010fe2000f8ec0ff */
[----:B------:R-:W-:Y:S01]  /*0470*/  BAR.SYNC.DEFER_BLOCKING 0x0 ;  /* 0x0000000000007b1d */ /* 0x000fe20000010000 */
[----:B--2---:R-:W-:Y:S01]  /*0480*/  IMAD R5, R5, R10, RZ ;  /* 0x0000000a05057224 */ /* 0x004fe200078e02ff */
[----:B------:R-:W-:Y:S01]  /*0490*/  IADD3 R8, P0, P1, R8, R6, R3 ;  /* 0x0000000608087210 */ /* 0x000fe2000791e003 */
[----:B------:R-:W-:-:S04]  /*04a0*/  IMAD.HI R0, R0, 0x2, RZ ;  /* 0x0000000200007827 */ /* 0x000fc800078e02ff */
[----:B------:R-:W-:-:S04]  /*04b0*/  IMAD.HI R2, R2, 0x2, RZ ;  /* 0x0000000202027827 */ /* 0x000fc800078e02ff */
[----:B------:R-:W-:Y:S01]  /*04c0*/  IMAD R3, R10, 0x2, R5 ;  /* 0x000000020a037824 */ /* 0x000fe200078e0205 */
[----:B------:R-:W-:Y:S02]  /*04d0*/  IADD3.X R0, PT, PT, R2, R7, R0, P0, P1 ;  /* 0x0000000702007210 */ /* 0x000fe400007e2400 */
[-C--:B------:R-:W-:Y:S01]  /*04e0*/  LEA R6, P0, R5, R8.reuse, 0x1 ;  /* 0x0000000805067211 */ /* 0x080fe200078008ff */
[C---:B------:R-:W-:Y:S01]  /*04f0*/  IMAD R9, R10.reuse, 0x2, R3 ;  /* 0x000000020a097824 */ /* 0x040fe200078e0203 */
[----:B------:R-:W-:Y:S02]  /*0500*/  LEA R12, P1, R3, R8, 0x1 ;  /* 0x00000008030c7211 */ /* 0x000fe400078208ff */
[----:B------:R-:W-:Y:S01]  /*0510*/  LEA.HI.X.SX32 R7, R5, R0, 0x1, P0 ;  /* 0x0000000005077211 */ /* 0x000fe200000f0eff */
[C---:B------:R-:W-:Y:S01]  /*0520*/  IMAD R5, R10.reuse, 0x2, R9 ;  /* 0x000000020a057824 */ /* 0x040fe200078e0209 */
[----:B------:R-:W-:Y:S02]  /*0530*/  LEA R14, P0, R9, R8, 0x1 ;  /* 0x00000008090e7211 */ /* 0x000fe400078008ff */
[----:B------:R-:W-:Y:S01]  /*0540*/  LEA.HI.X.SX32 R13, R3, R0, 0x1, P1 ;  /* 0x00000000030d7211 */ /* 0x000fe200008f0eff */
[----:B------:R-:W1:Y:S01]  /*0550*/  LDS R120, [UR4] ;  /* 0x00000004ff787984 */ /* 0x000e620008000800 */
[----:B------:R-:W-:Y:S01]  /*0560*/  BAR.SYNC.DEFER_BLOCKING 0x0 ;  /* 0x0000000000007b1d */ /* 0x000fe20000010000 */
[----:B------:R-:W-:-:S02]  /*0570*/  LEA R11, R10, R5, 0x1 ;  /* 0x000000050a0b7211 */ /* 0x000fc400078e08ff */
[----:B------:R-:W-:Y:S02]  /*0580*/  LEA.HI.X.SX32 R15, R9, R0, 0x1, P0 ;  /* 0x00000000090f7211 */ /* 0x000fe400000f0eff */
[----:B------:R-:W-:Y:S01]  /*0590*/  LEA R18, P0, R11, R8, 0x1 ;  /* 0x000000080b127211 */ /* 0x000fe200078008ff */
[----:B------:R-:W-:-:S03]  /*05a0*/  IMAD R9, R10, 0x2, R11 ;  /* 0x000000020a097824 */ /* 0x000fc600078e020b */
[----:B------:R-:W-:Y:S02]  /*05b0*/  LEA.HI.X.SX32 R19, R11, R0, 0x1, P0 ;  /* 0x000000000b137211 */ /* 0x000fe400000f0eff */
[----:B------:R-:W-:-:S04]  /*05c0*/  LEA R20, P0, R9, R8, 0x1 ;  /* 0x0000000809147211 */ /* 0x000fc800078008ff */
[----:B------:R-:W-:Y:S01]  /*05d0*/  LEA.HI.X.SX32 R21, R9, R0, 0x1, P0 ;  /* 0x0000000009157211 */ /* 0x000fe200000f0eff */
[----:B------:R2:W5:Y:S01]  /*05e0*/  LDG.E.U16 R2, desc[UR8][R6.64] ;  /* 0x0000000806027981 */ /* 0x000562000c1e1500 */
[----:B------:R-:W-:-:S03]  /*05f0*/  LEA R16, P1, R5, R8, 0x1 ;  /* 0x0000000805107211 */ /* 0x000fc600078208ff */
[----:B------:R3:W5:Y:S01]  /*0600*/  LDG.E.U16 R3, desc[UR8][R12.64] ;  /* 0x000000080c037981 */ /* 0x000762000c1e1500 */
[----:B------:R-:W-:-:S03]  /*0610*/  LEA.HI.X.SX32 R17, R5, R0, 0x1, P1 ;  /* 0x0000000005117211 */ /* 0x000fc600008f0eff */
[----:B------:R4:W5:Y:S01]  /*0620*/  LDG.E.U16 R4, desc[UR8][R14.64] ;  /* 0x000000080e047981 */ /* 0x000962000c1e1500 */
[----:B--2---:R-:W-:-:S03]  /*0630*/  IMAD R7, R10, 0x2, R9 ;  /* 0x000000020a077824 */ /* 0x004fc600078e0209 */
[----:B------:R2:W5:Y:S01]  /*0640*/  LDG.E.U16 R5, desc[UR8][R16.64] ;  /* 0x0000000810057981 */ /* 0x000562000c1e1500 */
[----:B------:R-:W-:-:S03]  /*0650*/  IMAD R9, R10, 0x2, R7 ;  /* 0x000000020a097824 */ /* 0x000fc600078e0207 */
[----:B------:R0:W5:Y:S01]  /*0660*/  LDG.E.U16 R6, desc[UR8][R18.64] ;  /* 0x0000000812067981 */ /* 0x000162000c1e1500 */
[-C--:B------:R-:W-:Y:S01]  /*0670*/  LEA R22, P0, R7, R8.reuse, 0x1 ;  /* 0x0000000807167211 */ /* 0x080fe200078008ff */
[C---:B------:R-:W-:Y:S01]  /*0680*/  IMAD R11, R10.reuse, 0x2, R9 ;  /* 0x000000020a0b7824 */ /* 0x040fe200078e0209 */
[----:B------:R-:W-:Y:S02]  /*0690*/  LEA R24, P1, R9, R8, 0x1 ;  /* 0x0000000809187211 */ /* 0x000fe400078208ff */
[----:B------:R-:W-:Y:S01]  /*06a0*/  LEA.HI.X.SX32 R23, R7, R0, 0x1, P0 ;  /* 0x0000000007177211 */ /* 0x000fe200000f0eff */
[C---:B---3--:R-:W-:Y:S01]  /*06b0*/  IMAD R13, R10.reuse, 0x2, R11 ;  /* 0x000000020a0d7824 */ /* 0x048fe200078e020b */
[----:B------:R-:W-:Y:S01]  /*06c0*/  LEA R26, P0, R11, R8, 0x1 ;  /* 0x000000080b1a7211 */ /* 0x000fe200078008ff */
[----:B------:R3:W5:Y:S01]  /*06d0*/  LDG.E.U16 R7, desc[UR8][R20.64] ;  /* 0x0000000814077981 */ /* 0x000762000c1e1500 */
[-C--:B------:R-:W-:Y:S01]  /*06e0*/  LEA.HI.X.SX32 R25, R9, R0.reuse, 0x1, P1 ;  /* 0x0000000009197211 */ /* 0x080fe200008f0eff */
[C---:B----4-:R-:W-:Y:S01]  /*06f0*/  IMAD R15, R10.reuse, 0x2, R13 ;  /* 0x000000020a0f7824 */ /* 0x050fe200078e020d */
[----:B------:R-:W-:Y:S01]  /*0700*/  LEA.HI.X.SX32 R27, R11, R0, 0x1, P0 ;  /* 0x000000000b1b7211 */ /* 0x000fe200000f0eff */
[----:B------:R4:W5:Y:S01]  /*0710*/  LDG.E.U16 R9, desc[UR8][R22.64] ;  /* 0x0000000816097981 */ /* 0x000962000c1e1500 */
[----:B--2---:R-:W-:Y:S01]  /*0720*/  LEA R16, P0, R13, R8, 0x1 ;  /* 0x000000080d107211 */ /* 0x004fe200078008ff */
[----:B------:R-:W-:-:S02]  /*0730*/  IMAD R29, R10, 0x2, R15 ;  /* 0x000000020a1d7824 */ /* 0x000fc400078e020f */
[----:B------:R2:W5:Y:S01]  /*0740*/  LDG.E.U16 R11, desc[UR8][R24.64] ;  /* 0x00000008180b7981 */ /* 0x000562000c1e1500 */
[----:B------:R-:W-:Y:S01]  /*0750*/  LEA.HI.X.SX32 R17, R13, R0, 0x1, P0 ;  /* 0x000000000d117211 */ /* 0x000fe200000f0eff */
[C---:B------:R-:W-:Y:S01]  /*0760*/  IMAD R31, R10.reuse, 0x2, R29 ;  /* 0x000000020a1f7824 */ /* 0x040fe200078e021d */
[-C--:B0-----:R-:W-:Y:S01]  /*0770*/  LEA R18, P0, R15, R8.reuse, 0x1 ;  /* 0x000000080f127211 */ /* 0x081fe200078008ff */
[----:B------:R0:W5:Y:S01]  /*0780*/  LDG.E.U16 R12, desc[UR8][R26.64] ;  /* 0x000000081a0c7981 */ /* 0x000162000c1e1500 */
[----:B---3--:R-:W-:Y:S02]  /*0790*/  LEA R20, P1, R29, R8, 0x1 ;  /* 0x000000081d147211 */ /* 0x008fe400078208ff */
[----:B------:R-:W-:Y:S01]  /*07a0*/  LEA.HI.X.SX32 R19, R15, R0, 0x1, P0 ;  /* 0x000000000f137211 */ /* 0x000fe200000f0eff */
[----:B------:R-:W5:Y:S01]  /*07b0*/  LDG.E.U16 R13, desc[UR8][R16.64] ;  /* 0x00000008100d7981 */ /* 0x000f62000c1e1500 */
[----:B----4-:R-:W-:Y:S01]  /*07c0*/  LEA R22, P0, R31, R8, 0x1 ;  /* 0x000000081f167211 */ /* 0x010fe200078008ff */
[C---:B--2---:R-:W-:Y:S01]  /*07d0*/  IMAD R25, R10.reuse, 0x2, R31 ;  /* 0x000000020a197824 */ /* 0x044fe200078e021f */
[-C--:B------:R-:W-:Y:S01]  /*07e0*/  LEA.HI.X.SX32 R21, R29, R0.reuse, 0x1, P1 ;  /* 0x000000001d157211 */ /* 0x080fe200008f0eff */
[----:B------:R-:W5:Y:S01]  /*07f0*/  LDG.E.U16 R14, desc[UR8][R18.64] ;  /* 0x00000008120e7981 */ /* 0x000f62000c1e1500 */
[----:B------:R-:W-:Y:S01]  /*0800*/  LEA.HI.X.SX32 R23, R31, R0, 0x1, P0 ;  /* 0x000000001f177211 */ /* 0x000fe200000f0eff */
[C---:B0-----:R-:W-:Y:S01]  /*0810*/  IMAD R27, R10.reuse, 0x2, R25 ;  /* 0x000000020a1b7824 */ /* 0x041fe200078e0219 */
[C---:B------:R-:W-:Y:S01]  /*0820*/  LEA R24, P0, R25.reuse, R8, 0x1 ;  /* 0x0000000819187211 */ /* 0x040fe200078008ff */
[----:B------:R0:W5:Y:S02]  /*0830*/  LDG.E.U16 R15, desc[UR8][R20.64] ;  /* 0x00000008140f7981 */ /* 0x000164000c1e1500 */
[C---:B------:R-:W-:Y:S01]  /*0840*/  IMAD R29, R10.reuse, 0x2, R27 ;  /* 0x000000020a1d7824 */ /* 0x040fe200078e021b */
[----:B------:R-:W-:Y:S01]  /*0850*/  LEA.HI.X.SX32 R25, R25, R0, 0x1, P0 ;  /* 0x0000000019197211 */ /* 0x000fe200000f0eff */
[----:B------:R2:W5:Y:S01]  /*0860*/  LDG.E.U16 R16, desc[UR8][R22.64] ;  /* 0x0000000816107981 */ /* 0x000562000c1e1500 */
[-C--:B------:R-:W-:Y:S01]  /*0870*/  LEA R26, P0, R27, R8.reuse, 0x1 ;  /* 0x000000081b1a7211 */ /* 0x080fe200078008ff */
[C---:B------:R-:W-:Y:S01]  /*0880*/  IMAD R31, R10.reuse, 0x2, R29 ;  /* 0x000000020a1f7824 */ /* 0x040fe200078e021d */
[----:B------:R-:W-:Y:S01]  /*0890*/  LEA R28, P1, R29, R8, 0x1 ;  /* 0x000000081d1c7211 */ /* 0x000fe200078208ff */
[----:B------:R3:W5:Y:S01]  /*08a0*/  LDG.E.U16 R17, desc[UR8][R24.64] ;  /* 0x0000000818117981 */ /* 0x000762000c1e1500 */
[----:B------:R-:W-:Y:S01]  /*08b0*/  LEA.HI.X.SX32 R27, R27, R0, 0x1, P0 ;  /* 0x000000001b1b7211 */ /* 0x000fe200000f0eff */
[----:B0-----:R-:W-:Y:S01]  /*08c0*/  IMAD R21, R10, 0x2, R31 ;  /* 0x000000020a157824 */ /* 0x001fe200078e021f */
[----:B------:R-:W-:-:S03]  /*08d0*/  LEA R30, P0, R31, R8, 0x1 ;  /* 0x000000081f1e7211 */ /* 0x000fc600078008ff */
[C---:B--2---:R-:W-:Y:S01]  /*08e0*/  IMAD R23, R10.reuse, 0x2, R21 ;  /* 0x000000020a177824 */ /* 0x044fe200078e0215 */
[----:B------:R-:W-:Y:S01]  /*08f0*/  LEA.HI.X.SX32 R31, R31, R0, 0x1, P0 ;  /* 0x000000001f1f7211 */ /* 0x000fe200000f0eff */
[----:B------:R0:W5:Y:S01]  /*0900*/  LDG.E.U16 R18, desc[UR8][R26.64] ;  /* 0x000000081a127981 */ /* 0x000162000c1e1500 */
[C---:B------:R-:W-:Y:S02]  /*0910*/  LEA R32, P0, R21.reuse, R8, 0x1 ;  /* 0x0000000815207211 */ /* 0x040fe400078008ff */
[C---:B------:R-:W-:Y:S01]  /*0920*/  LEA R37, R10.reuse, R23, 0x1 ;  /* 0x000000170a257211 */ /* 0x040fe200078e08ff */
[----:B------:R-:W5:Y:S01]  /*0930*/  LDG.E.U16 R20, desc[UR8][R30.64] ;  /* 0x000000081e147981 */ /* 0x000f62000c1e1500 */
[----:B------:R-:W-:Y:S02]  /*0940*/  LEA.HI.X.SX32 R33, R21, R0, 0x1, P0 ;  /* 0x0000000015217211 */ /* 0x000fe400000f0eff */
[----:B------:R-:W-:Y:S01]  /*0950*/  LEA R34, P0, R23, R8, 0x1 ;  /* 0x0000000817227211 */ /* 0x000fe200078008ff */
[C---:B---3--:R-:W-:Y:S01]  /*0960*/  IMAD R25, R10.reuse, 0x2, R37 ;  /* 0x000000020a197824 */ /* 0x048fe200078e0225 */
[-C--:B------:R-:W-:Y:S01]  /*0970*/  LEA.HI.X.SX32 R29, R29, R0.reuse, 0x1, P1 ;  /* 0x000000001d1d7211 */ /* 0x080fe200008f0eff */
[----:B------:R-:W5:Y:S01]  /*0980*/  LDG.E.U16 R21, desc[UR8][R32.64] ;  /* 0x0000000820157981 */ /* 0x000f62000c1e1500 */
[----:B------:R-:W-:Y:S01]  /*0990*/  LEA.HI.X.SX32 R35, R23, R0, 0x1, P0 ;  /* 0x0000000017237211 */ /* 0x000fe200000f0eff */
[C---:B0-----:R-:W-:Y:S01]  /*09a0*/  IMAD R27, R10.reuse, 0x2, R25 ;  /* 0x000000020a1b7824 */ /* 0x041fe200078e0219 */
[C---:B------:R-:W-:Y:S01]  /*09b0*/  LEA R38, P0, R25.reuse, R8, 0x1 ;  /* 0x0000000819267211 */ /* 0x040fe200078008ff */
[----:B------:R0:W5:Y:S03]  /*09c0*/  LDG.E.U16 R19, desc[UR8][R28.64] ;  /* 0x000000081c137981 */ /* 0x000166000c1e1500 */
[----:B------:R-:W-:Y:S01]  /*09d0*/  LEA.HI.X.SX32 R39, R25, R0, 0x1, P0 ;  /* 0x0000000019277211 */ /* 0x000fe200000f0eff */
[----:B------:R-:W-:Y:S01]  /*09e0*/  IMAD R25, R10, 0x2, R27 ;  /* 0x000000020a197824 */ /* 0x000fe200078e021b */
[-C--:B------:R-:W-:Y:S01]  /*09f0*/  LEA R36, P1, R37, R8.reuse, 0x1 ;  /* 0x0000000825247211 */ /* 0x080fe200078208ff */
[----:B------:R2:W5:Y:S01]  /*0a00*/  LDG.E.U16 R22, desc[UR8][R34.64] ;  /* 0x0000000822167981 */ /* 0x000562000c1e1500 */
[----:B0-----:R-:W-:-:S03]  /*0a10*/  LEA R28, P0, R27, R8, 0x1 ;  /* 0x000000081b1c7211 */ /* 0x001fc600078008ff */
[----:B------:R-:W5:Y:S01]  /*0a20*/  LDG.E.U16 R24, desc[UR8][R38.64] ;  /* 0x0000000826187981 */ /* 0x000f62000c1e1500 */
[-C--:B------:R-:W-:Y:S01]  /*0a30*/  LEA.HI.X.SX32 R29, R27, R0.reuse, 0x1, P0 ;  /* 0x000000001b1d7211 */ /* 0x080fe200000f0eff */
[----:B------:R-:W-:Y:S01]  /*0a40*/  IMAD R27, R10, 0x2, R25 ;  /* 0x000000020a1b7824 */ /* 0x000fe200078e0219 */
[----:B------:R-:W-:-:S03]  /*0a50*/  LEA.HI.X.SX32 R37, R37, R0, 0x1, P1 ;  /* 0x0000000025257211 */ /* 0x000fc600008f0eff */
[C---:B------:R-:W-:Y:S01]  /*0a60*/  IMAD R41, R10.reuse, 0x2, R27 ;  /* 0x000000020a297824 */ /* 0x040fe200078e021b */
[C---:B------:R-:W-:Y:S01]  /*0a70*/  LEA R30, P0, R25.reuse, R8, 0x1 ;  /* 0x00000008191e7211 */ /* 0x040fe200078008ff */
[----:B------:R0:W5:Y:S03]  /*0a80*/  LDG.E.U16 R23, desc[UR8][R36.64] ;  /* 0x0000000824177981 */ /* 0x000166000c1e1500 */
[----:B------:R-:W-:Y:S02]  /*0a90*/  LEA.HI.X.SX32 R31, R25, R0, 0x1, P0 ;  /* 0x00000000191f7211 */ /* 0x000fe400000f0eff */
[-C--:B--2---:R-:W-:Y:S01]  /*0aa0*/  LEA R34, P0, R41, R8.reuse, 0x1 ;  /* 0x0000000829227211 */ /* 0x084fe200078008ff */
[----:B------:R-:W5:Y:S01]  /*0ab0*/  LDG.E.U16 R25, desc[UR8][R28.64] ;  /* 0x000000081c197981 */ /* 0x000f62000c1e1500 */
[----:B0-----:R-:W-:Y:S01]  /*0ac0*/  IMAD R37, R10, 0x2, R41 ;  /* 0x000000020a257824 */ /* 0x001fe200078e0229 */
[----:B------:R-:W-:-:S02]  /*0ad0*/  LEA R32, P1, R27, R8, 0x1 ;  /* 0x000000081b207211 */ /* 0x000fc400078208ff */
[----:B------:R-:W5:Y:S01]  /*0ae0*/  LDG.E.U16 R26, desc[UR8][R30.64] ;  /* 0x000000081e1a7981 */ /* 0x000f62000c1e1500 */
[C---:B------:R-:W-:Y:S01]  /*0af0*/  IMAD R39, R10.reuse, 0x2, R37 ;  /* 0x000000020a277824 */ /* 0x040fe200078e0225 */
[----:B------:R-:W-:Y:S02]  /*0b00*/  LEA.HI.X.SX32 R35, R41, R0, 0x1, P0 ;  /* 0x0000000029237211 */ /* 0x000fe400000f0eff */
[----:B------:R-:W-:Y:S01]  /*0b10*/  LEA R36, P0, R37, R8, 0x1 ;  /* 0x0000000825247211 */ /* 0x000fe200078008ff */
[C---:B------:R-:W-:Y:S01]  /*0b20*/  IMAD R41, R10.reuse, 0x2, R39 ;  /* 0x000000020a297824 */ /* 0x040fe200078e0227 */
[-C--:B------:R-:W-:Y:S01]  /*0b30*/  LEA.HI.X.SX32 R33, R27, R0.reuse, 0x1, P1 ;  /* 0x000000001b217211 */ /* 0x080fe200008f0eff */
[----:B------:R-:W5:Y:S01]  /*0b40*/  LDG.E.U16 R28, desc[UR8][R34.64] ;  /* 0x00000008221c7981 */ /* 0x000f62000c1e1500 */
[----:B------:R-:W-:Y:S01]  /*0b50*/  LEA.HI.X.SX32 R37, R37, R0, 0x1, P0 ;  /* 0x0000000025257211 */ /* 0x000fe200000f0eff */
[----:B------:R-:W-:Y:S01]  /*0b60*/  IMAD R43, R10, 0x2, R41 ;  /* 0x000000020a2b7824 */ /* 0x000fe200078e0229 */
[C---:B------:R-:W-:Y:S01]  /*0b70*/  LEA R38, P0, R39.reuse, R8, 0x1 ;  /* 0x0000000827267211 */ /* 0x040fe200078008ff */
[----:B------:R0:W5:Y:S03]  /*0b80*/  LDG.E.U16 R27, desc[UR8][R32.64] ;  /* 0x00000008201b7981 */ /* 0x000166000c1e1500 */
[----:B------:R-:W-:Y:S01]  /*0b90*/  LEA.HI.X.SX32 R39, R39, R0, 0x1, P0 ;  /* 0x0000000027277211 */ /* 0x000fe200000f0eff */
[----:B------:R2:W5:Y:S01]  /*0ba0*/  LDG.E.U16 R29, desc[UR8][R36.64] ;  /* 0x00000008241d7981 */ /* 0x000562000c1e1500 */
[----:B------:R-:W-:-:S02]  /*0bb0*/  LEA R42, P0, R43, R8, 0x1 ;  /* 0x000000082b2a7211 */ /* 0x000fc400078008ff */
[----:B------:R-:W-:Y:S01]  /*0bc0*/  LEA R40, P1, R41, R8, 0x1 ;  /* 0x0000000829287211 */ /* 0x000fe200078208ff */
[----:B------:R3:W5:Y:S01]  /*0bd0*/  LDG.E.U16 R30, desc[UR8][R38.64] ;  /* 0x00000008261e7981 */ /* 0x000762000c1e1500 */
[----:B0-----:R-:W-:Y:S01]  /*0be0*/  IMAD R33, R10, 0x2, R43 ;  /* 0x000000020a217824 */ /* 0x001fe200078e022b */
[----:B------:R-:W-:-:S03]  /*0bf0*/  LEA.HI.X.SX32 R43, R43, R0, 0x1, P0 ;  /* 0x000000002b2b7211 */ /* 0x000fc600000f0eff */
[C---:B------:R-:W-:Y:S01]  /*0c00*/  IMAD R35, R10.reuse, 0x2, R33 ;  /* 0x000000020a237824 */ /* 0x040fe200078e0221 */
[C---:B------:R-:W-:Y:S01]  /*0c10*/  LEA R44, P0, R33.reuse, R8, 0x1 ;  /* 0x00000008212c7211 */ /* 0x040fe200078008ff */
[----:B------:R-:W5:Y:S02]  /*0c20*/  LDG.E.U16 R32, desc[UR8][R42.64] ;  /* 0x000000082a207981 */ /* 0x000f64000c1e1500 */
[C---:B------:R-:W-:Y:S01]  /*0c30*/  IMAD R49, R10.reuse, 0x2, R35 ;  /* 0x000000020a317824 */ /* 0x040fe200078e0223 */
[----:B------:R-:W-:Y:S02]  /*0c40*/  LEA.HI.X.SX32 R45, R33, R0, 0x1, P0 ;  /* 0x00000000212d7211 */ /* 0x000fe400000f0eff */
[----:B------:R-:W-:Y:S01]  /*0c50*/  LEA R46, P0, R35, R8, 0x1 ;  /* 0x00000008232e7211 */ /* 0x000fe200078008ff */
[C---:B--2---:R-:W-:Y:S01]  /*0c60*/  IMAD R37, R10.reuse, 0x2, R49 ;  /* 0x000000020a257824 */ /* 0x044fe200078e0231 */
[-C--:B------:R-:W-:Y:S01]  /*0c70*/  LEA.HI.X.SX32 R41, R41, R0.reuse, 0x1, P1 ;  /* 0x0000000029297211 */ /* 0x080fe200008f0eff */
[----:B------:R-:W5:Y:S01]  /*0c80*/  LDG.E.U16 R33, desc[UR8][R44.64] ;  /* 0x000000082c217981 */ /* 0x000f62000c1e1500 */
[----:B------:R-:W-:Y:S01]  /*0c90*/  LEA.HI.X.SX32 R47, R35, R0, 0x1, P0 ;  /* 0x00000000232f7211 */ /* 0x000fe200000f0eff */
[C---:B---3--:R-:W-:Y:S01]  /*0ca0*/  IMAD R39, R10.reuse, 0x2, R37 ;  /* 0x000000020a277824 */ /* 0x048fe200078e0225 */
[C---:B------:R-:W-:Y:S01]  /*0cb0*/  LEA R50, P0, R37.reuse, R8, 0x1 ;  /* 0x0000000825327211 */ /* 0x040fe200078008ff */
[----:B------:R0:W5:Y:S03]  /*0cc0*/  LDG.E.U16 R31, desc[UR8][R40.64] ;  /* 0x00000008281f7981 */ /* 0x000166000c1e1500 */
[----:B------:R-:W-:Y:S01]  /*0cd0*/  LEA.HI.X.SX32 R51, R37, R0, 0x1, P0 ;  /* 0x0000000025337211 */ /* 0x000fe200000f0eff */
[----:B------:R2:W5:Y:S01]  /*0ce0*/  LDG.E.U16 R34, desc[UR8][R46.64] ;  /* 0x000000082e227981 */ /* 0x000562000c1e1500 */
[----:B------:R-:W-:-:S02]  /*0cf0*/  LEA R37, R10, R39, 0x1 ;  /* 0x000000270a257211 */ /* 0x000fc400078e08ff */
[-C--:B------:R-:W-:Y:S01]  /*0d00*/  LEA R48, P1, R49, R8.reuse, 0x1 ;  /* 0x0000000831307211 */ /* 0x080fe200078208ff */
[----:B------:R3:W5:Y:S02]  /*0d10*/  LDG.E.U16 R36, desc[UR8][R50.64] ;  /* 0x0000000832247981 */ /* 0x000764000c1e1500 */
[C---:B0-----:R-:W-:Y:S01]  /*0d20*/  IMAD R41, R10.reuse, 0x2, R37 ;  /* 0x000000020a297824 */ /* 0x041fe200078e0225 */
[----:B------:R-:W-:Y:S02]  /*0d30*/  LEA R42, P0, R39, R8, 0x1 ;  /* 0x00000008272a7211 */ /* 0x000fe400078008ff */
[----:B------:R-:W-:Y:S01]  /*0d40*/  LEA.HI.X.SX32 R49, R49, R0, 0x1, P1 ;  /* 0x0000000031317211 */ /* 0x000fe200008f0eff */
[----:B------:R-:W-:Y:S01]  /*0d50*/  IMAD R53, R10, 0x2, R41 ;  /* 0x000000020a357824 */ /* 0x000fe200078e0229 */
[----:B------:R-:W-:Y:S02]  /*0d60*/  LEA R44, P1, R41, R8, 0x1 ;  /* 0x00000008292c7211 */ /* 0x000fe400078208ff */
[----:B------:R-:W-:Y:S01]  /*0d70*/  LEA.HI.X.SX32 R43, R39, R0, 0x1, P0 ;  /* 0x00000000272b7211 */ /* 0x000fe200000f0eff */
[----:B------:R0:W5:Y:S01]  /*0d80*/  LDG.E.U16 R35, desc[UR8][R48.64] ;  /* 0x0000000830237981 */ /* 0x000162000c1e1500 */
[----:B------:R-:W-:-:S02]  /*0d90*/  LEA R38, P0, R37, R8, 0x1 ;  /* 0x0000000825267211 */ /* 0x000fc400078008ff */
[-C--:B------:R-:W-:Y:S01]  /*0da0*/  LEA.HI.X.SX32 R45, R41, R0.reuse, 0x1, P1 ;  /* 0x00000000292d7211 */ /* 0x080fe200008f0eff */
[C---:B------:R-:W-:Y:S01]  /*0db0*/  IMAD R41, R10.reuse, 0x2, R53 ;  /* 0x000000020a297824 */ /* 0x040fe200078e0235 */
[----:B------:R-:W-:Y:S02]  /*0dc0*/  LEA.HI.X.SX32 R39, R37, R0, 0x1, P0 ;  /* 0x0000000025277211 */ /* 0x000fe400000f0eff */
[C---:B--2---:R-:W-:Y:S01]  /*0dd0*/  LEA R46, P0, R53.reuse, R8, 0x1 ;  /* 0x00000008352e7211 */ /* 0x044fe200078008ff */
[C---:B---3--:R-:W-:Y:S01]  /*0de0*/  IMAD R51, R10.reuse, 0x2, R41 ;  /* 0x000000020a337824 */ /* 0x048fe200078e0229 */
[----:B------:R2:W5:Y:S02]  /*0df0*/  LDG.E.U16 R40, desc[UR8][R44.64] ;  /* 0x000000082c287981 */ /* 0x000564000c1e1500 */
[----:B------:R-:W-:Y:S01]  /*0e00*/  LEA.HI.X.SX32 R47, R53, R0, 0x1, P0 ;  /* 0x00000000352f7211 */ /* 0x000fe200000f0eff */
[C---:B------:R-:W-:Y:S01]  /*0e10*/  IMAD R53, R10.reuse, 0x2, R51 ;  /* 0x000000020a357824 */ /* 0x040fe200078e0233 */
[C---:B0-----:R-:W-:Y:S01]  /*0e20*/  LEA R48, P0, R41.reuse, R8, 0x1 ;  /* 0x0000000829307211 */ /* 0x041fe200078008ff */
[----:B------:R-:W5:Y:S02]  /*0e30*/  LDG.E.U16 R37, desc[UR8][R42.64] ;  /* 0x000000082a257981 */ /* 0x000f64000c1e1500 */
[C---:B------:R-:W-:Y:S01]  /*0e40*/  IMAD R55, R10.reuse, 0x2, R53 ;  /* 0x000000020a377824 */ /* 0x040fe200078e0235 */
[----:B------:R-:W-:Y:S01]  /*0e50*/  LEA.HI.X.SX32 R49, R41, R0, 0x1, P0 ;  /* 0x0000000029317211 */ /* 0x000fe200000f0eff */
[----:B------:R-:W5:Y:S01]  /*0e60*/  LDG.E.U16 R39, desc[UR8][R38.64] ;  /* 0x0000000826277981 */ /* 0x000f62000c1e1500 */
[----:B------:R-:W-:Y:S01]  /*0e70*/  LEA R50, P0, R51, R8, 0x1 ;  /* 0x0000000833327211 */ /* 0x000fe200078008ff */
[----:B--2---:R-:W-:-:S02]  /*0e80*/  IMAD R45, R10, 0x2, R55 ;  /* 0x000000020a2d7824 */ /* 0x004fc400078e0237 */
[----:B------:R0:W5:Y:S01]  /*0e90*/  LDG.E.U16 R41, desc[UR8][R46.64] ;  /* 0x000000082e297981 */ /* 0x000162000c1e1500 */
[----:B------:R-:W-:Y:S02]  /*0ea0*/  LEA.HI.X.SX32 R51, R51, R0, 0x1, P0 ;  /* 0x0000000033337211 */ /* 0x000fe400000f0eff */
[C---:B------:R-:W-:Y:S01]  /*0eb0*/  LEA R54, P0, R55.reuse, R8, 0x1 ;  /* 0x0000000837367211 */ /* 0x040fe200078008ff */
[----:B------:R2:W5:Y:S03]  /*0ec0*/  LDG.E.U16 R42, desc[UR8][R48.64] ;  /* 0x00000008302a7981 */ /* 0x000566000c1e1500 */
[----:B------:R-:W-:Y:S01]  /*0ed0*/  LEA.HI.X.SX32 R55, R55, R0, 0x1, P0 ;  /* 0x0000000037377211 */ /* 0x000fe200000f0eff */
[----:B------:R3:W5:Y:S01]  /*0ee0*/  LDG.E.U16 R43, desc[UR8][R50.64] ;  /* 0x00000008322b7981 */ /* 0x000762000c1e1500 */
[----:B0-----:R-:W-:Y:S01]  /*0ef0*/  IMAD R47, R10, 0x2, R45 ;  /* 0x000000020a2f7824 */ /* 0x001fe200078e022d */
[----:B------:R-:W-:-:S03]  /*0f00*/  LEA R56, P0, R45, R8, 0x1 ;  /* 0x000000082d387211 */ /* 0x000fc600078008ff */
[C---:B------:R-:W-:Y:S01]  /*0f10*/  IMAD R61, R10.reuse, 0x2, R47 ;  /* 0x000000020a3d7824 */ /* 0x040fe200078e022f */
[----:B------:R-:W-:Y:S02]  /*0f20*/  LEA.HI.X.SX32 R57, R45, R0, 0x1, P0 ;  /* 0x000000002d397211 */ /* 0x000fe400000f0eff */
[-C--:B------:R-:W-:Y:S01]  /*0f30*/  LEA R58, P0, R47, R8.reuse, 0x1 ;  /* 0x000000082f3a7211 */ /* 0x080fe200078008ff */
[C---:B--2---:R-:W-:Y:S01]  /*0f40*/  IMAD R49, R10.reuse, 0x2, R61 ;  /* 0x000000020a317824 */ /* 0x044fe200078e023d */
[----:B------:R-:W-:Y:S01]  /*0f50*/  LEA R52, P1, R53, R8, 0x1 ;  /* 0x0000000835347211 */ /* 0x000fe200078208ff */
[----:B------:R0:W5:Y:S01]  /*0f60*/  LDG.E.U16 R45, desc[UR8][R54.64] ;  /* 0x00000008362d7981 */ /* 0x000162000c1e1500 */
[-C--:B------:R-:W-:Y:S01]  /*0f70*/  LEA.HI.X.SX32 R59, R47, R0.reuse, 0x1, P0 ;  /* 0x000000002f3b7211 */ /* 0x080fe200000f0eff */
[----:B---3--:R-:W-:Y:S01]  /*0f80*/  IMAD R51, R10, 0x2, R49 ;  /* 0x000000020a337824 */ /* 0x008fe200078e0231 */
[----:B------:R-:W-:Y:S01]  /*0f90*/  LEA.HI.X.SX32 R53, R53, R0, 0x1, P1 ;  /* 0x0000000035357211 */ /* 0x000fe200008f0eff */
[----:B------:R-:W5:Y:S01]  /*0fa0*/  LDG.E.U16 R46, desc[UR8][R56.64] ;  /* 0x00000008382e7981 */ /* 0x000f62000c1e1500 */
[----:B------:R-:W-:-:S03]  /*0fb0*/  LEA R62, P0, R49, R8, 0x1 ;  /* 0x00000008313e7211 */ /* 0x000fc600078008ff */
[----:B------:R2:W5:Y:S01]  /*0fc0*/  LDG.E.U16 R44, desc[UR8][R52.64] ;  /* 0x00000008342c7981 */ /* 0x000562000c1e1500 */
[----:B------:R-:W-:Y:S02]  /*0fd0*/  LEA.HI.X.SX32 R63, R49, R0, 0x1, P0 ;  /* 0x00000000313f7211 */ /* 0x000fe400000f0eff */
[C---:B0-----:R-:W-:Y:S01]  /*0fe0*/  LEA R54, P0, R51.reuse, R8, 0x1 ;  /* 0x0000000833367211 */ /* 0x041fe200078008ff */
[----:B------:R0:W5:Y:S03]  /*0ff0*/  LDG.E.U16 R47, desc[UR8][R58.64] ;  /* 0x000000083a2f7981 */ /* 0x000166000c1e1500 */
[----:B------:R-:W-:Y:S01]  /*1000*/  LEA.HI.X.SX32 R55, R51, R0, 0x1, P0 ;  /* 0x0000000033377211 */ /* 0x000fe200000f0eff */
[----:B------:R3:W5:Y:S01]  /*1010*/  LDG.E.U16 R49, desc[UR8][R62.64] ;  /* 0x000000083e317981 */ /* 0x000762000c1e1500 */
[----:B--2---:R-:W-:Y:S01]  /*1020*/  IMAD R53, R10, 0x2, R51 ;  /* 0x000000020a357824 */ /* 0x004fe200078e0233 */
[----:B------:R-:W-:-:S02]  /*1030*/  LEA R60, P1, R61, R8, 0x1 ;  /* 0x000000083d3c7211 */ /* 0x000fc400078208ff */
[----:B------:R-:W5:Y:S01]  /*1040*/  LDG.E.U16 R50, desc[UR8][R54.64] ;  /* 0x0000000836327981 */ /* 0x000f62000c1e1500 */
[----:B------:R-:W-:Y:S01]  /*1050*/  IMAD R51, R10, 0x2, R53 ;  /* 0x000000020a337824 */ /* 0x000fe200078e0235 */
[----:B------:R-:W-:-:S03]  /*1060*/  LEA R56, P0, R53, R8, 0x1 ;  /* 0x0000000835387211 */ /* 0x000fc600078008ff */
[----:B------:R-:W-:Y:S01]  /*1070*/  IMAD R67, R10, 0x2, R51 ;  /* 0x000000020a437824 */ /* 0x000fe200078e0233 */
[----:B------:R-:W-:-:S04]  /*1080*/  LEA.HI.X.SX32 R57, R53, R0, 0x1, P0 ;  /* 0x0000000035397211 */ /* 0x000fc800000f0eff */
[C---:B------:R-:W-:Y:S02]  /*1090*/  LEA R53, R10.reuse, R67, 0x1 ;  /* 0x000000430a357211 */ /* 0x040fe400078e08ff */
[----:B------:R-:W-:Y:S02]  /*10a0*/  LEA.HI.X.SX32 R61, R61, R0, 0x1, P1 ;  /* 0x000000003d3d7211 */ /* 0x000fe400008f0eff */
[C---:B0-----:R-:W-:Y:S01]  /*10b0*/  LEA R58, P0, R67.reuse, R8, 0x1 ;  /* 0x00000008433a7211 */ /* 0x041fe200078008ff */
[C---:B---3--:R-:W-:Y:S02]  /*10c0*/  IMAD R63, R10.reuse, 0x2, R53 ;  /* 0x000000020a3f7824 */ /* 0x048fe400078e0235 */
[----:B------:R0:W5:Y:S01]  /*10d0*/  LDG.E.U16 R48, desc[UR8][R60.64] ;  /* 0x000000083c307981 */ /* 0x000162000c1e1500 */
[----:B------:R-:W-:Y:S01]  /*10e0*/  LEA.HI.X.SX32 R59, R67, R0, 0x1, P0 ;  /* 0x00000000433b7211 */ /* 0x000fe200000f0eff */
[----:B------:R-:W-:Y:S01]  /*10f0*/  IMAD R67, R10, 0x2, R63 ;  /* 0x000000020a437824 */ /* 0x000fe200078e023f */
[----:B------:R-:W-:-:S03]  /*1100*/  LEA R64, P1, R51, R8, 0x1 ;  /* 0x0000000833407211 */ /* 0x000fc600078208ff */
[----:B------:R-:W-:Y:S01]  /*1110*/  IMAD R69, R10, 0x2, R67 ;  /* 0x000000020a457824 */ /* 0x000fe200078e0243 */
[----:B0-----:R-:W-:Y:S02]  /*1120*/  LEA R60, P0, R53, R8, 0x1 ;  /* 0x00000008353c7211 */ /* 0x001fe400078008ff */
[-C--:B------:R-:W-:Y:S02]  /*1130*/  LEA.HI.X.SX32 R65, R51, R0.reuse, 0x1, P1 ;  /* 0x0000000033417211 */ /* 0x080fe400008f0eff */
[----:B------:R-:W-:Y:S01]  /*1140*/  LEA.HI.X.SX32 R61, R53, R0, 0x1, P0 ;  /* 0x00000000353d7211 */ /* 0x000fe200000f0eff */
[----:B------:R0:W5:Y:S01]  /*1150*/  LDG.E.U16 R51, desc[UR8][R56.64] ;  /* 0x0000000838337981 */ /* 0x000162000c1e1500 */
[----:B------:R-:W-:-:S03]  /*1160*/  LEA R62, P0, R63, R8, 0x1 ;  /* 0x000000083f3e7211 */ /* 0x000fc600078008ff */
[----:B------:R2:W5:Y:S01]  /*1170*/  LDG.E.U16 R53, desc[UR8][R58.64] ;  /* 0x000000083a357981 */ /* 0x000562000c1e1500 */
[----:B------:R-:W-:Y:S02]  /*1180*/  LEA.HI.X.SX32 R63, R63, R0, 0x1, P0 ;  /* 0x000000003f3f7211 */ /* 0x000fe400000f0eff */
[C---:B------:R-:W-:Y:S01]  /*1190*/  LEA R68, P0, R69.reuse, R8, 0x1 ;  /* 0x0000000845447211 */ /* 0x040fe200078008ff */
[----:B------:R3:W5:Y:S01]  /*11a0*/  LDG.E.U16 R52, desc[UR8][R64.64] ;  /* 0x0000000840347981 */ /* 0x000762000c1e1500 */
[C---:B0-----:R-:W-:Y:S02]  /*11b0*/  IMAD R57, R10.reuse, 0x2, R69 ;  /* 0x000000020a397824 */ /* 0x041fe400078e0245 */
[----:B------:R-:W-:Y:S01]  /*11c0*/  LEA.HI.X.SX32 R69, R69, R0, 0x1, P0 ;  /* 0x0000000045457211 */ /* 0x000fe200000f0eff */
[----:B------:R0:W5:Y:S01]  /*11d0*/  LDG.E.U16 R55, desc[UR8][R62.64] ;  /* 0x000000083e377981 */ /* 0x000162000c1e1500 */
[----:B--2---:R-:W-:Y:S01]  /*11e0*/  IMAD R59, R10, 0x2, R57 ;  /* 0x000000020a3b7824 */ /* 0x004fe200078e0239 */
[----:B------:R-:W-:-:S02]  /*11f0*/  LEA R66, P1, R67, R8, 0x1 ;  /* 0x0000000843427211 */ /* 0x000fc400078208ff */
[----:B------:R2:W5:Y:S01]  /*1200*/  LDG.E.U16 R54, desc[UR8][R60.64] ;  /* 0x000000083c367981 */ /* 0x000562000c1e1500 */
[----:B---3--:R-:W-:Y:S01]  /*1210*/  LEA R64, P0, R57, R8, 0x1 ;  /* 0x0000000839407211 */ /* 0x008fe200078008ff */
[----:B------:R-:W-:-:S03]  /*1220*/  IMAD R73, R10, 0x2, R59 ;  /* 0x000000020a497824 */ /* 0x000fc600078e023b */
[----:B------:R-:W-:Y:S01]  /*1230*/  LEA.HI.X.SX32 R65, R57, R0, 0x1, P0 ;  /* 0x0000000039417211 */ /* 0x000fe200000f0eff */
[C---:B------:R-:W-:Y:S01]  /*1240*/  IMAD R75, R10.reuse, 0x2, R73 ;  /* 0x000000020a4b7824 */ /* 0x040fe200078e0249 */
[----:B------:R-:W-:Y:S01]  /*1250*/  LEA R70, P0, R59, R8, 0x1 ;  /* 0x000000083b467211 */ /* 0x000fe200078008ff */
[----:B------:R3:W5:Y:S01]  /*1260*/  LDG.E.U16 R57, desc[UR8][R68.64] ;  /* 0x0000000844397981 */ /* 0x000762000c1e1500 */
[----:B------:R-:W-:Y:S01]  /*1270*/  LEA.HI.X.SX32 R67, R67, R0, 0x1, P1 ;  /* 0x0000000043437211 */ /* 0x000fe200008f0eff */
[C---:B0-----:R-:W-:Y:S01]  /*1280*/  IMAD R63, R10.reuse, 0x2, R75 ;  /* 0x000000020a3f7824 */ /* 0x041fe200078e024b */
[----:B--2---:R-:W-:Y:S01]  /*1290*/  LEA R60, P1, R73, R8, 0x1 ;  /* 0x00000008493c7211 */ /* 0x004fe200078208ff */
[----:B------:R-:W5:Y:S01]  /*12a0*/  LDG.E.U16 R58, desc[UR8][R64.64] ;  /* 0x00000008403a7981 */ /* 0x000f62000c1e1500 */
[----:B------:R-:W-:Y:S02]  /*12b0*/  LEA.HI.X.SX32 R71, R59, R0, 0x1, P0 ;  /* 0x000000003b477211 */ /* 0x000fe400000f0eff */
[----:B------:R-:W-:Y:S01]  /*12c0*/  LEA R72, P0, R75, R8, 0x1 ;  /* 0x000000084b487211 */ /* 0x000fe200078008ff */
[----:B------:R0:W5:Y:S01]  /*12d0*/  LDG.E.U16 R56, desc[UR8][R66.64] ;  /* 0x0000000842387981 */ /* 0x000162000c1e1500 */
[-C--:B------:R-:W-:Y:S01]  /*12e0*/  LEA.HI.X.SX32 R61, R73, R0.reuse, 0x1, P1 ;  /* 0x00000000493d7211 */ /* 0x080fe200008f0eff */
[C---:B---3--:R-:W-:Y:S01]  /*12f0*/  IMAD R69, R10.reuse, 0x2, R63 ;  /* 0x000000020a457824 */ /* 0x048fe200078e023f */
[----:B------:R-:W-:Y:S01]  /*1300*/  LEA.HI.X.SX32 R73, R75, R0, 0x1, P0 ;  /* 0x000000004b497211 */ /* 0x000fe200000f0eff */
[----:B------:R-:W5:Y:S02]  /*1310*/  LDG.E.U16 R59, desc[UR8][R70.64] ;  /* 0x00000008463b7981 */ /* 0x000f64000c1e1500 */
[----:B------:R-:W-:-:S02]  /*1320*/  IMAD R75, R10, 0x2, R69 ;  /* 0x000000020a4b7824 */ /* 0x000fc400078e0245 */
[----:B------:R2:W5:Y:S01]  /*1330*/  LDG.E.U16 R60, desc[UR8][R60.64] ;  /* 0x000000083c3c7981 */ /* 0x000562000c1e1500 */
[C---:B0-----:R-:W-:Y:S01]  /*1340*/  LEA R66, P0, R63.reuse, R8, 0x1 ;  /* 0x000000083f427211 */ /* 0x041fe200078008ff */
[C---:B------:R-:W-:Y:S02]  /*1350*/  IMAD R65, R10.reuse, 0x2, R75 ;  /* 0x000000020a417824 */ /* 0x040fe400078e024b */
[----:B------:R0:W5:Y:S01]  /*1360*/  LDG.E.U16 R62, desc[UR8][R72.64] ;  /* 0x00000008483e7981 */ /* 0x000162000c1e1500 */
[----:B------:R-:W-:Y:S02]  /*1370*/  LEA.HI.X.SX32 R67, R63, R0, 0x1, P0 ;  /* 0x000000003f437211 */ /* 0x000fe400000f0eff */
[-C--:B------:R-:W-:Y:S01]  /*1380*/  LEA R68, P0, R69, R8.reuse, 0x1 ;  /* 0x0000000845447211 */ /* 0x080fe200078008ff */
[----:B--2---:R-:W-:Y:S01]  /*1390*/  IMAD R61, R10, 0x2, R65 ;  /* 0x000000020a3d7824 */ /* 0x004fe200078e0241 */
[----:B------:R-:W-:Y:S01]  /*13a0*/  LEA R74, P1, R75, R8, 0x1 ;  /* 0x000000084b4a7211 */ /* 0x000fe200078208ff */
[----:B------:R-:W5:Y:S01]  /*13b0*/  LDG.E.U16 R63, desc[UR8][R66.64] ;  /* 0x00000008423f7981 */ /* 0x000f62000c1e1500 */
[----:B------:R-:W-:-:S02]  /*13c0*/  LEA.HI.X.SX32 R69, R69, R0, 0x1, P0 ;  /* 0x0000000045457211 */ /* 0x000fc400000f0eff */
[----:B------:R-:W-:Y:S01]  /*13d0*/  LEA R70, P0, R65, R8, 0x1 ;  /* 0x0000000841467211 */ /* 0x000fe200078008ff */
[C---:B------:R-:W-:Y:S01]  /*13e0*/  IMAD R77, R10.reuse, 0x2, R61 ;  /* 0x000000020a4d7824 */ /* 0x040fe200078e023d */
[-C--:B------:R-:W-:Y:S01]  /*13f0*/  LEA.HI.X.SX32 R75, R75, R0.reuse, 0x1, P1 ;  /* 0x000000004b4b7211 */ /* 0x080fe200008f0eff */
[----:B------:R-:W5:Y:S01]  /*1400*/  LDG.E.U16 R64, desc[UR8][R68.64] ;  /* 0x0000000844407981 */ /* 0x000f62000c1e1500 */
[----:B------:R-:W-:Y:S02]  /*1410*/  LEA.HI.X.SX32 R71, R65, R0, 0x1, P0 ;  /* 0x0000000041477211 */ /* 0x000fe400000f0eff */
[C---:B0-----:R-:W-:Y:S01]  /*1420*/  LEA R72, P0, R61.reuse, R8, 0x1 ;  /* 0x000000083d487211 */ /* 0x041fe200078008ff */
[----:B------:R-:W5:Y:S03]  /*1430*/  LDG.E.U16 R65, desc[UR8][R74.64] ;  /* 0x000000084a417981 */ /* 0x000f66000c1e1500 */
[----:B------:R-:W-:Y:S01]  /*1440*/  LEA.HI.X.SX32 R73, R61, R0, 0x1, P0 ;  /* 0x000000003d497211 */ /* 0x000fe200000f0eff */
[C---:B------:R-:W-:Y:S01]  /*1450*/  IMAD R61, R10.reuse, 0x2, R77 ;  /* 0x000000020a3d7824 */ /* 0x040fe200078e024d */
[-C--:B------:R-:W-:Y:S01]  /*1460*/  LEA R76, P0, R77, R8.reuse, 0x1 ;  /* 0x000000084d4c7211 */ /* 0x080fe200078008ff */
[----:B------:R0:W5:Y:S03]  /*1470*/  LDG.E.U16 R66, desc[UR8][R70.64] ;  /* 0x0000000846427981 */ /* 0x000166000c1e1500 */
[----:B------:R-:W-:Y:S01]  /*1480*/  LEA R78, P1, R61, R8, 0x1 ;  /* 0x000000083d4e7211 */ /* 0x000fe200078208ff */
[----:B------:R2:W5:Y:S01]  /*1490*/  LDG.E.U16 R67, desc[UR8][R72.64] ;  /* 0x0000000848437981 */ /* 0x000562000c1e1500 */
[----:B------:R-:W-:-:S02]  /*14a0*/  LEA R81, R10, R61, 0x1 ;  /* 0x0000003d0a517211 */ /* 0x000fc400078e08ff */
[-C--:B------:R-:W-:Y:S02]  /*14b0*/  LEA.HI.X.SX32 R77, R77, R0.reuse, 0x1, P0 ;  /* 0x000000004d4d7211 */ /* 0x080fe400000f0eff */
[----:B------:R-:W-:Y:S01]  /*14c0*/  LEA.HI.X.SX32 R79, R61, R0, 0x1, P1 ;  /* 0x000000003d4f7211 */ /* 0x000fe200008f0eff */
[C---:B------:R-:W-:Y:S01]  /*14d0*/  IMAD R61, R10.reuse, 0x2, R81 ;  /* 0x000000020a3d7824 */ /* 0x040fe200078e0251 */
[C---:B------:R-:W-:Y:S01]  /*14e0*/  LEA R80, P0, R81.reuse, R8, 0x1 ;  /* 0x0000000851507211 */ /* 0x040fe200078008ff */
[----:B------:R3:W5:Y:S03]  /*14f0*/  LDG.E.U16 R68, desc[UR8][R76.64] ;  /* 0x000000084c447981 */ /* 0x000766000c1e1500 */
[----:B------:R-:W-:Y:S01]  /*1500*/  LEA.HI.X.SX32 R81, R81, R0, 0x1, P0 ;  /* 0x0000000051517211 */ /* 0x000fe200000f0eff */
[C---:B0-----:R-:W-:Y:S01]  /*1510*/  IMAD R71, R10.reuse, 0x2, R61 ;  /* 0x000000020a477824 */ /* 0x041fe200078e023d */
[C---:B------:R-:W-:Y:S01]  /*1520*/  LEA R74, P0, R61.reuse, R8, 0x1 ;  /* 0x000000083d4a7211 */ /* 0x040fe200078008ff */
[----:B------:R0:W5:Y:S03]  /*1530*/  LDG.E.U16 R69, desc[UR8][R78.64] ;  /* 0x000000084e457981 */ /* 0x000166000c1e1500 */
[----:B------:R-:W-:Y:S01]  /*1540*/  LEA.HI.X.SX32 R75, R61, R0, 0x1, P0 ;  /* 0x000000003d4b7211 */ /* 0x000fe200000f0eff */
[C---:B------:R-:W-:Y:S01]  /*1550*/  IMAD R61, R10.reuse, 0x2, R71 ;  /* 0x000000020a3d7824 */ /* 0x040fe200078e0247 */
[-C--:B------:R-:W-:Y:S01]  /*1560*/  LEA R82, P0, R71, R8.reuse, 0x1 ;  /* 0x0000000847527211 */ /* 0x080fe200078008ff */
[----:B------:R4:W5:Y:S02]  /*1570*/  LDG.E.U16 R70, desc[UR8][R80.64] ;  /* 0x0000000850467981 */ /* 0x000964000c1e1500 */
[----:B--2---:R-:W-:Y:S01]  /*1580*/  IMAD R73, R10, 0x2, R61 ;  /* 0x000000020a497824 */ /* 0x004fe200078e023d */
[----:B------:R-:W-:-:S02]  /*1590*/  LEA R84, P1, R61, R8, 0x1 ;  /* 0x000000083d547211 */ /* 0x000fc400078208ff */
[-C--:B------:R-:W-:Y:S02]  /*15a0*/  LEA.HI.X.SX32 R83, R71, R0.reuse, 0x1, P0 ;  /* 0x0000000047537211 */ /* 0x080fe400000f0eff */
[----:B------:R-:W-:Y:S01]  /*15b0*/  LEA.HI.X.SX32 R85, R61, R0, 0x1, P1 ;  /* 0x000000003d557211 */ /* 0x000fe200008f0eff */
[C---:B------:R-:W-:Y:S01]  /*15c0*/  IMAD R61, R10.reuse, 0x2, R73 ;  /* 0x000000020a3d7824 */ /* 0x040fe200078e0249 */
[C---:B------:R-:W-:Y:S01]  /*15d0*/  LEA R86, P0, R73.reuse, R8, 0x1 ;  /* 0x0000000849567211 */ /* 0x040fe200078008ff */
[----:B------:R2:W5:Y:S03]  /*15e0*/  LDG.E.U16 R72, desc[UR8][R82.64] ;  /* 0x0000000852487981 */ /* 0x000566000c1e1500 */
[----:B------:R-:W-:Y:S01]  /*15f0*/  LEA.HI.X.SX32 R87, R73, R0, 0x1, P0 ;  /* 0x0000000049577211 */ /* 0x000fe200000f0eff */
[C---:B---3--:R-:W-:Y:S01]  /*1600*/  IMAD R77, R10.reuse, 0x2, R61 ;  /* 0x000000020a4d7824 */ /* 0x048fe200078e023d */
[C---:B0-----:R-:W-:Y:S01]  /*1610*/  LEA R78, P0, R61.reuse, R8, 0x1 ;  /* 0x000000083d4e7211 */ /* 0x041fe200078008ff */
[----:B------:R-:W5:Y:S03]  /*1620*/  LDG.E.U16 R71, desc[UR8][R74.64] ;  /* 0x000000084a477981 */ /* 0x000f66000c1e1500 */
[----:B------:R-:W-:Y:S01]  /*1630*/  LEA.HI.X.SX32 R79, R61, R0, 0x1, P0 ;  /* 0x000000003d4f7211 */ /* 0x000fe200000f0eff */
[C---:B------:R-:W-:Y:S01]  /*1640*/  IMAD R61, R10.reuse, 0x2, R77 ;  /* 0x000000020a3d7824 */ /* 0x040fe200078e024d */
[-C--:B----4-:R-:W-:Y:S01]  /*1650*/  LEA R80, P0, R77, R8.reuse, 0x1 ;  /* 0x000000084d507211 */ /* 0x090fe200078008ff */
[----:B------:R-:W5:Y:S02]  /*1660*/  LDG.E.U16 R73, desc[UR8][R84.64] ;  /* 0x0000000854497981 */ /* 0x000f64000c1e1500 */
[----:B------:R-:W-:Y:S01]  /*1670*/  IMAD R91, R10, 0x2, R61 ;  /* 0x000000020a5b7824 */ /* 0x000fe200078e023d */
[----:B------:R-:W-:Y:S01]  /*1680*/  LEA R88, P1, R61, R8, 0x1 ;  /* 0x000000083d587211 */ /* 0x000fe200078208ff */
[----:B------:R0:W5:Y:S01]  /*1690*/  LDG.E.U16 R74, desc[UR8][R86.64] ;  /* 0x00000008564a7981 */ /* 0x000162000c1e1500 */
[----:B------:R-:W-:-:S02]  /*16a0*/  LEA.HI.X.SX32 R81, R77, R0, 0x1, P0 ;  /* 0x000000004d517211 */ /* 0x000fc400000f0eff */
[----:B------:R-:W-:Y:S01]  /*16b0*/  LEA.HI.X.SX32 R89, R61, R0, 0x1, P1 ;  /* 0x000000003d597211 */ /* 0x000fe200008f0eff */
[C---:B------:R-:W-:Y:S01]  /*16c0*/  IMAD R61, R10.reuse, 0x2, R91 ;  /* 0x000000020a3d7824 */ /* 0x040fe200078e025b */
[C---:B--2---:R-:W-:Y:S01]  /*16d0*/  LEA R82, P0, R91.reuse, R8, 0x1 ;  /* 0x000000085b527211 */ /* 0x044fe200078008ff */
[----:B------:R-:W5:Y:S03]  /*16e0*/  LDG.E.U16 R75, desc[UR8][R78.64] ;  /* 0x000000084e4b7981 */ /* 0x000f66000c1e1500 */
[----:B------:R-:W-:Y:S01]  /*16f0*/  LEA.HI.X.SX32 R83, R91, R0, 0x1, P0 ;  /* 0x000000005b537211 */ /* 0x000fe200000f0eff */
[C---:B0-----:R-:W-:Y:S01]  /*1700*/  IMAD R87, R10.reuse, 0x2, R61 ;  /* 0x000000020a577824 */ /* 0x041fe200078e023d */
[C---:B------:R-:W-:Y:S01]  /*1710*/  LEA R84, P0, R61.reuse, R8, 0x1 ;  /* 0x000000083d547211 */ /* 0x040fe200078008ff */
[----:B------:R-:W5:Y:S03]  /*1720*/  LDG.E.U16 R77, desc[UR8][R88.64] ;  /* 0x00000008584d7981 */ /* 0x000f66000c1e1500 */
[----:B------:R-:W-:Y:S01]  /*1730*/  LEA.HI.X.SX32 R85, R61, R0, 0x1, P0 ;  /* 0x000000003d557211 */ /* 0x000fe200000f0eff */
[C---:B------:R-:W-:Y:S01]  /*1740*/  IMAD R61, R10.reuse, 0x2, R87 ;  /* 0x000000020a3d7824 */ /* 0x040fe200078e0257 */
[-C--:B------:R-:W-:Y:S01]  /*1750*/  LEA R86, P0, R87, R8.reuse, 0x1 ;  /* 0x0000000857567211 */ /* 0x080fe200078008ff */
[----:B------:R0:W5:Y:S02]  /*1760*/  LDG.E.U16 R78, desc[UR8][R82.64] ;  /* 0x00000008524e7981 */ /* 0x000164000c1e1500 */
[----:B------:R-:W-:Y:S01]  /*1770*/  IMAD R93, R10, 0x2, R61 ;  /* 0x000000020a5d7824 */ /* 0x000fe200078e023d */
[----:B------:R-:W-:Y:S01]  /*1780*/  LEA R90, P1, R61, R8, 0x1 ;  /* 0x000000083d5a7211 */ /* 0x000fe200078208ff */
[----:B------:R2:W5:Y:S01]  /*1790*/  LDG.E.U16 R79, desc[UR8][R84.64] ;  /* 0x00000008544f7981 */ /* 0x000562000c1e1500 */
[----:B------:R-:W-:-:S02]  /*17a0*/  LEA.HI.X.SX32 R87, R87, R0, 0x1, P0 ;  /* 0x0000000057577211 */ /* 0x000fc400000f0eff */
[----:B------:R-:W-:Y:S01]  /*17b0*/  LEA.HI.X.SX32 R91, R61, R0, 0x1, P1 ;  /* 0x000000003d5b7211 */ /* 0x000fe200008f0eff */
[C---:B------:R-:W-:Y:S01]  /*17c0*/  IMAD R61, R10.reuse, 0x2, R93 ;  /* 0x000000020a3d7824 */ /* 0x040fe200078e025d */
[C---:B------:R-:W-:Y:S01]  /*17d0*/  LEA R92, P0, R93.reuse, R8, 0x1 ;  /* 0x000000085d5c7211 */ /* 0x040fe200078008ff */
[----:B------:R-:W5:Y:S02]  /*17e0*/  LDG.E.U16 R76, desc[UR8][R80.64] ;  /* 0x00000008504c7981 */ /* 0x000f64000c1e1500 */
[----:B0-----:R-:W-:Y:S01]  /*17f0*/  IMAD R83, R10, 0x2, R61 ;  /* 0x000000020a537824 */ /* 0x001fe200078e023d */
[----:B------:R-:W-:Y:S02]  /*1800*/  LEA.HI.X.SX32 R93, R93, R0, 0x1, P0 ;  /* 0x000000005d5d7211 */ /* 0x000fe400000f0eff */
[----:B------:R-:W-:-:S03]  /*1810*/  LEA R88, P0, R61, R8, 0x1 ;  /* 0x000000083d587211 */ /* 0x000fc600078008ff */
[----:B------:R-:W5:Y:S01]  /*1820*/  LDG.E.U16 R82, desc[UR8][R92.64] ;  /* 0x000000085c527981 */ /* 0x000f62000c1e1500 */
[----:B------:R-:W-:Y:S02]  /*1830*/  LEA.HI.X.SX32 R89, R61, R0, 0x1, P0 ;  /* 0x000000003d597211 */ /* 0x000fe400000f0eff */
[C---:B------:R-:W-:Y:S01]  /*1840*/  LEA R61, R10.reuse, R83, 0x1 ;  /* 0x000000530a3d7211 */ /* 0x040fe200078e08ff */
[----:B------:R0:W5:Y:S01]  /*1850*/  LDG.E.U16 R81, desc[UR8][R90.64] ;  /* 0x000000085a517981 */ /* 0x000162000c1e1500 */
[-C--:B------:R-:W-:Y:S02]  /*1860*/  LEA R94, P0, R83, R8.reuse, 0x1 ;  /* 0x00000008535e7211 */ /* 0x080fe400078008ff */
[----:B------:R-:W-:Y:S01]  /*1870*/  LEA R96, P1, R61, R8, 0x1 ;  /* 0x000000083d607211 */ /* 0x000fe200078208ff */
[C---:B--2---:R-:W-:Y:S01]  /*1880*/  IMAD R85, R10.reuse, 0x2, R61 ;  /* 0x000000020a557824 */ /* 0x044fe200078e023d */
[-C--:B------:R-:W-:Y:S01]  /*1890*/  LEA.HI.X.SX32 R95, R83, R0.reuse, 0x1, P0 ;  /* 0x00000000535f7211 */ /* 0x080fe200000f0eff */
[----:B------:R2:W5:Y:S01]  /*18a0*/  LDG.E.U16 R80, desc[UR8][R86.64] ;  /* 0x0000000856507981 */ /* 0x000562000c1e1500 */
[----:B------:R-:W-:Y:S01]  /*18b0*/  LEA.HI.X.SX32 R97, R61, R0, 0x1, P1 ;  /* 0x000000003d617211 */ /* 0x000fe200008f0eff */
[C---:B------:R-:W-:Y:S01]  /*18c0*/  IMAD R61, R10.reuse, 0x2, R85 ;  /* 0x000000020a3d7824 */ /* 0x040fe200078e0255 */
[C---:B------:R-:W-:Y:S01]  /*18d0*/  LEA R98, P0, R85.reuse, R8, 0x1 ;  /* 0x0000000855627211 */ /* 0x040fe200078008ff */
[----:B------:R3:W5:Y:S03]  /*18e0*/  LDG.E.U16 R83, desc[UR8][R88.64] ;  /* 0x0000000858537981 */ /* 0x000766000c1e1500 */
[----:B------:R-:W-:Y:S01]  /*18f0*/  LEA.HI.X.SX32 R99, R85, R0, 0x1, P0 ;  /* 0x0000000055637211 */ /* 0x000fe200000f0eff */
[----:B------:R4:W5:Y:S01]  /*1900*/  LDG.E.U16 R84, desc[UR8][R94.64] ;  /* 0x000000085e547981 */ /* 0x000962000c1e1500 */
[----:B0-----:R-:W-:Y:S01]  /*1910*/  LEA R90, P0, R61, R8, 0x1 ;  /* 0x000000083d5a7211 */ /* 0x001fe200078008ff */
[----:B--2---:R-:W-:-:S02]  /*1920*/  IMAD R87, R10, 0x2, R61 ;  /* 0x000000020a577824 */ /* 0x004fc400078e023d */
[----:B------:R-:W5:Y:S01]  /*1930*/  LDG.E.U16 R85, desc[UR8][R96.64] ;  /* 0x0000000860557981 */ /* 0x000f62000c1e1500 */
[----:B------:R-:W-:Y:S01]  /*1940*/  LEA.HI.X.SX32 R91, R61, R0, 0x1, P0 ;  /* 0x000000003d5b7211 */ /* 0x000fe200000f0eff */
[C---:B------:R-:W-:Y:S01]  /*1950*/  IMAD R61, R10.reuse, 0x2, R87 ;  /* 0x000000020a3d7824 */ /* 0x040fe200078e0257 */
[-C--:B------:R-:W-:Y:S01]  /*1960*/  LEA R92, P0, R87, R8.reuse, 0x1 ;  /* 0x00000008575c7211 */ /* 0x080fe200078008ff */
[----:B------:R0:W5:Y:S02]  /*1970*/  LDG.E.U16 R86, desc[UR8][R98.64] ;  /* 0x0000000862567981 */ /* 0x000164000c1e1500 */
[C---:B---3--:R-:W-:Y:S01]  /*1980*/  IMAD R89, R10.reuse, 0x2, R61 ;  /* 0x000000020a597824 */ /* 0x048fe200078e023d */
[----:B------:R-:W-:Y:S02]  /*1990*/  LEA R100, P1, R61, R8, 0x1 ;  /* 0x000000083d647211 */ /* 0x000fe400078208ff */
[-C--:B------:R-:W-:Y:S02]  /*19a0*/  LEA.HI.X.SX32 R93, R87, R0.reuse, 0x1, P0 ;  /* 0x00000000575d7211 */ /* 0x080fe400000f0eff */
[----:B------:R-:W-:Y:S01]  /*19b0*/  LEA.HI.X.SX32 R101, R61, R0, 0x1, P1 ;  /* 0x000000003d657211 */ /* 0x000fe200008f0eff */
[C---:B------:R-:W-:Y:S01]  /*19c0*/  IMAD R61, R10.reuse, 0x2, R89 ;  /* 0x000000020a3d7824 */ /* 0x040fe200078e0259 */
[C---:B----4-:R-:W-:Y:S01]  /*19d0*/  LEA R94, P0, R89.reuse, R8, 0x1 ;  /* 0x00000008595e7211 */ /* 0x050fe200078008ff */
[----:B------:R-:W5:Y:S03]  /*19e0*/  LDG.E.U16 R87, desc[UR8][R90.64] ;  /* 0x000000085a577981 */ /* 0x000f66000c1e1500 */
        /* <DEDUP_REMOVED lines=15> */
[----:B------:R-:W5:Y:S03]  /*1ae0*/  LDG.E.U16 R88, desc[UR8][R92.64] ;  /* 0x000000085c587981 */ /* 0x000f66000c1e1500 */
[----:B------:R-:W-:Y:S01]  /*1af0*/  LEA.HI.X.SX32 R105, R105, R0, 0x1, P0 ;  /* 0x0000000069697211 */ /* 0x000fe200000f0eff */
[----:B0-----:R-:W-:Y:S01]  /*1b00*/  IMAD R101, R10, 0x2, R61 ;  /* 0x000000020a657824 */ /* 0x001fe200078e023d */
[----:B--2---:R-:W-:-:S03]  /*1b10*/  LEA R94, P0, R61, R8, 0x1 ;  /* 0x000000083d5e7211 */ /* 0x004fc600078008ff */
[----:B------:R-:W5:Y:S01]  /*1b20*/  LDG.E.U16 R108, desc[UR8][R104.64] ;  /* 0x00000008686c7981 */ /* 0x000f62000c1e1500 */
[----:B------:R-:W-:Y:S01]  /*1b30*/  LEA.HI.X.SX32 R95, R61, R0, 0x1, P0 ;  /* 0x000000003d5f7211 */ /* 0x000fe200000f0eff */
[C---:B------:R-:W-:Y:S01]  /*1b40*/  IMAD R61, R10.reuse, 0x2, R101 ;  /* 0x000000020a3d7824 */ /* 0x040fe200078e0265 */
[-C--:B---3--:R-:W-:Y:S01]  /*1b50*/  LEA R96, P0, R101, R8.reuse, 0x1 ;  /* 0x0000000865607211 */ /* 0x088fe200078008ff */
[----:B------:R0:W5:Y:S02]  /*1b60*/  LDG.E.U16 R92, desc[UR8][R98.64] ;  /* 0x00000008625c7981 */ /* 0x000164000c1e1500 */
[C---:B------:R-:W-:Y:S01]  /*1b70*/  IMAD R107, R10.reuse, 0x2, R61 ;  /* 0x000000020a6b7824 */ /* 0x040fe200078e023d */
[----:B------:R-:W-:Y:S01]  /*1b80*/  LEA R100, P1, R61, R8, 0x1 ;  /* 0x000000083d647211 */ /* 0x000fe200078208ff */
[----:B------:R2:W5:Y:S01]  /*1b90*/  LDG.E.U16 R93, desc[UR8][R102.64] ;  /* 0x00000008665d7981 */ /* 0x000562000c1e1500 */
[-C--:B------:R-:W-:Y:S02]  /*1ba0*/  LEA.HI.X.SX32 R97, R101, R0.reuse, 0x1, P0 ;  /* 0x0000000065617211 */ /* 0x080fe400000f0eff */
[----:B------:R-:W-:Y:S01]  /*1bb0*/  LEA.HI.X.SX32 R101, R61, R0, 0x1, P1 ;  /* 0x000000003d657211 */ /* 0x000fe200008f0eff */
[----:B------:R-:W-:Y:S01]  /*1bc0*/  IMAD R61, R10, 0x2, R107 ;  /* 0x000000020a3d7824 */ /* 0x000fe200078e026b */
[----:B------:R3:W5:Y:S01]  /*1bd0*/  LDG.E.U16 R109, desc[UR8][R94.64] ;  /* 0x000000085e6d7981 */ /* 0x000762000c1e1500 */
[----:B0-----:R-:W-:-:S03]  /*1be0*/  LEA R98, P0, R107, R8, 0x1 ;  /* 0x000000086b627211 */ /* 0x001fc600078008ff */
[C---:B------:R-:W-:Y:S01]  /*1bf0*/  LEA R105, R10.reuse, R61, 0x1 ;  /* 0x0000003d0a697211 */ /* 0x040fe200078e08ff */
[----:B------:R0:W5:Y:S01]  /*1c00*/  LDG.E.U16 R110, desc[UR8][R96.64] ;  /* 0x00000008606e7981 */ /* 0x000162000c1e1500 */
[----:B------:R-:W-:Y:S02]  /*1c10*/  LEA.HI.X.SX32 R99, R107, R0, 0x1, P0 ;  /* 0x000000006b637211 */ /* 0x000fe400000f0eff */
[C---:B--2---:R-:W-:Y:S01]  /*1c20*/  LEA R102, P0, R61.reuse, R8, 0x1 ;  /* 0x000000083d667211 */ /* 0x044fe200078008ff */
[----:B------:R2:W5:Y:S03]  /*1c30*/  LDG.E.U16 R111, desc[UR8][R100.64] ;  /* 0x00000008646f7981 */ /* 0x000566000c1e1500 */
[----:B------:R-:W-:Y:S01]  /*1c40*/  LEA.HI.X.SX32 R103, R61, R0, 0x1, P0 ;  /* 0x000000003d677211 */ /* 0x000fe200000f0eff */
[C---:B------:R-:W-:Y:S01]  /*1c50*/  IMAD R61, R10.reuse, 0x2, R105 ;  /* 0x000000020a3d7824 */ /* 0x040fe200078e0269 */
[-C--:B---3--:R-:W-:Y:S01]  /*1c60*/  LEA R94, P0, R105, R8.reuse, 0x1 ;  /* 0x00000008695e7211 */ /* 0x088fe200078008ff */
[----:B------:R3:W5:Y:S02]  /*1c70*/  LDG.E.U16 R112, desc[UR8][R98.64] ;  /* 0x0000000862707981 */ /* 0x000764000c1e1500 */
[----:B------:R-:W-:Y:S01]  /*1c80*/  IMAD R107, R10, 0x2, R61 ;  /* 0x000000020a6b7824 */ /* 0x000fe200078e023d */
[----:B------:R-:W-:Y:S01]  /*1c90*/  LEA R104, P1, R61, R8, 0x1 ;  /* 0x000000083d687211 */ /* 0x000fe200078208ff */
[----:B------:R4:W5:Y:S01]  /*1ca0*/  LDG.E.U16 R113, desc[UR8][R102.64] ;  /* 0x0000000866717981 */ /* 0x000962000c1e1500 */
[----:B------:R-:W-:-:S02]  /*1cb0*/  LEA.HI.X.SX32 R95, R105, R0, 0x1, P0 ;  /* 0x00000000695f7211 */ /* 0x000fc400000f0eff */
[----:B------:R-:W-:Y:S01]  /*1cc0*/  LEA.HI.X.SX32 R105, R61, R0, 0x1, P1 ;  /* 0x000000003d697211 */ /* 0x000fe200008f0eff */
[C---:B------:R-:W-:Y:S01]  /*1cd0*/  IMAD R61, R10.reuse, 0x2, R107 ;  /* 0x000000020a3d7824 */ /* 0x040fe200078e026b */
[C---:B0-----:R-:W-:Y:S01]  /*1ce0*/  LEA R96, P0, R107.reuse, R8, 0x1 ;  /* 0x000000086b607211 */ /* 0x041fe200078008ff */
[----:B------:R0:W5:Y:S03]  /*1cf0*/  LDG.E.U16 R114, desc[UR8][R94.64] ;  /* 0x000000085e727981 */ /* 0x000166000c1e1500 */
[----:B------:R-:W-:Y:S01]  /*1d00*/  LEA.HI.X.SX32 R97, R107, R0, 0x1, P0 ;  /* 0x000000006b617211 */ /* 0x000fe200000f0eff */
[C---:B--2---:R-:W-:Y:S01]  /*1d10*/  IMAD R101, R10.reuse, 0x2, R61 ;  /* 0x000000020a657824 */ /* 0x044fe200078e023d */
[C---:B---3--:R-:W-:Y:S01]  /*1d20*/  LEA R98, P0, R61.reuse, R8, 0x1 ;  /* 0x000000083d627211 */ /* 0x048fe200078008ff */
[----:B------:R2:W5:Y:S03]  /*1d30*/  LDG.E.U16 R115, desc[UR8][R104.64] ;  /* 0x0000000868737981 */ /* 0x000566000c1e1500 */
[----:B------:R-:W-:Y:S01]  /*1d40*/  LEA.HI.X.SX32 R99, R61, R0, 0x1, P0 ;  /* 0x000000003d637211 */ /* 0x000fe200000f0eff */
[C---:B------:R-:W-:Y:S01]  /*1d50*/  IMAD R61, R10.reuse, 0x2, R101 ;  /* 0x000000020a3d7824 */ /* 0x040fe200078e0265 */
[-C--:B------:R-:W-:Y:S01]  /*1d60*/  LEA R100, P0, R101, R8.reuse, 0x1 ;  /* 0x0000000865647211 */ /* 0x080fe200078008ff */
[----:B------:R3:W5:Y:S02]  /*1d70*/  LDG.E.U16 R116, desc[UR8][R96.64] ;  /* 0x0000000860747981 */ /* 0x000764000c1e1500 */
[----:B------:R-:W-:Y:S01]  /*1d80*/  IMAD R107, R10, 0x2, R61 ;  /* 0x000000020a6b7824 */ /* 0x000fe200078e023d */
[----:B----4-:R-:W-:Y:S01]  /*1d90*/  LEA R102, P1, R61, R8, 0x1 ;  /* 0x000000083d667211 */ /* 0x010fe200078208ff */
        /* <DEDUP_REMOVED lines=12> */
[-C--:B----4-:R-:W-:Y:S01]  /*1e60*/  LEA R98, P0, R105, R8.reuse, 0x1 ;  /* 0x0000000869627211 */ /* 0x090fe200078008ff */
        /* <DEDUP_REMOVED lines=12> */
[----:B------:R-:W5:Y:S03]  /*1f30*/  LDG.E.U16 R125, desc[UR8][R104.64] ;  /* 0x00000008687d7981 */ /* 0x000f66000c1e1500 */
[----:B------:R-:W-:Y:S01]  /*1f40*/  LEA.HI.X.SX32 R95, R61, R0, 0x1, P0 ;  /* 0x000000003d5f7211 */ /* 0x000fe200000f0eff */
[C---:B------:R-:W-:Y:S01]  /*1f50*/  IMAD R61, R10.reuse, 0x2, R103 ;  /* 0x000000020a3d7824 */ /* 0x040fe200078e0267 */
[-C--:B------:R-:W-:Y:S01]  /*1f60*/  LEA R102, P0, R103, R8.reuse, 0x1 ;  /* 0x0000000867667211 */ /* 0x080fe200078008ff */
[----:B------:R2:W5:Y:S02]  /*1f70*/  LDG.E.U16 R126, desc[UR8][R100.64] ;  /* 0x00000008647e7981 */ /* 0x000564000c1e1500 */
[----:B----4-:R-:W-:Y:S01]  /*1f80*/  IMAD R97, R10, 0x2, R61 ;  /* 0x000000020a617824 */ /* 0x010fe200078e023d */
[----:B------:R-:W-:Y:S01]  /*1f90*/  LEA R106, P1, R61, R8, 0x1 ;  /* 0x000000083d6a7211 */ /* 0x000fe200078208ff */
[----:B------:R3:W5:Y:S01]  /*1fa0*/  LDG.E.U16 R127, desc[UR8][R94.64] ;  /* 0x000000085e7f7981 */ /* 0x000762000c1e1500 */
[----:B------:R-:W-:-:S02]  /*1fb0*/  LEA.HI.X.SX32 R103, R103, R0, 0x1, P0 ;  /* 0x0000000067677211 */ /* 0x000fc400000f0eff */
[----:B------:R-:W-:Y:S02]  /*1fc0*/  LEA.HI.X.SX32 R107, R61, R0, 0x1, P1 ;  /* 0x000000003d6b7211 */ /* 0x000fe400008f0eff */
[C---:B0-----:R-:W-:Y:S01]  /*1fd0*/  LEA R98, P0, R97.reuse, R8, 0x1 ;  /* 0x0000000861627211 */ /* 0x041fe200078008ff */
[----:B------:R0:W5:Y:S01]  /*1fe0*/  LDG.E.U16 R128, desc[UR8][R102.64] ;  /* 0x0000000866807981 */ /* 0x000162000c1e1500 */
[C---:B------:R-:W-:Y:S02]  /*1ff0*/  LEA R61, R10.reuse, R97, 0x1 ;  /* 0x000000610a3d7211 */ /* 0x040fe400078e08ff */
[----:B------:R-:W-:Y:S01]  /*2000*/  LEA.HI.X.SX32 R99, R97, R0, 0x1, P0 ;  /* 0x0000000061637211 */ /* 0x000fe200000f0eff */
[----:B------:R-:W5:Y:S01]  /*2010*/  LDG.E.U16 R129, desc[UR8][R106.64] ;  /* 0x000000086a817981 */ /* 0x000f62000c1e1500 */
[C---:B------:R-:W-:Y:S01]  /*2020*/  LEA R96, P0, R61.reuse, R8, 0x1 ;  /* 0x000000083d607211 */ /* 0x040fe200078008ff */
[C---:B--2---:R-:W-:Y:S02]  /*2030*/  IMAD R101, R10.reuse, 0x2, R61 ;  /* 0x000000020a657824 */ /* 0x044fe400078e023d */
[----:B------:R2:W5:Y:S01]  /*2040*/  LDG.E.U16 R130, desc[UR8][R98.64] ;  /* 0x0000000862827981 */ /* 0x000562000c1e1500 */
[----:B------:R-:W-:Y:S01]  /*2050*/  LEA.HI.X.SX32 R97, R61, R0, 0x1, P0 ;  /* 0x000000003d617211 */ /* 0x000fe200000f0eff */
[----:B------:R-:W-:Y:S01]  /*2060*/  IMAD R61, R10, 0x2, R101 ;  /* 0x000000020a3d7824 */ /* 0x000fe200078e0265 */
[----:B------:R-:W-:-:S03]  /*2070*/  LEA R100, P0, R101, R8, 0x1 ;  /* 0x0000000865647211 */ /* 0x000fc600078008ff */
[C---:B------:R-:W-:Y:S01]  /*2080*/  IMAD R105, R10.reuse, 0x2, R61 ;  /* 0x000000020a697824 */ /* 0x040fe200078e023d */
[----:B---3--:R-:W-:Y:S01]  /*2090*/  LEA R94, P1, R61, R8, 0x1 ;  /* 0x000000083d5e7211 */ /* 0x008fe200078208ff */
[----:B------:R3:W5:Y:S01]  /*20a0*/  LDG.E.U16 R131, desc[UR8][R96.64] ;  /* 0x0000000860837981 */ /* 0x000762000c1e1500 */
[-C--:B------:R-:W-:Y:S02]  /*20b0*/  LEA.HI.X.SX32 R101, R101, R0.reuse, 0x1, P0 ;  /* 0x0000000065657211 */ /* 0x080fe400000f0eff */
[----:B------:R-:W-:Y:S01]  /*20c0*/  LEA.HI.X.SX32 R95, R61, R0, 0x1, P1 ;  /* 0x000000003d5f7211 */ /* 0x000fe200008f0eff */
[C---:B------:R-:W-:Y:S01]  /*20d0*/  IMAD R61, R10.reuse, 0x2, R105 ;  /* 0x000000020a3d7824 */ /* 0x040fe200078e0269 */
[C---:B0-----:R-:W-:Y:S01]  /*20e0*/  LEA R102, P0, R105.reuse, R8, 0x1 ;  /* 0x0000000869667211 */ /* 0x041fe200078008ff */
[----:B------:R0:W5:Y:S03]  /*20f0*/  LDG.E.U16 R133, desc[UR8][R100.64] ;  /* 0x0000000864857981 */ /* 0x000166000c1e1500 */
[----:B------:R-:W-:Y:S01]  /*2100*/  LEA.HI.X.SX32 R103, R105, R0, 0x1, P0 ;  /* 0x0000000069677211 */ /* 0x000fe200000f0eff */
[C---:B------:R-:W-:Y:S01]  /*2110*/  IMAD R105, R10.reuse, 0x2, R61 ;  /* 0x000000020a697824 */ /* 0x040fe200078e023d */
[C---:B--2---:R-:W-:Y:S01]  /*2120*/  LEA R98, P0, R61.reuse, R8, 0x1 ;  /* 0x000000083d627211 */ /* 0x044fe200078008ff */
[----:B------:R-:W5:Y:S03]  /*2130*/  LDG.E.U16 R134, desc[UR8][R94.64] ;  /* 0x000000085e867981 */ /* 0x000f66000c1e1500 */
[----:B------:R-:W-:Y:S01]  /*2140*/  LEA.HI.X.SX32 R99, R61, R0, 0x1, P0 ;  /* 0x000000003d637211 */ /* 0x000fe200000f0eff */
[C---:B------:R-:W-:Y:S01]  /*2150*/  IMAD R61, R10.reuse, 0x2, R105 ;  /* 0x000000020a3d7824 */ /* 0x040fe200078e0269 */
[-C--:B------:R-:W-:Y:S01]  /*2160*/  LEA R104, P0, R105, R8.reuse, 0x1 ;  /* 0x0000000869687211 */ /* 0x080fe200078008ff */
[----:B------:R2:W5:Y:S02]  /*2170*/  LDG.E.U16 R135, desc[UR8][R102.64] ;  /* 0x0000000866877981 */ /* 0x000564000c1e1500 */
[----:B------:R-:W-:Y:S01]  /*2180*/  IMAD R107, R10, 0x2, R61 ;  /* 0x000000020a6b7824 */ /* 0x000fe200078e023d */
[----:B---3--:R-:W-:Y:S01]  /*2190*/  LEA R96, P1, R61, R8, 0x1 ;  /* 0x000000083d607211 */ /* 0x008fe200078208ff */
        /* <DEDUP_REMOVED lines=8> */
[C---:B------:R-:W-:Y:S01]  /*2220*/  LEA R94, P0, R61.reuse, R8, 0x1 ;  /* 0x000000083d5e7211 */ /* 0x040fe200078008ff */
[----:B------:R2:W5:Y:S03]  /*2230*/  LDG.E.U16 R140, desc[UR8][R96.64] ;  /* 0x00000008608c7981 */ /* 0x000566000c1e1500 */
        /* <DEDUP_REMOVED lines=14> */
[C---:B----4-:R-:W-:Y:S01]  /*2320*/  LEA R100, P0, R61.reuse, R8, 0x1 ;  /* 0x000000083d647211 */ /* 0x050fe200078008ff */
[----:B------:R-:W5:Y:S03]  /*2330*/  LDG.E.U16 R144, desc[UR8][R98.64] ;  /* 0x0000000862907981 */ /* 0x000f66000c1e1500 */
[----:B------:R-:W-:Y:S01]  /*2340*/  LEA.HI.X.SX32 R101, R61, R0, 0x1, P0 ;  /* 0x000000003d657211 */ /* 0x000fe200000f0eff */
[C---:B------:R-:W-:Y:S01]  /*2350*/  IMAD R61, R10.reuse, 0x2, R97 ;  /* 0x000000020a3d7824 */ /* 0x040fe200078e0261 */
[-C--:B------:R-:W-:Y:S01]  /*2360*/  LEA R106, P0, R97, R8.reuse, 0x1 ;  /* 0x00000008616a7211 */ /* 0x080fe200078008ff */
[----:B------:R2:W5:Y:S03]  /*2370*/  LDG.E.U16 R104, desc[UR8][R104.64] ;  /* 0x0000000868687981 */ /* 0x000566000c1e1500 */
[----:B---3--:R-:W-:Y:S01]  /*2380*/  LEA R94, P1, R61, R8, 0x1 ;  /* 0x000000083d5e7211 */ /* 0x008fe200078208ff */
[----:B------:R-:W5:Y:S01]  /*2390*/  LDG.E.U16 R145, desc[UR8][R100.64] ;  /* 0x0000000864917981 */ /* 0x000f62000c1e1500 */
[----:B------:R-:W-:-:S02]  /*23a0*/  LEA R121, R10, R61, 0x1 ;  /* 0x0000003d0a797211 */ /* 0x000fc400078e08ff */
[----:B------:R-:W-:-:S03]  /*23b0*/  LEA.HI.X.SX32 R95, R61, R0, 0x1, P1 ;  /* 0x000000003d5f7211 */ /* 0x000fc600008f0eff */
[----:B------:R-:W-:-:S04]  /*23c0*/  IMAD R61, R10, 0x2, R121 ;  /* 0x000000020a3d7824 */ /* 0x000fc800078e0279 */
[----:B0-----:R-:W-:Y:S01]  /*23d0*/  IMAD R103, R10, 0x2, R61 ;  /* 0x000000020a677824 */ /* 0x001fe200078e023d */
[----:B------:R-:W-:-:S04]  /*23e0*/  LEA.HI.X.SX32 R107, R97, R0, 0x1, P0 ;  /* 0x00000000616b7211 */ /* 0x000fc800000f0eff */
[C---:B------:R-:W-:Y:S01]  /*23f0*/  LEA R102, P1, R103.reuse, R8, 0x1 ;  /* 0x0000000867667211 */ /* 0x040fe200078208ff */
[----:B--2---:R-:W-:Y:S01]  /*2400*/  IMAD R105, R10, 0x2, R103 ;  /* 0x000000020a697824 */ /* 0x004fe200078e0267 */
[----:B------:R-:W5:Y:S02]  /*2410*/  LDG.E.U16 R106, desc[UR8][R106.64] ;  /* 0x000000086a6a7981 */ /* 0x000f64000c1e1500 */
[----:B------:R-:W-:-:S05]  /*2420*/  LEA.HI.X.SX32 R103, R103, R0, 0x1, P1 ;  /* 0x0000000067677211 */ /* 0x000fca00008f0eff */
[----:B------:R-:W5:Y:S01]  /*2430*/  LDG.E.U16 R102, desc[UR8][R102.64] ;  /* 0x0000000866667981 */ /* 0x000f62000c1e1500 */
[----:B------:R-:W-:-:S04]  /*2440*/  LEA R96, P0, R121, R8, 0x1 ;  /* 0x0000000879607211 */ /* 0x000fc800078008ff */
[----:B------:R-:W-:Y:S02]  /*2450*/  LEA.HI.X.SX32 R97, R121, R0, 0x1, P0 ;  /* 0x0000000079617211 */ /* 0x000fe400000f0eff */
[C---:B------:R-:W-:Y:S01]  /*2460*/  LEA R98, P0, R61.reuse, R8, 0x1 ;  /* 0x000000083d627211 */ /* 0x040fe200078008ff */
[----:B------:R0:W5:Y:S03]  /*2470*/  LDG.E.U16 R121, desc[UR8][R94.64] ;  /* 0x000000085e797981 */ /* 0x000166000c1e1500 */
[----:B------:R-:W-:Y:S01]  /*2480*/  LEA.HI.X.SX32 R99, R61, R0, 0x1, P0 ;  /* 0x000000003d637211 */ /* 0x000fe200000f0eff */
[----:B------:R-:W5:Y:S01]  /*2490*/  LDG.E.U16 R96, desc[UR8][R96.64] ;  /* 0x0000000860607981 */ /* 0x000f62000c1e1500 */
[----:B------:R-:W2:Y:S08]  /*24a0*/  LDC R61, c[0x0][0x3c8] ;  /* 0x0000f200ff3d7b82 */ /* 0x000eb00000000800 */
[----:B0-----:R-:W0:Y:S01]  /*24b0*/  LDC.64 R94, c[0x0][0x3c0] ;  /* 0x0000f000ff5e7b82 */ /* 0x001e220000000a00 */
[----:B------:R-:W-:Y:S01]  /*24c0*/  LEA R100, P0, R105, R8, 0x1 ;  /* 0x0000000869647211 */ /* 0x000fe200078008ff */
[----:B------:R3:W5:Y:S01]  /*24d0*/  LDG.E.U16 R98, desc[UR8][R98.64] ;  /* 0x0000000862627981 */ /* 0x000762000c1e1500 */
[----:B------:R-:W-:-:S02]  /*24e0*/  SHF.R.U32.HI R132, RZ, 0x5, R148 ;  /* 0x00000005ff847819 */ /* 0x000fc40000011694 */
[----:B------:R-:W-:Y:S02]  /*24f0*/  LEA.HI.X.SX32 R101, R105, R0, 0x1, P0 ;  /* 0x0000000069657211 */ /* 0x000fe400000f0eff */
[----:B------:R-:W-:Y:S02]  /*2500*/  LOP3.LUT R0, R148, 0xff, RZ, 0xc0, !PT ;  /* 0x000000ff94007812 */ /* 0x000fe400078ec0ff */
[----:B------:R-:W-:Y:S02]  /*2510*/  LOP3.LUT R8, R132, 0x4, RZ, 0xc0, !PT ;  /* 0x0000000484087812 */ /* 0x000fe400078ec0ff */
[----:B---3--:R-:W-:Y:S02]  /*2520*/  SHF.R.S32.HI R99, RZ, 0x7, R148 ;  /* 0x00000007ff637819 */ /* 0x008fe40000011494 */
[----:B-1----:R-:W-:Y:S01]  /*2530*/  R2UR UR5, R120 ;  /* 0x00000000780572ca */ /* 0x002fe200000e0000 */
[----:B0-----:R-:W-:Y:S01]  /*2540*/  IMAD R94, R152, R94, RZ ;  /* 0x0000005e985e7224 */ /* 0x001fe200078e02ff */
[----:B------:R-:W-:Y:S01]  /*2550*/  R2UR UR77, R8 ;  /* 0x00000000084d72ca */ /* 0x000fe200000e0000 */
[----:B--2---:R-:W-:Y:S01]  /*2560*/  IMAD R8, R0, R61, RZ ;  /* 0x0000003d00087224 */ /* 0x004fe200078e02ff */
[----:B------:R-:W-:Y:S01]  /*2570*/  LOP3.LUT R61, R148, 0x3f, RZ, 0xc0, !PT ;  /* 0x0000003f943d7812 */ /* 0x000fe200078ec0ff */
[----:B------:R-:W-:Y:S01]  /*2580*/  IMAD.SHL.U32 R97, R94, 0x2, RZ ;  /* 0x000000025e617824 */ /* 0x000fe200078e00ff */
[----:B------:R-:W-:Y:S01]  /*2590*/  SGXT R99, R99, 0x1 ;  /* 0x000000016363781a */ /* 0x000fe20000000200 */
[----:B------:R-:W-:Y:S01]  /*25a0*/  IMAD.SHL.U32 R10, R8, 0x2, RZ ;  /* 0x00000002080a7824 */ /* 0x000fe200078e00ff */
[----:B------:R0:W5:Y:S01]  /*25b0*/  LDG.E.U16 R100, desc[UR8][R100.64] ;  /* 0x0000000864647981 */ /* 0x000162000c1e1500 */
[----:B------:R-:W-:-:S03]  /*25c0*/  IMAD.SHL.U32 R0, R61, 0x2, RZ ;  /* 0x000000023d007824 */ /* 0x000fc600078e00ff */
[----:B------:R-:W-:Y:S02]  /*25d0*/  IADD3 R136, P1, P2, R10, R136, R97 ;  /* 0x000000880a887210 */ /* 0x000fe40007a3e061 */
[----:B------:R-:W-:Y:S02]  /*25e0*/  LOP3.LUT R97, R0, 0x90, R99, 0x78, !PT ;  /* 0x0000009000617812 */ /* 0x000fe400078e7863 */
[----:B------:R-:W1:Y:S01]  /*25f0*/  S2R R99, SR_CgaCtaId ;  /* 0x0000000000637919 */ /* 0x000e620000008800 */
[----:B------:R-:W-:-:S05]  /*2600*/  IMAD.SHL.U32 R38, R132, 0x200000, RZ ;  /* 0x0020000084267824 */ /* 0x000fca00078e00ff */
[----:B------:R-:W-:Y:S01]  /*2610*/  LOP3.LUT R38, R38, 0x600000, RZ, 0xc0, !PT ;  /* 0x0060000026267812 */ /* 0x000fe200078ec0ff */
[----:B------:R-:W-:-:S04]  /*2620*/  IMAD.SHL.U32 R10, R148, 0x200, RZ ;  /* 0x00000200940a7824 */ /* 0x000fc800078e00ff */
[----:B0-----:R-:W-:Y:S01]  /*2630*/  VIADD R101, R38, UR5 ;  /* 0x0000000526657c36 */ /* 0x001fe20008000000 */
[----:B------:R-:W-:Y:S01]  /*2640*/  LOP3.LUT R97, R97, 0x8000, R10, 0xf8, !PT ;  /* 0x0000800061617812 */ /* 0x000fe200078ef80a */
[----:B------:R-:W-:-:S03]  /*2650*/  IMAD.HI R8, R8, 0x2, RZ ;  /* 0x0000000208087827 */ /* 0x000fc600078e02ff */
[----:B------:R-:W-:Y:S01]  /*2660*/  R2UR UR6, R101 ;  /* 0x00000000650672ca */ /* 0x000fe200000e0000 */
[----:B------:R-:W-:Y:S01]  /*2670*/  IMAD.HI R94, R94, 0x2, RZ ;  /* 0x000000025e5e7827 */ /* 0x000fe200078e02ff */
[----:B------:R-:W-:-:S13]  /*2680*/  @P4 BRA `(.L_x_5) ;  /* 0x0000000000184947 */ /* 0x000fda0003800000 */
[----:B------:R-:W-:Y:S01]  /*2690*/  ELECT P0, URZ, PT ;  /* 0x0000000000ff782f */ /* 0x000fe20003800000 */
[----:B------:R-:W-:Y:S01]  /*26a0*/  IMAD.MOV.U32 R10, RZ, RZ, 0x1 ;  /* 0x00000001ff0a7424 */ /* 0x000fe200078e00ff */
[----:B------:R-:W-:Y:S11]  /*26b0*/  UVIRTCOUNT.DEALLOC.SMPOOL 0x80 ;  /* 0x000000800000784c */ /* 0x000ff60000000000 */
[----:B------:R-:W-:-:S04]  /*26c0*/  @P0 MOV R120, 0x40 ;  /* 0x0000004000780802 */ /* 0x000fc80000000f00 */
[----:B-1----:R-:W-:-:S05]  /*26d0*/  @P0 LEA R99, R99, R120, 0x18 ;  /* 0x0000007863630211 */ /* 0x002fca00078ec0ff */
[----:B------:R0:W-:Y:S02]  /*26e0*/  @P0 STS.U8 [R99], R10 ;  /* 0x0000000a63000388 */ /* 0x0001e40000000000 */
.L_x_5:
[----:B-----5:R2:W-:Y:S01]  /*26f0*/  STS.U16 [R97+UR4], R2 ;  /* 0x0000000261007988 */ /* 0x0205e20008000404 */
[----:B------:R-:W3:Y:S01]  /*2700*/  LDC R237, c[0x0][0x3c4] ;  /* 0x0000f100ffed7b82 */ /* 0x000ee20000000800 */
[----:B------:R-:W-:Y:S01]  /*2710*/  IADD3.X R137, PT, PT, R8, R137, R94, P1, P2 ;  /* 0x0000008908897210 */ /* 0x000fe20000fe445e */
[----:B01----:R-:W-:Y:S01]  /*2720*/  VIADD R99, R146, 0x80 ;  /* 0x0000008092637836 */ /* 0x003fe20000000000 */
[----:B------:R-:W-:Y:S01]  /*2730*/  STS.U16 [R97+UR4+0x400], R6 ;  /* 0x0004000661007988 */ /* 0x000fe20008000404 */
[----:B------:R-:W-:Y:S01]  /*2740*/  ULEA UR6, UR77, UR6, 0x5 ;  /* 0x000000064d067291 */ /* 0x000fe2000f8e28ff */
[----:B------:R-:W-:Y:S01]  /*2750*/  LOP3.LUT P5, RZ, R148, 0xff, RZ, 0xc0, !PT ;  /* 0x000000ff94ff7812 */ /* 0x000fe200078ac0ff */
[----:B------:R-:W-:Y:S01]  /*2760*/  UMOV UR11, 0x1 ;  /* 0x00000001000b7882 */ /* 0x000fe20000000000 */
[----:B------:R-:W-:Y:S01]  /*2770*/  STS.U16 [R97+UR4+0x800], R12 ;  /* 0x0008000c61007988 */ /* 0x000fe20008000404 */
[----:B------:R-:W0:Y:S01]  /*2780*/  LDC R223, c[0x0][0x3c4] ;  /* 0x0000f100ffdf7b82 */ /* 0x000e220000000800 */
[----:B--2---:R-:W-:-:S02]  /*2790*/  LOP3.LUT R2, R97, 0x20, RZ, 0x3c, !PT ;  /* 0x0000002061027812 */ /* 0x004fc400078e3cff */
[----:B------:R-:W-:Y:S01]  /*27a0*/  STS.U16 [R97+UR4+0xc00], R16 ;  /* 0x000c001061007988 */ /* 0x000fe20008000404 */
[----:B------:R-:W-:-:S03]  /*27b0*/  ISETP.GT.AND P0, PT, R99, RZ, PT ;  /* 0x000000ff6300720c */ /* 0x000fc60003f04270 */
[----:B------:R-:W-:Y:S01]  /*27c0*/  STS.U16 [R97+UR4+0x1000], R20 ;  /* 0x0010001461007988 */ /* 0x000fe20008000404 */
[----:B------:R-:W1:Y:S02]  /*27d0*/  LDC R221, c[0x0][0x3c4] ;  /* 0x0000f100ffdd7b82 */ /* 0x000e640000000800 */
[----:B------:R-:W-:Y:S01]  /*27e0*/  VOTEU.ALL UP0, P5 ;  /* 0x0000000000ff7886 */ /* 0x000fe20002800000 */
[----:B------:R-:W-:Y:S01]  /*27f0*/  STS.U16 [R97+UR4+0x1400], R24 ;  /* 0x0014001861007988 */ /* 0x000fe20008000404 */
[----:B------:R-:W-:-:S03]  /*2800*/  VOTEU.ALL UP1, P5 ;  /* 0x0000000000ff7886 */ /* 0x000fc60002820000 */
[----:B------:R-:W-:Y:S01]  /*2810*/  STS.U16 [R97+UR4+0x1800], R28 ;  /* 0x0018001c61007988 */ /* 0x000fe20008000404 */
[----:B------:R-:W2:Y:S03]  /*2820*/  LDC R217, c[0x0][0x3c4] ;  /* 0x0000f100ffd97b82 */ /* 0x000ea60000000800 */
[----:B------:R-:W-:Y:S04]  /*2830*/  STS.U16 [R97+UR4+0x1c00], R32 ;  /* 0x001c002061007988 */ /* 0x000fe80008000404 */
[----:B------:R-:W-:Y:S01]  /*2840*/  STS.U16 [R97+UR4+0x2000], R36 ;  /* 0x0020002461007988 */ /* 0x000fe20008000404 */
[----:B------:R-:W4:Y:S03]  /*2850*/  LDC R251, c[0x0][0x3c4] ;  /* 0x0000f100fffb7b82 */ /* 0x000f260000000800 */
[----:B------:R-:W-:Y:S04]  /*2860*/  STS.U16 [R97+UR4+0x2400], R41 ;  /* 0x0024002961007988 */ /* 0x000fe80008000404 */
[----:B------:R-:W-:Y:S01]  /*2870*/  STS.U16 [R97+UR4+0x2800], R45 ;  /* 0x0028002d61007988 */ /* 0x000fe20008000404 */
[----:B------:R-:W0:Y:S03]  /*2880*/  LDC R209, c[0x0][0x3c4] ;  /* 0x0000f100ffd17b82 */ /* 0x000e260000000800 */
        /* <DEDUP_REMOVED lines=9> */
[----:B------:R1:W-:Y:S04]  /*2920*/  STS.U16 [R97+UR4+0x4400], R74 ;  /* 0x0044004a61007988 */ /* 0x0003e80008000404 */
[----:B------:R-:W-:Y:S01]  /*2930*/  STS.U16 [R97+UR4+0x4800], R78 ;  /* 0x0048004e61007988 */ /* 0x000fe20008000404 */
[----:B------:R-:W0:Y:S03]  /*2940*/  LDC R249, c[0x0][0x3c4] ;  /* 0x0000f100fff97b82 */ /* 0x000e260000000800 */
[----:B------:R2:W-:Y:S04]  /*2950*/  STS.U16 [R97+UR4+0x4c00], R82 ;  /* 0x004c005261007988 */ /* 0x0005e80008000404 */
[----:B------:R-:W-:Y:S01]  /*2960*/  STS.U16 [R97+UR4+0x5000], R86 ;  /* 0x0050005661007988 */ /* 0x000fe20008000404 */
[----:B-1----:R-:W1:Y:S03]  /*2970*/  LDC R74, c[0x0][0x3c4] ;  /* 0x0000f100ff4a7b82 */ /* 0x002e660000000800 */
[----:B------:R-:W-:Y:S04]  /*2980*/  STS.U16 [R97+UR4+0x5400], R90 ;  /* 0x0054005a61007988 */ /* 0x000fe80008000404 */
[----:B------:R-:W-:Y:S01]  /*2990*/  STS.U16 [R97+UR4+0x5800], R108 ;  /* 0x0058006c61007988 */ /* 0x000fe20008000404 */
[----:B--2---:R-:W2:Y:S03]  /*29a0*/  LDC R82, c[0x0][0x3c4] ;  /* 0x0000f100ff527b82 */ /* 0x004ea60000000800 */
        /* <DEDUP_REMOVED lines=12> */
[----:B------:R-:W-:Y:S01]  /*2a70*/  STS.U16 [R97+UR4+0x7c00], R96 ;  /* 0x007c006061007988 */ /* 0x000fe20008000404 */
[----:B------:R-:W-:Y:S01]  /*2a80*/  PRMT R53, RZ, 0x7610, R53 ;  /* 0x00007610ff357816 */ /* 0x000fe20000000035 */
[----:B------:R-:W-:Y:S01]  /*2a90*/  IMAD.SHL.U32 R78, R95, 0x2, RZ ;  /* 0x000000025f4e7824 */ /* 0x000fe200078e00ff */
[----:B------:R-:W-:-:S04]  /*2aa0*/  @!UP0 UIADD3 UR12, UPT, UPT, -UR11, 0x100000, URZ ;  /* 0x001000000b0c8890 */ /* 0x000fc8000fffe1ff */
[----:B------:R-:W-:Y:S02]  /*2ab0*/  @!UP0 USHF.L.U32 UR13, UR12, 0xb, URZ ;  /* 0x0000000b0c0d8899 */ /* 0x000fe400080006ff */
[----:B------:R-:W-:Y:S01]  /*2ac0*/  @!UP0 USHF.L.U32 UR12, UR12, 0x1, URZ ;  /* 0x000000010c0c8899 */ /* 0x000fe200080006ff */
[----:B------:R1:W-:Y:S01]  /*2ad0*/  STS.U16 [R2+UR4+0x100], R3 ;  /* 0x0001000302007988 */ /* 0x0003e20008000404 */
[----:B------:R-:W0:Y:S03]  /*2ae0*/  LDC R197, c[0x0][0x3c4] ;  /* 0x0000f100ffc57b82 */ /* 0x000e260000000800 */
[----:B------:R-:W-:Y:S04]  /*2af0*/  STS.U16 [R2+UR4+0x500], R7 ;  /* 0x0005000702007988 */ /* 0x000fe80008000404 */
[----:B------:R-:W-:Y:S01]  /*2b00*/  STS.U16 [R2+UR4+0x900], R13 ;  /* 0x0009000d02007988 */ /* 0x000fe20008000404 */
[----:B------:R-:W0:Y:S01]  /*2b10*/  LDC R241, c[0x0][0x3c4] ;  /* 0x0000f100fff17b82 */ /* 0x000e220000000800 */
[----:B-1----:R-:W-:-:S02]  /*2b20*/  LOP3.LUT R3, R97, 0x40, RZ, 0x3c, !PT ;  /* 0x0000004061037812 */ /* 0x002fc400078e3cff */
[----:B------:R-:W-:Y:S04]  /*2b30*/  STS.U16 [R2+UR4+0xd00], R17 ;  /* 0x000d001102007988 */ /* 0x000fe80008000404 */
[----:B------:R-:W-:Y:S01]  /*2b40*/  STS.U16 [R2+UR4+0x1100], R21 ;  /* 0x0011001502007988 */ /* 0x000fe20008000404 */
[----:B------:R-:W1:Y:S03]  /*2b50*/  LDC R239, c[0x0][0x3c4] ;  /* 0x0000f100ffef7b82 */ /* 0x000e660000000800 */
[----:B------:R-:W-:Y:S04]  /*2b60*/  STS.U16 [R2+UR4+0x1500], R25 ;  /* 0x0015001902007988 */ /* 0x000fe80008000404 */
[----:B------:R-:W-:Y:S01]  /*2b70*/  STS.U16 [R2+UR4+0x1900], R29 ;  /* 0x0019001d02007988 */ /* 0x000fe20008000404 */
[----:B------:R-:W-:Y:S01]  /*2b80*/  PRMT R49, RZ, 0x7610, R49 ;  /* 0x00007610ff317816 */ /* 0x000fe20000000031 */
[----:B------:R-:W0:Y:S02]  /*2b90*/  LDC R191, c[0x0][0x3c4] ;  /* 0x0000f100ffbf7b82 */ /* 0x000e240000000800 */
[----:B------:R-:W-:Y:S04]  /*2ba0*/  STS.U16 [R2+UR4+0x1d00], R33 ;  /* 0x001d002102007988 */ /* 0x000fe80008000404 */
[----:B------:R-:W-:Y:S02]  /*2bb0*/  STS.U16 [R2+UR4+0x2100], R37 ;  /* 0x0021002502007988 */ /* 0x000fe40008000404 */
[----:B------:R-:W1:Y:S02]  /*2bc0*/  LDC R175, c[0x0][0x3c4] ;  /* 0x0000f100ffaf7b82 */ /* 0x000e640000000800 */
[----:B------:R-:W-:Y:S04]  /*2bd0*/  STS.U16 [R2+UR4+0x2500], R42 ;  /* 0x0025002a02007988 */ /* 0x000fe80008000404 */
[----:B------:R-:W-:Y:S01]  /*2be0*/  STS.U16 [R2+UR4+0x2900], R46 ;  /* 0x0029002e02007988 */ /* 0x000fe20008000404 */
[----:B------:R-:W-:Y:S01]  /*2bf0*/  PRMT R41, RZ, 0x7610, R41 ;  /* 0x00007610ff297816 */ /* 0x000fe20000000029 */
[----:B------:R-:W1:Y:S02]  /*2c00*/  LDC R235, c[0x0][0x3c4] ;  /* 0x0000f100ffeb7b82 */ /* 0x000e640000000800 */
[----:B------:R-:W-:Y:S04]  /*2c10*/  STS.U16 [R2+UR4+0x2d00], R50 ;  /* 0x002d003202007988 */ /* 0x000fe80008000404 */
[----:B------:R-:W-:Y:S01]  /*2c20*/  STS.U16 [R2+UR4+0x3100], R54 ;  /* 0x0031003602007988 */ /* 0x000fe20008000404 */
[----:B---3--:R-:W-:Y:S01]  /*2c30*/  IMAD R237, R237, 0x6, RZ ;  /* 0x00000006eded7824 */ /* 0x008fe200078e02ff */
[----:B------:R-:W3:Y:S02]  /*2c40*/  LDC R167, c[0x0][0x3c4] ;  /* 0x0000f100ffa77b82 */ /* 0x000ee40000000800 */
[----:B------:R0:W-:Y:S04]  /*2c50*/  STS.U16 [R2+UR4+0x3500], R58 ;  /* 0x0035003a02007988 */ /* 0x0001e80008000404 */
[----:B------:R-:W-:Y:S01]  /*2c60*/  STS.U16 [R2+UR4+0x3900], R63 ;  /* 0x0039003f02007988 */ /* 0x000fe20008000404 */
[----:B------:R-:W-:Y:S01]  /*2c70*/  PRMT R36, RZ, 0x7610, R36 ;  /* 0x00007610ff247816 */ /* 0x000fe20000000024 */
[----:B------:R-:W1:Y:S02]  /*2c80*/  LDC R233, c[0x0][0x3c4] ;  /* 0x0000f100ffe97b82 */ /* 0x000e640000000800 */
[----:B------:R-:W-:Y:S04]  /*2c90*/  STS.U16 [R2+UR4+0x3d00], R67 ;  /* 0x003d004302007988 */ /* 0x000fe80008000404 */
[----:B------:R-:W-:Y:S02]  /*2ca0*/  STS.U16 [R2+UR4+0x4100], R71 ;  /* 0x0041004702007988 */ /* 0x000fe40008000404 */
[----:B------:R-:W1:Y:S02]  /*2cb0*/  LDC R215, c[0x0][0x3c4] ;  /* 0x0000f100ffd77b82 */ /* 0x000e640000000800 */
[----:B------:R-:W-:Y:S04]  /*2cc0*/  STS.U16 [R2+UR4+0x4500], R75 ;  /* 0x0045004b02007988 */ /* 0x000fe80008000404 */
[----:B------:R-:W-:Y:S02]  /*2cd0*/  STS.U16 [R2+UR4+0x4900], R79 ;  /* 0x0049004f02007988 */ /* 0x000fe40008000404 */
[----:B------:R-:W1:Y:S02]  /*2ce0*/  LDC R151, c[0x0][0x3c4] ;  /* 0x0000f100ff977b82 */ /* 0x000e640000000800 */
[----:B------:R-:W-:Y:S04]  /*2cf0*/  STS.U16 [R2+UR4+0x4d00], R83 ;  /* 0x004d005302007988 */ /* 0x000fe80008000404 */
[----:B------:R-:W-:Y:S01]  /*2d00*/  STS.U16 [R2+UR4+0x5100], R87 ;  /* 0x0051005702007988 */ /* 0x000fe20008000404 */
[----:B0-----:R-:W-:Y:S01]  /*2d10*/  IMAD R223, R223, 0xa, RZ ;  /* 0x0000000adfdf7824 */ /* 0x001fe200078e02ff */
[----:B------:R-:W0:Y:S02]  /*2d20*/  LDC R231, c[0x0][0x3c4] ;  /* 0x0000f100ffe77b82 */ /* 0x000e240000000800 */
[----:B------:R-:W-:Y:S04]  /*2d30*/  STS.U16 [R2+UR4+0x5500], R91 ;  /* 0x0055005b02007988 */ /* 0x000fe80008000404 */
[----:B------:R-:W-:Y:S01]  /*2d40*/  STS.U16 [R2+UR4+0x5900], R109 ;  /* 0x0059006d02007988 */ /* 0x000fe20008000404 */
[----:B------:R-:W-:Y:S01]  /*2d50*/  IMAD R221, R221, 0xc, RZ ;  /* 0x0000000cdddd7824 */ /* 0x000fe200078e02ff */
        /* <DEDUP_REMOVED lines=8> */
[----:B------:R-:W-:Y:S01]  /*2de0*/  PRMT R28, RZ, 0x7610, R28 ;  /* 0x00007610ff1c7816 */ /* 0x000fe2000000001c */
[----:B----4-:R-:W-:Y:S01]  /*2df0*/  IMAD R251, R251, 0x5, RZ ;  /* 0x00000005fbfb7824 */ /* 0x010fe200078e02ff */
[----:B------:R4:W-:Y:S01]  /*2e00*/  STS.U16 [R2+UR4+0x6d00], R131 ;  /* 0x006d008302007988 */ /* 0x0009e20008000404 */
[----:B------:R-:W-:Y:S01]  /*2e10*/  IMAD R209, R209, 0x12, RZ ;  /* 0x00000012d1d17824 */ /* 0x000fe200078e02ff */
[----:B------:R-:W0:Y:S02]  /*2e20*/  LDC R227, c[0x0][0x3c4] ;  /* 0x0000f100ffe37b82 */ /* 0x000e240000000800 */
[----:B------:R-:W-:Y:S04]  /*2e30*/  STS.U16 [R2+UR4+0x7100], R138 ;  /* 0x0071008a02007988 */ /* 0x000fe80008000404 */
[----:B------:R-:W-:Y:S01]  /*2e40*/  STS.U16 [R2+UR4+0x7500], R142 ;  /* 0x0075008e02007988 */ /* 0x000fe20008000404 */
[----:B------:R-:W-:Y:S01]  /*2e50*/  IMAD R207, R207, 0x14, RZ ;  /* 0x00000014cfcf7824 */ /* 0x000fe200078e02ff */
[----:B------:R-:W0:Y:S02]  /*2e60*/  LDC R107, c[0x0][0x3c4] ;  /* 0x0000f100ff6b7b82 */ /* 0x000e240000000800 */
[----:B------:R-:W-:Y:S04]  /*2e70*/  STS.U16 [R2+UR4+0x7900], R145 ;  /* 0x0079009102007988 */ /* 0x000fe80008000404 */
[----:B------:R1:W-:Y:S01]  /*2e80*/  STS.U16 [R2+UR4+0x7d00], R98 ;  /* 0x007d006202007988 */ /* 0x0003e20008000404 */
[----:B------:R-:W-:Y:S01]  /*2e90*/  PRMT R58, RZ, 0x7610, R58 ;  /* 0x00007610ff3a7816 */ /* 0x000fe2000000003a */
[----:B----4-:R-:W4:Y:S02]  /*2ea0*/  LDC R131, c[0x0][0x3c4] ;  /* 0x0000f100ff837b82 */ /* 0x010f240000000800 */
[----:B------:R2:W-:Y:S04]  /*2eb0*/  STS.U16 [R3+UR4+0x4e00], R84 ;  /* 0x004e005403007988 */ /* 0x0005e80008000404 */
[----:B------:R2:W-:Y:S01]  /*2ec0*/  STS.U16 [R3+UR4+0x4600], R76 ;  /* 0x0046004c03007988 */ /* 0x0005e20008000404 */
[----:B-1----:R-:W-:Y:S01]  /*2ed0*/  LOP3.LUT R2, R97, 0x60, RZ, 0x3c, !PT ;  /* 0x0000006061027812 */ /* 0x002fe200078e3cff */
[----:B------:R-:W1:Y:S02]  /*2ee0*/  LDC R123, c[0x0][0x3c4] ;  /* 0x0000f100ff7b7b82 */ /* 0x000e640000000800 */
[----:B------:R3:W-:Y:S04]  /*2ef0*/  STS.U16 [R3+UR4+0x4a00], R80 ;  /* 0x004a005003007988 */ /* 0x0007e80008000404 */
[----:B------:R-:W-:Y:S02]  /*2f00*/  STS.U16 [R3+UR4+0x200], R4 ;  /* 0x0002000403007988 */ /* 0x000fe40008000404 */
[----:B--2---:R-:W2:Y:S02]  /*2f10*/  LDC R84, c[0x0][0x3c4] ;  /* 0x0000f100ff547b82 */ /* 0x004ea40000000800 */
[----:B------:R-:W-:Y:S04]  /*2f20*/  STS.U16 [R3+UR4+0x600], R9 ;  /* 0x0006000903007988 */ /* 0x000fe80008000404 */
[----:B------:R-:W-:Y:S02]  /*2f30*/  STS.U16 [R3+UR4+0xa00], R14 ;  /* 0x000a000e03007988 */ /* 0x000fe40008000404 */
[----:B------:R-:W0:Y:S02]  /*2f40*/  LDC R76, c[0x0][0x3c4] ;  /* 0x0000f100ff4c7b82 */ /* 0x000e240000000800 */
[----:B------:R-:W-:Y:S04]  /*2f50*/  STS.U16 [R3+UR4+0xe00], R18 ;  /* 0x000e001203007988 */ /* 0x000fe80008000404 */
[----:B------:R-:W-:Y:S02]  /*2f60*/  STS.U16 [R3+UR4+0x1200], R22 ;  /* 0x0012001603007988 */ /* 0x000fe40008000404 */
[----:B---3--:R-:W3:Y:S02]  /*2f70*/  LDC R80, c[0x0][0x3c4] ;  /* 0x0000f100ff507b82 */ /* 0x008ee40000000800 */
[----:B------:R-:W-:Y:S04]  /*2f80*/  STS.U16 [R3+UR4+0x1600], R26 ;  /* 0x0016001a03007988 */ /* 0x000fe80008000404 */
[----:B------:R-:W-:Y:S01]  /*2f90*/  STS.U16 [R3+UR4+0x1a00], R30 ;  /* 0x001a001e03007988 */ /* 0x000fe20008000404 */
[----:B------:R-:W-:-:S02]  /*2fa0*/  PRMT R54, RZ, 0x7610, R54 ;  /* 0x00007610ff367816 */ /* 0x000fc40000000036 */
[----:B------:R-:W-:Y:S01]  /*2fb0*/  PRMT R50, RZ, 0x7610, R50 ;  /* 0x00007610ff327816 */ /* 0x000fe20000000032 */
[----:B------:R-:W-:Y:S01]  /*2fc0*/  STS.U16 [R3+UR4+0x1e00], R34 ;  /* 0x001e002203007988 */ /* 0x000fe20008000404 */
[----:B------:R-:W-:Y:S01]  /*2fd0*/  PRMT R42, RZ, 0x7610, R42 ;  /* 0x00007610ff2a7816 */ /* 0x000fe2000000002a */
[----:B------:R-:W-:Y:S01]  /*2fe0*/  IMAD R247, R247, 0x7, RZ ;  /* 0x00000007f7f77824 */ /* 0x000fe200078e02ff */
[----:B------:R-:W-:Y:S01]  /*2ff0*/  PRMT R37, RZ, 0x7610, R37 ;  /* 0x00007610ff257816 */ /* 0x000fe20000000025 */
[----:B------:R-:W-:Y:S01]  /*3000*/  STS.U16 [R3+UR4+0x2200], R39 ;  /* 0x0022002703007988 */ /* 0x000fe20008000404 */
[----:B------:R-:W-:Y:S01]  /*3010*/  PRMT R29, RZ, 0x7610, R29 ;  /* 0x00007610ff1d7816 */ /* 0x000fe2000000001d */
[----:B------:R-:W-:Y:S01]  /*3020*/  IMAD R203, R203, 0x16, RZ ;  /* 0x00000016cbcb7824 */ /* 0x000fe200078e02ff */
[----:B------:R-:W-:Y:S01]  /*3030*/  SHF.L.U32 R249, R249, 0x3, RZ ;  /* 0x00000003f9f97819 */ /* 0x000fe200000006ff */
        /* <DEDUP_REMOVED lines=9> */
[----:B------:R-:W-:Y:S01]  /*30d0*/  IMAD R199, R199, 0x1a, RZ ;  /* 0x0000001ac7c77824 */ /* 0x000fe200078e02ff */
[----:B------:R-:W0:Y:S02]  /*30e0*/  LDC R91, c[0x0][0x3c4] ;  /* 0x0000f100ff5b7b82 */ /* 0x000e240000000800 */
[----:B------:R-:W-:Y:S04]  /*30f0*/  STS.U16 [R3+UR4+0x3a00], R64 ;  /* 0x003a004003007988 */ /* 0x000fe80008000404 */
[----:B------:R-:W-:Y:S01]  /*3100*/  STS.U16 [R3+UR4+0x3e00], R68 ;  /* 0x003e004403007988 */ /* 0x000fe20008000404 */
[----:B------:R-:W-:Y:S01]  /*3110*/  IMAD R197, R197, 0x1c, RZ ;  /* 0x0000001cc5c57824 */ /* 0x000fe200078e02ff */
[----:B------:R-:W0:Y:S02]  /*3120*/  LDC R83, c[0x0][0x3c4] ;  /* 0x0000f100ff537b82 */ /* 0x000e240000000800 */
[----:B------:R-:W-:Y:S01]  /*3130*/  STS.U16 [R3+UR4+0x4200], R72 ;  /* 0x0042004803007988 */ /* 0x000fe20008000404 */
[----:B-1----:R-:W-:-:S03]  /*3140*/  PRMT R59, RZ, 0x7610, R59 ;  /* 0x00007610ff3b7816 */ /* 0x002fc6000000003b */
[----:B------:R-:W-:Y:S01]  /*3150*/  STS.U16 [R3+UR4+0x5200], R88 ;  /* 0x0052005803007988 */ /* 0x000fe20008000404 */
[----:B------:R-:W-:Y:S01]  /*3160*/  IMAD R241, R241, 0xb, RZ ;  /* 0x0000000bf1f17824 */ /* 0x000fe200078e02ff */
[----:B------:R-:W1:Y:S02]  /*3170*/  LDC R219, c[0x0][0x3c4] ;  /* 0x0000f100ffdb7b82 */ /* 0x000e640000000800 */
[----:B------:R-:W-:Y:S04]  /*3180*/  STS.U16 [R3+UR4+0x5600], R92 ;  /* 0x0056005c03007988 */ /* 0x000fe80008000404 */
[----:B------:R-:W-:Y:S01]  /*3190*/  STS.U16 [R3+UR4+0x5a00], R110 ;  /* 0x005a006e03007988 */ /* 0x000fe20008000404 */
[----:B------:R-:W-:Y:S01]  /*31a0*/  IMAD R239, R239, 0xd, RZ ;  /* 0x0000000defef7824 */ /* 0x000fe200078e02ff */
        /* <DEDUP_REMOVED lines=9> */
[----:B------:R-:W-:Y:S01]  /*3240*/  IMAD R191, R191, 0x1e, RZ ;  /* 0x0000001ebfbf7824 */ /* 0x000fe200078e02ff */
[----:B------:R-:W1:Y:S02]  /*3250*/  LDC R205, c[0x0][0x3c4] ;  /* 0x0000f100ffcd7b82 */ /* 0x000e640000000800 */
[----:B------:R0:W-:Y:S04]  /*3260*/  STS.U16 [R3+UR4+0x7600], R143 ;  /* 0x0076008f03007988 */ /* 0x0001e80008000404 */
[----:B------:R-:W-:Y:S01]  /*3270*/  STS.U16 [R3+UR4+0x7a00], R106 ;  /* 0x007a006a03007988 */ /* 0x000fe20008000404 */
[----:B------:R-:W-:Y:S01]  /*3280*/  IMAD R175, R175, 0x22, RZ ;  /* 0x00000022afaf7824 */ /* 0x000fe200078e02ff */
[----:B------:R-:W1:Y:S02]  /*3290*/  LDC R213, c[0x0][0x3c4] ;  /* 0x0000f100ffd57b82 */ /* 0x000e640000000800 */
[----:B------:R-:W-:Y:S01]  /*32a0*/  STS.U16 [R3+UR4+0x7e00], R102 ;  /* 0x007e006603007988 */ /* 0x000fe20008000404 */
[----:B------:R-:W-:-:S02]  /*32b0*/  PRMT R55, RZ, 0x7610, R55 ;  /* 0x00007610ff377816 */ /* 0x000fc40000000037 */
[----:B------:R-:W-:Y:S01]  /*32c0*/  PRMT R51, RZ, 0x7610, R51 ;  /* 0x00007610ff337816 */ /* 0x000fe20000000033 */
[----:B------:R2:W-:Y:S01]  /*32d0*/  STS.U16 [R2+UR4+0x3700], R60 ;  /* 0x0037003c02007988 */ /* 0x0005e20008000404 */
[----:B------:R-:W-:Y:S01]  /*32e0*/  PRMT R39, RZ, 0x7610, R39 ;  /* 0x00007610ff277816 */ /* 0x000fe20000000027 */
[----:B0-----:R-:W-:Y:S01]  /*32f0*/  IMAD.SHL.U32 R76, R76, 0x4, RZ ;  /* 0x000000044c4c7824 */ /* 0x001fe200078e00ff */
[----:B------:R-:W-:Y:S01]  /*3300*/  PRMT R43, RZ, 0x7610, R43 ;  /* 0x00007610ff2b7816 */ /* 0x000fe2000000002b */
[----:B------:R0:W-:Y:S01]  /*3310*/  STS.U16 [R2+UR4+0x2f00], R52 ;  /* 0x002f003402007988 */ /* 0x0001e20008000404 */
[----:B------:R-:W-:Y:S01]  /*3320*/  PRMT R34, RZ, 0x7610, R34 ;  /* 0x00007610ff227816 */ /* 0x000fe20000000022 */
[----:B------:R-:W1:Y:S01]  /*3330*/  LDC R143, c[0x0][0x3c4] ;  /* 0x0000f100ff8f7b82 */ /* 0x000e620000000800 */
[----:B------:R-:W-:Y:S01]  /*3340*/  IMAD.SHL.U32 R235, R235, 0x10, RZ ;  /* 0x00000010ebeb7824 */ /* 0x000fe200078e00ff */
[----:B------:R3:W-:Y:S01]  /*3350*/  STS.U16 [R2+UR4+0x2b00], R48 ;  /* 0x002b003002007988 */ /* 0x0007e20008000404 */
[----:B------:R-:W-:Y:S01]  /*3360*/  IMAD R167, R167, 0x24, RZ ;  /* 0x00000024a7a77824 */ /* 0x000fe200078e02ff */
[----:B--2---:R-:W-:-:S02]  /*3370*/  PRMT R60, RZ, 0x7610, R60 ;  /* 0x00007610ff3c7816 */ /* 0x004fc4000000003c */
[----:B------:R2:W-:Y:S01]  /*3380*/  STS.U16 [R2+UR4+0x2300], R40 ;  /* 0x0023002802007988 */ /* 0x0005e20008000404 */
[----:B------:R-:W-:Y:S01]  /*3390*/  IMAD R233, R233, 0xf, RZ ;  /* 0x0000000fe9e97824 */ /* 0x000fe200078e02ff */
[----:B0-----:R-:W-:Y:S01]  /*33a0*/  PRMT R52, RZ, 0x7610, R52 ;  /* 0x00007610ff347816 */ /* 0x001fe20000000034 */
[----:B------:R-:W0:Y:S01]  /*33b0*/  LDC R187, c[0x0][0x3c4] ;  /* 0x0000f100ffbb7b82 */ /* 0x000e220000000800 */
[----:B------:R-:W-:Y:S01]  /*33c0*/  STL.64 [R1+0x2d0], R60 ;  /* 0x0002d03c01007387 */ /* 0x000fe20000100a00 */
[----:B------:R-:W-:Y:S01]  /*33d0*/  IMAD R151, R151, 0x28, RZ ;  /* 0x0000002897977824 */ /* 0x000fe200078e02ff */
[----:B---3--:R-:W-:Y:S02]  /*33e0*/  PRMT R48, RZ, 0x7610, R48 ;  /* 0x00007610ff307816 */ /* 0x008fe40000000030 */
[----:B------:R-:W-:Y:S03]  /*33f0*/  STL.64 [R1+0x2d8], R58 ;  /* 0x0002d83a01007387 */ /* 0x000fe60000100a00 */
[----:B------:R-:W3:Y:S01]  /*3400*/  LDC R193, c[0x0][0x3c4] ;  /* 0x0000f100ffc17b82 */ /* 0x000ee20000000800 */
[----:B------:R-:W-:Y:S01]  /*3410*/  STL.64 [R1+0x2c8], R54 ;  /* 0x0002c83601007387 */ /* 0x000fe20000100a00 */
[----:B--2---:R-:W-:Y:S01]  /*3420*/  PRMT R40, RZ, 0x7610, R40 ;  /* 0x00007610ff287816 */ /* 0x004fe20000000028 */
[----:B------:R-:W-:-:S05]  /*3430*/  IMAD R231, R231, 0x11, RZ ;  /* 0x00000011e7e77824 */ /* 0x000fca00078e02ff */
[----:B------:R-:W2:Y:S01]  /*3440*/  LDC R183, c[0x0][0x3c4] ;  /* 0x0000f100ffb77b82 */ /* 0x000ea20000000800 */
[----:B------:R4:W-:Y:S01]  /*3450*/  STL.64 [R1+0x2c0], R52 ;  /* 0x0002c03401007387 */ /* 0x0009e20000100a00 */
[----:B------:R-:W-:-:S06]  /*3460*/  IMAD R159, R159, 0x26, RZ ;  /* 0x000000269f9f7824 */ /* 0x000fcc00078e02ff */
[----:B------:R-:W0:Y:S01]  /*3470*/  LDC R189, c[0x0][0x3c4] ;  /* 0x0000f100ffbd7b82 */ /* 0x000e220000000800 */
[----:B------:R-:W-:Y:S07]  /*3480*/  STL.64 [R1+0x2b8], R50 ;  /* 0x0002b83201007387 */ /* 0x000fee0000100a00 */
[----:B------:R-:W0:Y:S01]  /*3490*/  LDC R195, c[0x0][0x3c4] ;  /* 0x0000f100ffc37b82 */ /* 0x000e220000000800 */
[----:B------:R-:W-:Y:S01]  /*34a0*/  STL.64 [R1+0x2a8], R48 ;  /* 0x0002a83001007387 */ /* 0x000fe20000100a00 */
[----:B----4-:R-:W-:-:S06]  /*34b0*/  IADD3 R52, P1, PT, R78, R136, RZ ;  /* 0x000000884e347210 */ /* 0x010fcc0007f3e0ff */
[----:B------:R-:W4:Y:S01]  /*34c0*/  LDC R185, c[0x0][0x3c4] ;  /* 0x0000f100ffb97b82 */ /* 0x000f220000000800 */
[----:B------:R-:W-:Y:S01]  /*34d0*/  STL.64 [R1+0x2b0], R38 ;  /* 0x0002b02601007387 */ /* 0x000fe20000100a00 */
[----:B------:R-:W-:-:S06]  /*34e0*/  IADD3 R54, P3, PT, R237, R136, RZ ;  /* 0x00000088ed367210 */ /* 0x000fcc0007f7e0ff */
[----:B------:R-:W0:Y:S01]  /*34f0*/  LDC R179, c[0x0][0x3c4] ;  /* 0x0000f100ffb37b82 */ /* 0x000e220000000800 */
[----:B------:R1:W-:Y:S01]  /*3500*/  STL.64 [R1+0x2a0], R42 ;  /* 0x0002a02a01007387 */ /* 0x0003e20000100a00 */
[----:B------:R-:W-:Y:S01]  /*3510*/  LEA.HI.X.SX32 R53, R80, R137, 0x1, P1 ;  /* 0x0000008950357211 */ /* 0x000fe200008f0eff */
[----:B------:R-:W-:-:S05]  /*3520*/  IMAD R229, R229, 0x13, RZ ;  /* 0x00000013e5e57824 */ /* 0x000fca00078e02ff */
[----:B------:R-:W0:Y:S01]  /*3530*/  LDC R181, c[0x0][0x3c4] ;  /* 0x0000f100ffb57b82 */ /* 0x000e220000000800 */
[----:B------:R2:W-:Y:S01]  /*3540*/  STS.U16 [R2+UR4+0x1f00], R35 ;  /* 0x001f002302007988 */ /* 0x0005e20008000404 */
[----:B------:R-:W-:-:S06]  /*3550*/  IMAD R131, R131, 0x2c, RZ ;  /* 0x0000002c83837824 */ /* 0x000fcc00078e02ff */
[----:B------:R-:W0:Y:S01]  /*3560*/  LDC R171, c[0x0][0x3c4] ;  /* 0x0000f100ffab7b82 */ /* 0x000e220000000800 */
[-C--:B-1----:R-:W-:Y:S01]  /*3570*/  LEA R42, P6, R84, R136.reuse, 0x2 ;  /* 0x00000088542a7211 */ /* 0x082fe200078c10ff */
[----:B------:R1:W-:Y:S01]  /*3580*/  STL.64 [R1+0x290], R40 ;  /* 0x0002902801007387 */ /* 0x0003e20000100a00 */
[----:B--2---:R-:W-:Y:S02]  /*3590*/  PRMT R35, RZ, 0x7610, R35 ;  /* 0x00007610ff237816 */ /* 0x004fe40000000023 */
[-C--:B------:R-:W-:Y:S01]  /*35a0*/  LEA.HI.X.SX32 R43, R78, R137.reuse, 0x1, P6 ;  /* 0x000000894e2b7211 */ /* 0x080fe200030f0eff */
[----:B------:R2:W-:Y:S01]  /*35b0*/  STL.64 [R1+0x288], R36 ;  /* 0x0002882401007387 */ /* 0x0005e20000100a00 */
[-C--:B------:R-:W-:Y:S01]  /*35c0*/  IADD3 R60, P1, PT, R223, R136.reuse, RZ ;  /* 0x00000088df3c7210 */ /* 0x080fe20007f3e0ff */
[----:B------:R-:W0:Y:S01]  /*35d0*/  LDC R177, c[0x0][0x3c4] ;  /* 0x0000f100ffb17b82 */ /* 0x000e220000000800 */
[----:B------:R-:W-:Y:S01]  /*35e0*/  LEA.HI.X.SX32 R55, R74, R137, 0x1, P3 ;  /* 0x000000894a377211 */ /* 0x000fe200018f0eff */
[----:B------:R3:W-:Y:S01]  /*35f0*/  STS.U16 [R2+UR4+0x5f00], R115 ;  /* 0x005f007302007988 */ /* 0x0007e20008000404 */
[----:B------:R-:W-:Y:S01]  /*3600*/  IADD3 R48, P3, PT, R217, R136, RZ ;  /* 0x00000088d9307210 */ /* 0x000fe20007f7e0ff */
[----:B------:R-:W-:-:S04]  /*3610*/  IMAD R123, R123, 0x2e, RZ ;  /* 0x0000002e7b7b7824 */ /* 0x000fc800078e02ff */
[----:B------:R-:W0:Y:S01]  /*3620*/  LDC R173, c[0x0][0x3c4] ;  /* 0x0000f100ffad7b82 */ /* 0x000e220000000800 */
[-C--:B-1----:R-:W-:Y:S01]  /*3630*/  IADD3 R40, P6, PT, R221, R136.reuse, RZ ;  /* 0x00000088dd287210 */ /* 0x082fe20007fde0ff */
[----:B------:R1:W-:Y:S01]  /*3640*/  STS.U16 [R2+UR4+0x3b00], R65 ;  /* 0x003b004102007988 */ /* 0x0003e20008000404 */
[-C--:B--2---:R-:W-:Y:S02]  /*3650*/  LEA R36, P2, R82, R136.reuse, 0x3 ;  /* 0x0000008852247211 */ /* 0x084fe400078418ff */
[-C--:B------:R-:W-:Y:S01]  /*3660*/  LEA.HI.X.SX32 R61, R251, R137.reuse, 0x1, P1 ;  /* 0x00000089fb3d7211 */ /* 0x080fe200008f0eff */
[----:B------:R2:W-:Y:S01]  /*3670*/  STL.64 [R1+0x298], R34 ;  /* 0x0002982201007387 */ /* 0x0005e20000100a00 */
[-C--:B------:R-:W-:Y:S01]  /*3680*/  LEA.HI.X.SX32 R37, R76, R137.reuse, 0x1, P2 ;  /* 0x000000894c257211 */ /* 0x080fe200010f0eff */
[----:B---3--:R-:W3:Y:S01]  /*3690*/  LDC R115, c[0x0][0x3c4] ;  /* 0x0000f100ff737b82 */ /* 0x008ee20000000800 */
[-C--:B------:R-:W-:Y:S01]  /*36a0*/  LEA R58, P2, R243, R136.reuse, 0x4 ;  /* 0x00000088f33a7211 */ /* 0x080fe200078420ff */
[----:B------:R4:W-:Y:S01]  /*36b0*/  STL.64 [R1+0x280], R28 ;  /* 0x0002801c01007387 */ /* 0x0009e20000100a00 */
[-C--:B------:R-:W-:Y:S01]  /*36c0*/  LEA.HI.X.SX32 R41, R237, R137.reuse, 0x1, P6 ;  /* 0x00000089ed297211 */ /* 0x080fe200030f0eff */
[----:B------:R-:W-:Y:S01]  /*36d0*/  IMAD.MOV.U32 R243, RZ, RZ, R49 ;  /* 0x000000fffff37224 */ /* 0x000fe200078e0031 */
[-C--:B------:R-:W-:Y:S01]  /*36e0*/  IADD3 R50, P1, PT, R209, R136.reuse, RZ ;  /* 0x00000088d1327210 */ /* 0x080fe20007f3e0ff */
[----:B------:R-:W-:Y:S01]  /*36f0*/  STL.64 [R1+0x240], R52 ;  /* 0x0002403401007387 */ /* 0x000fe20000100a00 */
[--C-:B------:R-:W-:Y:S01]  /*3700*/  IMAD.MOV.U32 R242, RZ, RZ, R48.reuse ;  /* 0x000000fffff27224 */ /* 0x100fe200078e0030 */
[----:B------:R-:W-:Y:S01]  /*3710*/  LEA.HI.X.SX32 R243, R247, R137, 0x1, P3 ;  /* 0x00000089f7f37211 */ /* 0x000fe200018f0eff */
[----:B-1----:R-:W1:Y:S01]  /*3720*/  LDC R65, c[0x0][0x3c4] ;  /* 0x0000f100ff417b82 */ /* 0x002e620000000800 */
[-C--:B--2---:R-:W-:Y:S01]  /*3730*/  IADD3 R34, P6, PT, R207, R136.reuse, RZ ;  /* 0x00000088cf227210 */ /* 0x084fe20007fde0ff */
[----:B------:R-:W-:Y:S01]  /*3740*/  STL.64 [R1+0x238], R42 ;  /* 0x0002382a01007387 */ /* 0x000fe20000100a00 */
[----:B------:R-:W-:Y:S01]  /*3750*/  IMAD.MOV.U32 R242, RZ, RZ, R48 ;  /* 0x000000fffff27224 */ /* 0x000fe200078e0030 */
[----:B------:R-:W-:-:S02]  /*3760*/  IADD3 R236, P3, PT, R203, R136, RZ ;  /* 0x00000088cbec7210 */ /* 0x000fc40007f7e0ff */
[----:B------:R-:W-:Y:S01]  /*3770*/  STL.64 [R1+0x230], R54 ;  /* 0x0002303601007387 */ /* 0x000fe20000100a00 */
[-C--:B------:R-:W-:Y:S01]  /*3780*/  LEA.HI.X.SX32 R59, R249, R137.reuse, 0x1, P2 ;  /* 0x00000089f93b7211 */ /* 0x080fe200010f0eff */
[----:B------:R-:W2:Y:S01]  /*3790*/  LDC R169, c[0x0][0x3c4] ;  /* 0x0000f100ffa97b82 */ /* 0x000ea20000000800 */
[-C--:B------:R-:W-:Y:S01]  /*37a0*/  LEA.HI.X.SX32 R51, R245, R137.reuse, 0x1, P1 ;  /* 0x00000089f5337211 */ /* 0x080fe200008f0eff */
[----:B------:R4:W-:Y:S01]  /*37b0*/  STL [R1+0x210], R48 ;  /* 0x0002103001007387 */ /* 0x0009e20000100800 */
[----:B------:R-:W-:Y:S02]  /*37c0*/  LEA.HI.X.SX32 R35, R223, R137, 0x1, P6 ;  /* 0x00000089df237211 */ /* 0x000fe400030f0eff */
[-C--:B------:R-:W-:Y:S01]  /*37d0*/  IADD3 R250, P1, PT, R199, R136.reuse, RZ ;  /* 0x00000088c7fa7210 */ /* 0x080fe20007f3e0ff */
[----:B------:R-:W-:Y:S01]  /*37e0*/  STL.64 [R1+0x228], R36 ;  /* 0x0002282401007387 */ /* 0x000fe20000100a00 */
[-C--:B----4-:R-:W-:Y:S01]  /*37f0*/  IADD3 R28, P6, PT, R197, R136.reuse, RZ ;  /* 0x00000088c51c7210 */ /* 0x090fe20007fde0ff */
[----:B------:R-:W4:Y:S01]  /*3800*/  LDC R163, c[0x0][0x3c4] ;  /* 0x0000f100ffa37b82 */ /* 0x000f220000000800 */
[----:B------:R-:W-:Y:S01]  /*3810*/  IMAD R227, R227, 0x15, RZ ;  /* 0x00000015e3e37824 */ /* 0x000fe200078e02ff */
[----:B------:R0:W-:Y:S01]  /*3820*/  STL.64 [R1+0x220], R60 ;  /* 0x0002203c01007387 */ /* 0x0001e20000100a00 */
[----:B------:R-:W-:Y:S01]  /*3830*/  IMAD R107, R107, 0x32, RZ ;  /* 0x000000326b6b7824 */ /* 0x000fe200078e02ff */
[----:B------:R-:W-:-:S02]  /*3840*/  IADD3 R48, P2, PT, R201, R136, RZ ;  /* 0x00000088c9307210 */ /* 0x000fc40007f5e0ff */
[----:B------:R0:W-:Y:S01]  /*3850*/  STL.64 [R1+0x218], R40 ;  /* 0x0002182801007387 */ /* 0x0001e20000100a00 */
[-C--:B------:R-:W-:Y:S01]  /*3860*/  LEA.HI.X.SX32 R237, R241, R137.reuse, 0x1, P3 ;  /* 0x00000089f1ed7211 */ /* 0x080fe200018f0eff */
[----:B------:R-:W1:Y:S01]  /*3870*/  LDC R165, c[0x0][0x3c4] ;  /* 0x0000f100ffa57b82 */ /* 0x000e620000000800 */
[-C--:B------:R-:W-:Y:S01]  /*3880*/  LEA.HI.X.SX32 R49, R221, R137.reuse, 0x1, P2 ;  /* 0x00000089dd317211 */ /* 0x080fe200010f0eff */
[----:B------:R-:W-:Y:S01]  /*3890*/  STL [R1+0x214], R243 ;  /* 0x000214f301007387 */ /* 0x000fe20000100800 */
[----:B------:R-:W-:Y:S01]  /*38a0*/  LEA.HI.X.SX32 R251, R239, R137, 0x1, P1 ;  /* 0x00000089effb7211 */ /* 0x000fe200008f0eff */
[----:B------:R-:W-:-:S04]  /*38b0*/  IMAD.MOV.U32 R246, RZ, RZ, R60 ;  /* 0x000000fffff67224 */ /* 0x000fc800078e003c */
[----:B------:R-:W1:Y:S01]  /*38c0*/  LDC R155, c[0x0][0x3c4] ;  /* 0x0000f100ff9b7b82 */ /* 0x000e620000000800 */
[----:B------:R-:W-:Y:S01]  /*38d0*/  STL.64 [R1+0x208], R58 ;  /* 0x0002083a01007387 */ /* 0x000fe20000100a00 */
[----:B0-----:R-:W-:Y:S01]  /*38e0*/  LEA R60, P2, R215, R136, 0x5 ;  /* 0x00000088d73c7211 */ /* 0x001fe200078428ff */
[----:B------:R-:W-:-:S05]  /*38f0*/  IMAD R225, R225, 0x17, RZ ;  /* 0x00000017e1e17824 */ /* 0x000fca00078e02ff */
[----:B------:R-:W0:Y:S01]  /*3900*/  LDC R161, c[0x0][0x3c4] ;  /* 0x0000f100ffa17b82 */ /* 0x000e220000000800 */
[----:B------:R-:W-:Y:S01]  /*3910*/  STL.64 [R1+0x200], R50 ;  /* 0x0002003201007387 */ /* 0x000fe20000100a00 */
[----:B------:R-:W-:Y:S01]  /*3920*/  IADD3 R248, P3, PT, R191, R136, RZ ;  /* 0x00000088bff87210 */ /* 0x000fe20007f7e0ff */
[----:B------:R-:W-:-:S05]  /*3930*/  IMAD R99, R99, 0x34, RZ ;  /* 0x0000003463637824 */ /* 0x000fca00078e02ff */
[----:B------:R-:W0:Y:S01]  /*3940*/  LDC R157, c[0x0][0x3c4] ;  /* 0x0000f100ff9d7b82 */ /* 0x000e220000000800 */
[----:B------:R-:W-:Y:S01]  /*3950*/  STL [R1+0x1d8], R28 ;  /* 0x0001d81c01007387 */ /* 0x000fe20000100800 */
[----:B------:R-:W-:Y:S02]  /*3960*/  IMAD.MOV.U32 R221, RZ, RZ, R29 ;  /* 0x000000ffffdd7224 */ /* 0x000fe400078e001d */
[----:B------:R-:W-:Y:S01]  /*3970*/  IMAD R91, R91, 0x36, RZ ;  /* 0x000000365b5b7824 */ /* 0x000fe200078e02ff */
[----:B------:R-:W-:Y:S01]  /*3980*/  STL.64 [R1+0x1f8], R34 ;  /* 0x0001f82201007387 */ /* 0x000fe20000100a00 */
[----:B------:R-:W-:Y:S01]  /*3990*/  IMAD.MOV.U32 R247, RZ, RZ, R61 ;  /* 0x000000fffff77224 */ /* 0x000fe200078e003d */
[-C--:B------:R-:W-:Y:S01]  /*39a0*/  IADD3 R38, P1, PT, R175, R136.reuse, RZ ;  /* 0x00000088af267210 */ /* 0x080fe20007f3e0ff */
[----:B------:R-:W0:Y:S01]  /*39b0*/  LDC R153, c[0x0][0x3c4] ;  /* 0x0000f100ff997b82 */ /* 0x000e220000000800 */
[----:B------:R-:W-:Y:S01]  /*39c0*/  STL.64 [R1+0x1f0], R236 ;  /* 0x0001f0ec01007387 */ /* 0x000fe20000100a00 */
[----:B------:R-:W-:Y:S01]  /*39d0*/  IMAD.MOV.U32 R214, RZ, RZ, R40 ;  /* 0x000000ffffd67224 */ /* 0x000fe200078e0028 */
[----:B------:R-:W-:Y:S01]  /*39e0*/  LEA.HI.X.SX32 R221, R217, R137, 0x1, P6 ;  /* 0x00000089d9dd7211 */ /* 0x000fe200030f0eff */
[----:B------:R-:W-:Y:S01]  /*39f0*/  IMAD.MOV.U32 R234, RZ, RZ, R250 ;  /* 0x000000ffffea7224 */ /* 0x000fe200078e00fa */
[----:B------:R-:W-:Y:S01]  /*3a00*/  STL.64 [R1+0x1e8], R48 ;  /* 0x0001e83001007387 */ /* 0x000fe20000100a00 */
[----:B------:R-:W-:-:S02]  /*3a10*/  IADD3 R40, P6, PT, R167, R136, RZ ;  /* 0x00000088a7287210 */ /* 0x000fc40007fde0ff */
[-C--:B------:R-:W-:Y:S01]  /*3a20*/  LEA.HI.X.SX32 R61, R235, R137.reuse, 0x1, P2 ;  /* 0x00000089eb3d7211 */ /* 0x080fe200010f0eff */
[----:B------:R2:W-:Y:S01]  /*3a30*/  STL.64 [R1+0x1e0], R250 ;  /* 0x0001e0fa01007387 */ /* 0x0005e20000100a00 */
[----:B------:R-:W-:Y:S01]  /*3a40*/  LEA.HI.X.SX32 R249, R233, R137, 0x1, P3 ;  /* 0x00000089e9f97211 */ /* 0x000fe200018f0eff */
[----:B------:R-:W-:Y:S01]  /*3a50*/  IMAD R143, R143, 0x2a, RZ ;  /* 0x0000002a8f8f7824 */ /* 0x000fe200078e02ff */
[----:B------:R-:W-:Y:S01]  /*3a60*/  MOV R235, R251 ;  /* 0x000000fb00eb7202 */ /* 0x000fe20000000f00 */
[--C-:B------:R-:W-:Y:S01]  /*3a70*/  IMAD.MOV.U32 R220, RZ, RZ, R28.reuse ;  /* 0x000000ffffdc7224 */ /* 0x100fe200078e001c */
[-C--:B------:R-:W-:Y:S01]  /*3a80*/  LEA.HI.X.SX32 R39, R231, R137.reuse, 0x1, P1 ;  /* 0x00000089e7277211 */ /* 0x080fe200008f0eff */
[----:B------:R-:W-:Y:S01]  /*3a90*/  IMAD.MOV.U32 R215, RZ, RZ, R41 ;  /* 0x000000ffffd77224 */ /* 0x000fe200078e0029 */
[-C--:B------:R-:W-:Y:S01]  /*3aa0*/  LEA.HI.X.SX32 R41, R209, R137.reuse, 0x1, P6 ;  /* 0x00000089d1297211 */ /* 0x080fe200030f0eff */
[----:B------:R-:W-:Y:S01]  /*3ab0*/  IMAD.MOV.U32 R220, RZ, RZ, R28 ;  /* 0x000000ffffdc7224 */ /* 0x000fe200078e001c */
[----:B------:R-:W0:Y:S01]  /*3ac0*/  LDC R147, c[0x0][0x3c4] ;  /* 0x0000f100ff937b82 */ /* 0x000e220000000800 */
[----:B------:R-:W-:Y:S01]  /*3ad0*/  IMAD R83, R83, 0x38, RZ ;  /* 0x0000003853537824 */ /* 0x000fe200078e02ff */
[----:B------:R-:W-:Y:S01]  /*3ae0*/  STS.U16 [R2+UR4+0x6b00], R129 ;  /* 0x006b008102007988 */ /* 0x000fe20008000404 */
[----:B--2---:R-:W-:Y:S01]  /*3af0*/  IMAD.MOV.U32 R250, RZ, RZ, R54 ;  /* 0x000000fffffa7224 */ /* 0x004fe200078e0036 */
[-C--:B------:R-:W-:Y:S01]  /*3b00*/  IADD3 R54, P2, PT, R151, R136.reuse, RZ ;  /* 0x0000008897367210 */ /* 0x080fe20007f5e0ff */
[----:B------:R-:W-:Y:S01]  /*3b10*/  IMAD.MOV.U32 R251, RZ, RZ, R55 ;  /* 0x000000fffffb7224 */ /* 0x000fe200078e0037 */
[-C--:B------:R-:W-:Y:S01]  /*3b20*/  IADD3 R28, P3, PT, R159, R136.reuse, RZ ;  /* 0x000000889f1c7210 */ /* 0x080fe20007f7e0ff */
[----:B------:R-:W-:Y:S01]  /*3b30*/  STL [R1+0x1dc], R221 ;  /* 0x0001dcdd01007387 */ /* 0x000fe20000100800 */
[----:B------:R-:W-:Y:S01]  /*3b40*/  LEA.HI.X.SX32 R55, R207, R137, 0x1, P2 ;  /* 0x00000089cf377211 */ /* 0x000fe200010f0eff */
[----:B---3--:R-:W-:Y:S01]  /*3b50*/  IMAD R115, R115, 0x30, RZ ;  /* 0x0000003073737824 */ /* 0x008fe200078e02ff */
[----:B------:R-:W2:Y:S01]  /*3b60*/  LDC R149, c[0x0][0x3c4] ;  /* 0x0000f100ff957b82 */ /* 0x000ea20000000800 */
[----:B------:R-:W-:Y:S01]  /*3b70*/  STL.64 [R1+0x1d0], R248 ;  /* 0x0001d0f801007387 */ /* 0x000fe20000100a00 */
[-C--:B------:R-:W-:Y:S01]  /*3b80*/  IADD3 R232, P1, PT, R143, R136.reuse, RZ ;  /* 0x000000888fe87210 */ /* 0x080fe20007f3e0ff */
[----:B------:R-:W-:Y:S01]  /*3b90*/  IMAD.MOV.U32 R230, RZ, RZ, R246 ;  /* 0x000000ffffe67224 */ /* 0x000fe200078e00f6 */
[----:B------:R-:W-:Y:S01]  /*3ba0*/  STTM.x128 tmem[UR6], RZ ;  /* 0x000000ff000079ed */ /* 0x000fe200083c0006 */
[----:B------:R-:W-:Y:S01]  /*3bb0*/  STL.64 [R1+0x1c8], R60 ;  /* 0x0001c83c01007387 */ /* 0x000fe20000100a00 */
[----:B------:R-:W-:-:S02]  /*3bc0*/  IADD3 R240, P6, PT, R131, R136, RZ ;  /* 0x0000008883f07210 */ /* 0x000fc40007fde0ff */
[----:B------:R-:W3:Y:S01]  /*3bd0*/  LDC R135, c[0x0][0x3c4] ;  /* 0x0000f100ff877b82 */ /* 0x000ee20000000800 */
[----:B------:R-:W-:Y:S01]  /*3be0*/  LEA.HI.X.SX32 R29, R229, R137, 0x1, P3 ;  /* 0x00000089e51d7211 */ /* 0x000fe200018f0eff */
[----:B------:R-:W-:Y:S01]  /*3bf0*/  STL.64 [R1+0x1c0], R38 ;  /* 0x0001c02601007387 */ /* 0x000fe20000100a00 */
[----:B------:R-:W-:Y:S01]  /*3c00*/  IADD3 R246, P3, PT, R123, R136, RZ ;  /* 0x000000887bf67210 */ /* 0x000fe20007f7e0ff */
[----:B------:R-:W-:-:S04]  /*3c10*/  IMAD.MOV.U32 R206, RZ, RZ, R54 ;  /* 0x000000ffffce7224 */ /* 0x000fc800078e0036 */
[----:B------:R-:W0:Y:S01]  /*3c20*/  LDC R145, c[0x0][0x3c4] ;  /* 0x0000f100ff917b82 */ /* 0x000e220000000800 */
[----:B------:R-:W-:Y:S01]  /*3c30*/  STL.64 [R1+0x1b8], R40 ;  /* 0x0001b82801007387 */ /* 0x000fe20000100a00 */
[----:B------:R-:W-:Y:S01]  /*3c40*/  IMAD R219, R219, 0x19, RZ ;  /* 0x00000019dbdb7824 */ /* 0x000fe200078e02ff */
[-C--:B------:R-:W-:Y:S02]  /*3c50*/  LEA.HI.X.SX32 R233, R227, R137.reuse, 0x1, P1 ;  /* 0x00000089e3e97211 */ /* 0x080fe400008f0eff */
[----:B------:R1:W-:Y:S01]  /*3c60*/  STL.64 [R1+0x1a8], R54 ;  /* 0x0001a83601007387 */ /* 0x0003e20000100a00 */
[----:B------:R-:W-:Y:S02]  /*3c70*/  IMAD.MOV.U32 R226, RZ, RZ, R48 ;  /* 0x000000ffffe27224 */ /* 0x000fe400078e0030 */
[----:B------:R-:W0:Y:S01]  /*3c80*/  LDC R127, c[0x0][0x3c4] ;  /* 0x0000f100ff7f7b82 */ /* 0x000e220000000800 */
[----:B------:R-:W-:Y:S01]  /*3c90*/  IMAD R75, R75, 0x3a, RZ ;  /* 0x0000003a4b4b7824 */ /* 0x000fe200078e02ff */
[-C--:B------:R-:W-:Y:S01]  /*3ca0*/  IADD3 R48, P1, PT, R107, R136.reuse, RZ ;  /* 0x000000886b307210 */ /* 0x080fe20007f3e0ff */
[----:B------:R-:W-:Y:S01]  /*3cb0*/  IMAD.MOV.U32 R231, RZ, RZ, R247 ;  /* 0x000000ffffe77224 */ /* 0x000fe200078e00f7 */
[-C--:B------:R-:W-:Y:S01]  /*3cc0*/  LEA.HI.X.SX32 R241, R203, R137.reuse, 0x1, P6 ;  /* 0x00000089cbf17211 */ /* 0x080fe200030f0eff */
[----:B------:R-:W-:Y:S01]  /*3cd0*/  IMAD.MOV.U32 R202, RZ, RZ, R36 ;  /* 0x000000ffffca7224 */ /* 0x000fe200078e0024 */
[----:B------:R-:W-:Y:S02]  /*3ce0*/  STS.U16 [R2+UR4+0x300], R5 ;  /* 0x0003000502007988 */ /* 0x000fe40008000404 */
[----:B------:R-:W0:Y:S01]  /*3cf0*/  LDC R117, c[0x0][0x3c4] ;  /* 0x0000f100ff757b82 */ /* 0x000e220000000800 */
[-C--:B-1----:R-:W-:Y:S01]  /*3d00*/  IADD3 R54, P2, PT, R115, R136.reuse, RZ ;  /* 0x0000008873367210 */ /* 0x082fe20007f5e0ff */
[----:B------:R-:W-:Y:S01]  /*3d10*/  STS.U16 [R2+UR4+0x700], R11 ;  /* 0x0007000b02007988 */ /* 0x000fe20008000404 */
[----:B------:R-:W-:Y:S01]  /*3d20*/  IMAD R211, R211, 0x1b, RZ ;  /* 0x0000001bd3d37824 */ /* 0x000fe200078e02ff */
[----:B------:R-:W-:Y:S01]  /*3d30*/  IADD3 R36, P6, PT, R99, R136, RZ ;  /* 0x0000008863247210 */ /* 0x000fe20007fde0ff */
[----:B------:R-:W-:Y:S01]  /*3d40*/  IMAD R63, R63, 0x3c, RZ ;  /* 0x0000003c3f3f7824 */ /* 0x000fe200078e02ff */
[----:B------:R-:W-:Y:S02]  /*3d50*/  STS.U16 [R2+UR4+0xb00], R15 ;  /* 0x000b000f02007988 */ /* 0x000fe40008000404 */
[----:B------:R-:W1:Y:S01]  /*3d60*/  LDC R113, c[0x0][0x3c4] ;  /* 0x0000f100ff717b82 */ /* 0x000e620000000800 */
[----:B------:R-:W-:Y:S01]  /*3d70*/  IMAD.MOV.U32 R207, RZ, RZ, R55 ;  /* 0x000000ffffcf7224 */ /* 0x000fe200078e0037 */
[----:B------:R-:W-:Y:S01]  /*3d80*/  STS.U16 [R2+UR4+0xf00], R19 ;  /* 0x000f001302007988 */ /* 0x000fe20008000404 */
[----:B------:R-:W-:Y:S01]  /*3d90*/  LEA.HI.X.SX32 R247, R225, R137, 0x1, P3 ;  /* 0x00000089e1f77211 */ /* 0x000fe200018f0eff */
[----:B------:R-:W-:-:S04]  /*3da0*/  IMAD R65, R65, 0x3e, RZ ;  /* 0x0000003e41417824 */ /* 0x000fc800078e02ff */
[----:B------:R-:W0:Y:S01]  /*3db0*/  LDC R103, c[0x0][0x3c4] ;  /* 0x0000f100ff677b82 */ /* 0x000e220000000800 */
[----:B------:R-:W-:Y:S01]  /*3dc0*/  STS.U16 [R2+UR4+0x1300], R23 ;  /* 0x0013001702007988 */ /* 0x000fe20008000404 */
[-C--:B------:R-:W-:Y:S01]  /*3dd0*/  IADD3 R224, P3, PT, R91, R136.reuse, RZ ;  /* 0x000000885be07210 */ /* 0x080fe20007f7e0ff */
[----:B------:R-:W-:Y:S01]  /*3de0*/  IMAD.MOV.U32 R227, RZ, RZ, R49 ;  /* 0x000000ffffe37224 */ /* 0x000fe200078e0031 */
[----:B------:R-:W-:Y:S01]  /*3df0*/  LEA.HI.X.SX32 R55, R201, R137, 0x1, P2 ;  /* 0x00000089c9377211 */ /* 0x000fe200010f0eff */
[----:B------:R-:W-:Y:S03]  /*3e00*/  STS.U16 [R2+UR4+0x1700], R27 ;  /* 0x0017001b02007988 */ /* 0x000fe60008000404 */
[----:B------:R-:W0:Y:S01]  /*3e10*/  LDC R109, c[0x0][0x3c4] ;  /* 0x0000f100ff6d7b82 */ /* 0x000e220000000800 */
[----:B------:R-:W-:Y:S01]  /*3e20*/  STS.U16 [R2+UR4+0x7f00], R100 ;  /* 0x007f006402007988 */ /* 0x000fe20008000404 */
[----:B------:R-:W-:-:S06]  /*3e30*/  IADD3 R228, P2, PT, R83, R136, RZ ;  /* 0x0000008853e47210 */ /* 0x000fcc0007f5e0ff */
[----:B------:R-:W0:Y:S01]  /*3e40*/  LDC R105, c[0x0][0x3c4] ;  /* 0x0000f100ff697b82 */ /* 0x000e220000000800 */
[----:B------:R-:W-:Y:S01]  /*3e50*/  STS.U16 [R2+UR4+0x1b00], R31 ;  /* 0x001b001f02007988 */ /* 0x000fe20008000404 */
[----:B------:R-:W-:-:S06]  /*3e60*/  IMAD R205, R205, 0x1d, RZ ;  /* 0x0000001dcdcd7824 */ /* 0x000fcc00078e02ff */
[----:B------:R-:W0:Y:S01]  /*3e70*/  LDC R101, c[0x0][0x3c4] ;  /* 0x0000f100ff657b82 */ /* 0x000e220000000800 */
[----:B------:R-:W-:Y:S01]  /*3e80*/  STS.U16 [R2+UR4+0x2700], R44 ;  /* 0x0027002c02007988 */ /* 0x000fe20008000404 */
[----:B------:R-:W-:-:S06]  /*3e90*/  IMAD.MOV.U32 R203, RZ, RZ, R37 ;  /* 0x000000ffffcb7224 */ /* 0x000fcc00078e0025 */
[----:B------:R-:W0:Y:S01]  /*3ea0*/  LDC R95, c[0x0][0x3c4] ;  /* 0x0000f100ff5f7b82 */ /* 0x000e220000000800 */
[----:B------:R-:W-:Y:S01]  /*3eb0*/  STS.U16 [R2+UR4+0x3300], R56 ;  /* 0x0033003802007988 */ /* 0x000fe20008000404 */
[----:B------:R-:W-:-:S06]  /*3ec0*/  LEA.HI.X.SX32 R49, R219, R137, 0x1, P1 ;  /* 0x00000089db317211 */ /* 0x000fcc00008f0eff */
[----:B------:R-:W0:Y:S01]  /*3ed0*/  LDC R97, c[0x0][0x3c4] ;  /* 0x0000f100ff617b82 */ /* 0x000e220000000800 */
[----:B------:R-:W-:Y:S07]  /*3ee0*/  STS.U16 [R2+UR4+0x3f00], R69 ;  /* 0x003f004502007988 */ /* 0x000fee0008000404 */
[----:B------:R-:W0:Y:S01]  /*3ef0*/  LDC R87, c[0x0][0x3c4] ;  /* 0x0000f100ff577b82 */ /* 0x000e220000000800 */
[----:B------:R-:W-:Y:S07]  /*3f00*/  STS.U16 [R2+UR4+0x4300], R73 ;  /* 0x0043004902007988 */ /* 0x000fee0008000404 */
[----:B------:R-:W0:Y:S01]  /*3f10*/  LDC R79, c[0x0][0x3c4] ;  /* 0x0000f100ff4f7b82 */ /* 0x000e220000000800 */
[----:B------:R-:W-:Y:S07]  /*3f20*/  STS.U16 [R2+UR4+0x4700], R77 ;  /* 0x0047004d02007988 */ /* 0x000fee0008000404 */
[----:B------:R-:W0:Y:S01]  /*3f30*/  LDC R71, c[0x0][0x3c4] ;  /* 0x0000f100ff477b82 */ /* 0x000e220000000800 */
[----:B------:R-:W-:Y:S07]  /*3f40*/  STS.U16 [R2+UR4+0x4b00], R81 ;  /* 0x004b005102007988 */ /* 0x000fee0008000404 */
[----:B------:R-:W0:Y:S01]  /*3f50*/  LDC R67, c[0x0][0x3c4] ;  /* 0x0000f100ff437b82 */ /* 0x000e220000000800 */
[----:B------:R-:W-:Y:S01]  /*3f60*/  STS.U16 [R2+UR4+0x4f00], R85 ;  /* 0x004f005502007988 */ /* 0x000fe20008000404 */
[----:B------:R-:W-:-:S02]  /*3f70*/  PRMT R68, RZ, 0x7610, R68 ;  /* 0x00007610ff447816 */ /* 0x000fc40000000044 */
[----:B------:R-:W-:Y:S01]  /*3f80*/  PRMT R66, RZ, 0x7610, R66 ;  /* 0x00007610ff427816 */ /* 0x000fe20000000042 */
[----:B------:R-:W-:Y:S01]  /*3f90*/  STS.U16 [R2+UR4+0x5300], R89 ;  /* 0x0053005902007988 */ /* 0x000fe20008000404 */
[----:B------:R-:W-:Y:S02]  /*3fa0*/  PRMT R70, RZ, 0x7610, R70 ;  /* 0x00007610ff467816 */ /* 0x000fe40000000046 */
[----:B------:R-:W0:Y:S01]  /*3fb0*/  LDC R139, c[0x0][0x3c4] ;  /* 0x0000f100ff8b7b82 */ /* 0x000e220000000800 */
[----:B------:R-:W-:Y:S01]  /*3fc0*/  STS.U16 [R2+UR4+0x5700], R93 ;  /* 0x0057005d02007988 */ /* 0x000fe20008000404 */
[----:B------:R-:W-:Y:S02]  /*3fd0*/  PRMT R57, RZ, 0x7610, R57 ;  /* 0x00007610ff397816 */ /* 0x000fe40000000039 */
[----:B------:R-:W-:Y:S01]  /*3fe0*/  PRMT R72, RZ, 0x7610, R72 ;  /* 0x00007610ff487816 */ /* 0x000fe20000000048 */
[----:B------:R-:W-:Y:S03]  /*3ff0*/  STS.U16 [R2+UR4+0x5b00], R111 ;  /* 0x005b006f02007988 */ /* 0x000fe60008000404 */
[----:B------:R-:W0:Y:S01]  /*4000*/  LDC R133, c[0x0][0x3c4] ;  /* 0x0000f100ff857b82 */ /* 0x000e220000000800 */
[----:B------:R1:W-:Y:S04]  /*4010*/  STS.U16 [R2+UR4+0x6300], R119 ;  /* 0x0063007702007988 */ /* 0x0003e80008000404 */
[----:B------:R1:W-:Y:S03]  /*4020*/  STS.U16 [R2+UR4+0x6700], R125 ;  /* 0x0067007d02007988 */ /* 0x0003e60008000404 */
[----:B------:R-:W0:Y:S01]  /*4030*/  LDC R129, c[0x0][0x3c4] ;  /* 0x0000f100ff817b82 */ /* 0x000e220000000800 */
[----:B------:R-:W-:Y:S04]  /*4040*/  STS.U16 [R2+UR4+0x6f00], R134 ;  /* 0x006f008602007988 */ /* 0x000fe80008000404 */
[----:B------:R-:W-:Y:S03]  /*4050*/  STS.U16 [R2+UR4+0x7300], R140 ;  /* 0x0073008c02007988 */ /* 0x000fe60008000404 */
[----:B-1----:R-:W1:Y:S01]  /*4060*/  LDC R119, c[0x0][0x3c4] ;  /* 0x0000f100ff777b82 */ /* 0x002e620000000800 */
[----:B------:R-:W-:Y:S04]  /*4070*/  STS.U16 [R2+UR4+0x7700], R144 ;  /* 0x0077009002007988 */ /* 0x000fe80008000404 */
[----:B------:R2:W-:Y:S03]  /*4080*/  STS.U16 [R2+UR4+0x7b00], R121 ;  /* 0x007b007902007988 */ /* 0x0005e60008000404 */
[----:B------:R-:W0:Y:S01]  /*4090*/  LDC R125, c[0x0][0x3c4] ;  /* 0x0000f100ff7d7b82 */ /* 0x000e220000000800 */
[----:B------:R-:W2:Y:S07]  /*40a0*/  FENCE.VIEW.ASYNC.T ;  /* 0x00000000000073c6 */ /* 0x000eae0000000200 */
[----:B--2---:R-:W-:Y:S01]  /*40b0*/  BAR.SYNC.DEFER_BLOCKING 0x0 ;  /* 0x0000000000007b1d */ /* 0x004fe20000010000 */
[----:B------:R-:W-:Y:S01]  /*40c0*/  IMAD R213, R213, 0x42, RZ ;  /* 0x00000042d5d57824 */ /* 0x000fe200078e02ff */
[----:B------:R-:W-:Y:S01]  /*40d0*/  IADD3 R216, P1, PT, R75, R136, RZ ;  /* 0x000000884bd87210 */ /* 0x000fe20007f3e0ff */
[----:B------:R-:W-:Y:S01]  /*40e0*/  IMAD R187, R187, 0x1f, RZ ;  /* 0x0000001fbbbb7824 */ /* 0x000fe200078e02ff */
[----:B------:R-:W-:-:S04]  /*40f0*/  LEA.HI.X.SX32 R37, R199, R137, 0x1, P6 ;  /* 0x00000089c7257211 */ /* 0x000fc800030f0eff */
[----:B------:R-:W2:Y:S01]  /*4100*/  LDC R121, c[0x0][0x3c4] ;  /* 0x0000f100ff797b82 */ /* 0x000ea20000000800 */
[----:B------:R-:W-:Y:S01]  /*4110*/  IMAD R193, R193, 0x44, RZ ;  /* 0x00000044c1c17824 */ /* 0x000fe200078e02ff */
[-C--:B------:R-:W-:Y:S01]  /*4120*/  IADD3 R222, P6, PT, R63, R136.reuse, RZ ;  /* 0x000000883fde7210 */ /* 0x080fe20007fde0ff */
[----:B------:R-:W-:Y:S01]  /*4130*/  IMAD.MOV.U32 R200, RZ, RZ, R236 ;  /* 0x000000ffffc87224 */ /* 0x000fe200078e00ec */
[-C--:B------:R-:W-:Y:S01]  /*4140*/  LEA.HI.X.SX32 R225, R211, R137.reuse, 0x1, P3 ;  /* 0x00000089d3e17211 */ /* 0x080fe200018f0eff */
[----:B------:R-:W-:Y:S01]  /*4150*/  IMAD.SHL.U32 R183, R183, 0x20, RZ ;  /* 0x00000020b7b77824 */ /* 0x000fe200078e00ff */
[-C--:B------:R-:W-:Y:S02]  /*4160*/  IADD3 R236, P3, PT, R65, R136.reuse, RZ ;  /* 0x0000008841ec7210 */ /* 0x080fe40007f7e0ff */
[----:B------:R-:W1:Y:S01]  /*4170*/  LDC R111, c[0x0][0x3c4] ;  /* 0x0000f100ff6f7b82 */ /* 0x000e620000000800 */
[----:B------:R-:W-:Y:S01]  /*4180*/  IMAD R189, R189, 0x46, RZ ;  /* 0x00000046bdbd7824 */ /* 0x000fe200078e02ff */
[-C--:B------:R-:W-:Y:S01]  /*4190*/  LEA.HI.X.SX32 R229, R197, R137.reuse, 0x1, P2 ;  /* 0x00000089c5e57211 */ /* 0x080fe200010f0eff */
[----:B------:R-:W-:Y:S01]  /*41a0*/  IMAD R185, R185, 0x48, RZ ;  /* 0x00000048b9b97824 */ /* 0x000fe200078e02ff */
[-C--:B------:R-:W-:Y:S01]  /*41b0*/  LEA R194, P2, R195, R136.reuse, 0x6 ;  /* 0x00000088c3c27211 */ /* 0x080fe200078430ff */
[----:B------:R-:W-:Y:S01]  /*41c0*/  IMAD R179, R179, 0x21, RZ ;  /* 0x00000021b3b37824 */ /* 0x000fe200078e02ff */
[-C--:B------:R-:W-:Y:S01]  /*41d0*/  LEA.HI.X.SX32 R217, R205, R137.reuse, 0x1, P1 ;  /* 0x00000089cdd97211 */ /* 0x080fe200008f0eff */
[----:B------:R-:W-:Y:S01]  /*41e0*/  IMAD R181, R181, 0x4a, RZ ;  /* 0x0000004ab5b57824 */ /* 0x000fe200078e02ff */
[-C--:B------:R-:W-:Y:S01]  /*41f0*/  IADD3 R212, P1, PT, R213, R136.reuse, RZ ;  /* 0x00000088d5d47210 */ /* 0x080fe20007f3e0ff */
[----:B------:R-:W-:Y:S01]  /*4200*/  IMAD.MOV.U32 R201, RZ, RZ, R237 ;  /* 0x000000ffffc97224 */ /* 0x000fe200078e00ed */
[-C--:B------:R-:W-:Y:S01]  /*4210*/  LEA.HI.X.SX32 R223, R191, R137.reuse, 0x1, P6 ;  /* 0x00000089bfdf7211 */ /* 0x080fe200030f0eff */
[----:B------:R-:W-:Y:S01]  /*4220*/  IMAD R171, R171, 0x23, RZ ;  /* 0x00000023abab7824 */ /* 0x000fe200078e02ff */
[-C--:B------:R-:W-:Y:S01]  /*4230*/  IADD3 R192, P6, PT, R193, R136.reuse, RZ ;  /* 0x00000088c1c07210 */ /* 0x080fe20007fde0ff */
[----:B------:R-:W-:Y:S01]  /*4240*/  IMAD R177, R177, 0x4c, RZ ;  /* 0x0000004cb1b17824 */ /* 0x000fe200078e02ff */
[-C--:B------:R-:W-:Y:S01]  /*4250*/  LEA.HI.X.SX32 R237, R187, R137.reuse, 0x1, P3 ;  /* 0x00000089bbed7211 */ /* 0x080fe200018f0eff */
[----:B------:R-:W1:Y:S01]  /*4260*/  LDC R93, c[0x0][0x3c4] ;  /* 0x0000f100ff5d7b82 */ /* 0x000e620000000800 */
[----:B------:R-:W-:Y:S01]  /*4270*/  IMAD R173, R173, 0x4e, RZ ;  /* 0x0000004eadad7824 */ /* 0x000fe200078e02ff */
[----:B------:R-:W-:Y:S01]  /*4280*/  STL.64 [R1+0x1b0], R28 ;  /* 0x0001b01c01007387 */ /* 0x000fe20000100a00 */
[-C--:B------:R-:W-:Y:S01]  /*4290*/  IADD3 R188, P3, PT, R189, R136.reuse, RZ ;  /* 0x00000088bdbc7210 */ /* 0x080fe20007f7e0ff */
[----:B------:R-:W-:Y:S01]  /*42a0*/  IMAD R169, R169, 0x50, RZ ;  /* 0x00000050a9a97824 */ /* 0x000fe200078e02ff */
[-C--:B------:R-:W-:Y:S01]  /*42b0*/  LEA.HI.X.SX32 R195, R183, R137.reuse, 0x1, P2 ;  /* 0x00000089b7c37211 */ /* 0x080fe200010f0eff */
[----:B------:R-:W-:Y:S01]  /*42c0*/  STL.64 [R1+0x1a0], R232 ;  /* 0x0001a0e801007387 */ /* 0x000fe20000100a00 */
[-C--:B------:R-:W-:Y:S01]  /*42d0*/  IADD3 R184, P2, PT, R185, R136.reuse, RZ ;  /* 0x00000088b9b87210 */ /* 0x080fe20007f5e0ff */
[----:B------:R-:W2:Y:S01]  /*42e0*/  LDC R89, c[0x0][0x3c4] ;  /* 0x0000f100ff597b82 */ /* 0x000ea20000000800 */
[----:B----4-:R-:W-:Y:S01]  /*42f0*/  IMAD R163, R163, 0x25, RZ ;  /* 0x00000025a3a37824 */ /* 0x010fe200078e02ff */
[----:B------:R-:W-:Y:S01]  /*4300*/  STL.64 [R1+0x198], R240 ;  /* 0x000198f001007387 */ /* 0x000fe20000100a00 */
[-C--:B------:R-:W-:Y:S01]  /*4310*/  LEA.HI.X.SX32 R213, R179, R137.reuse, 0x1, P1 ;  /* 0x00000089b3d57211 */ /* 0x080fe200008f0eff */
[----:B------:R-:W-:Y:S01]  /*4320*/  IMAD R165, R165, 0x52, RZ ;  /* 0x00000052a5a57824 */ /* 0x000fe200078e02ff */
[-C--:B------:R-:W-:Y:S01]  /*4330*/  IADD3 R180, P1, PT, R181, R136.reuse, RZ ;  /* 0x00000088b5b47210 */ /* 0x080fe20007f3e0ff */
[----:B------:R-:W-:Y:S01]  /*4340*/  STL.64 [R1+0x190], R246 ;  /* 0x000190f601007387 */ /* 0x000fe20000100a00 */
[-C--:B------:R-:W-:Y:S01]  /*4350*/  LEA.HI.X.SX32 R193, R175, R137.reuse, 0x1, P6 ;  /* 0x00000089afc17211 */ /* 0x080fe200030f0eff */
[----:B------:R-:W4:Y:S01]  /*4360*/  LDC R85, c[0x0][0x3c4] ;  /* 0x0000f100ff557b82 */ /* 0x000f220000000800 */
[----:B------:R-:W-:Y:S01]  /*4370*/  IMAD R155, R155, 0x27, RZ ;  /* 0x000000279b9b7824 */ /* 0x000fe200078e02ff */
[----:B------:R1:W-:Y:S01]  /*4380*/  STL.64 [R1+0x188], R54 ;  /* 0x0001883601007387 */ /* 0x0003e20000100a00 */
[----:B0-----:R-:W-:Y:S01]  /*4390*/  IMAD R161, R161, 0x54, RZ ;  /* 0x00000054a1a17824 */ /* 0x001fe200078e02ff */
[-C--:B------:R-:W-:Y:S01]  /*43a0*/  IADD3 R176, P6, PT, R177, R136.reuse, RZ ;  /* 0x00000088b1b07210 */ /* 0x080fe20007fde0ff */
[----:B------:R-:W-:Y:S01]  /*43b0*/  IMAD R157, R157, 0x56, RZ ;  /* 0x000000569d9d7824 */ /* 0x000fe200078e02ff */
[-C--:B------:R-:W-:Y:S01]  /*43c0*/  LEA.HI.X.SX32 R189, R171, R137.reuse, 0x1, P3 ;  /* 0x00000089abbd7211 */ /* 0x080fe200018f0eff */
[----:B------:R0:W-:Y:S01]  /*43d0*/  STL.64 [R1+0x180], R48 ;  /* 0x0001803001007387 */ /* 0x0001e20000100a00 */
[----:B------:R-:W0:Y:S01]  /*43e0*/  LDC R81, c[0x0][0x3c4] ;  /* 0x0000f100ff517b82 */ /* 0x000e220000000800 */
[-C--:B------:R-:W-:Y:S01]  /*43f0*/  IADD3 R172, P3, PT, R173, R136.reuse, RZ ;  /* 0x00000088adac7210 */ /* 0x080fe20007f7e0ff */
[----:B------:R-:W-:Y:S01]  /*4400*/  IMAD R153, R153, 0x58, RZ ;  /* 0x0000005899997824 */ /* 0x000fe200078e02ff */
[-C--:B------:R-:W-:Y:S01]  /*4410*/  LEA.HI.X.SX32 R185, R167, R137.reuse, 0x1, P2 ;  /* 0x00000089a7b97211 */ /* 0x080fe200010f0eff */
[----:B------:R-:W-:Y:S01]  /*4420*/  STL.64 [R1+0x178], R36 ;  /* 0x0001782401007387 */ /* 0x000fe20000100a00 */
[-C--:B------:R-:W-:Y:S01]  /*4430*/  IADD3 R168, P2, PT, R169, R136.reuse, RZ ;  /* 0x00000088a9a87210 */ /* 0x080fe20007f5e0ff */
[----:B------:R-:W-:Y:S01]  /*4440*/  IMAD R147, R147, 0x29, RZ ;  /* 0x0000002993937824 */ /* 0x000fe200078e02ff */
[-C--:B------:R-:W-:Y:S01]  /*4450*/  LEA.HI.X.SX32 R181, R163, R137.reuse, 0x1, P1 ;  /* 0x00000089a3b57211 */ /* 0x080fe200008f0eff */
[----:B------:R-:W0:Y:S01]  /*4460*/  LDC R77, c[0x0][0x3c4] ;  /* 0x0000f100ff4d7b82 */ /* 0x000e220000000800 */
[----:B------:R-:W-:Y:S01]  /*4470*/  STL.64 [R1+0x170], R224 ;  /* 0x000170e001007387 */ /* 0x000fe20000100a00 */
[----:B------:R-:W-:Y:S01]  /*4480*/  IMAD R149, R149, 0x5a, RZ ;  /* 0x0000005a95957824 */ /* 0x000fe200078e02ff */
[-C--:B------:R-:W-:Y:S01]  /*4490*/  IADD3 R164, P1, PT, R165, R136.reuse, RZ ;  /* 0x00000088a5a47210 */ /* 0x080fe20007f3e0ff */
[----:B---3--:R-:W-:Y:S01]  /*44a0*/  IMAD R135, R135, 0x2b, RZ ;  /* 0x0000002b87877824 */ /* 0x008fe200078e02ff */
[----:B------:R-:W-:Y:S01]  /*44b0*/  STL.64 [R1+0x168], R228 ;  /* 0x000168e401007387 */ /* 0x000fe20000100a00 */
[-C--:B------:R-:W-:Y:S01]  /*44c0*/  LEA.HI.X.SX32 R177, R159, R137.reuse, 0x1, P6 ;  /* 0x000000899fb17211 */ /* 0x080fe200030f0eff */
[----:B------:R-:W-:Y:S01]  /*44d0*/  IMAD R145, R145, 0x5c, RZ ;  /* 0x0000005c91917824 */ /* 0x000fe200078e02ff */
[-C--:B------:R-:W-:Y:S01]  /*44e0*/  IADD3 R160, P6, PT, R161, R136.reuse, RZ ;  /* 0x00000088a1a07210 */ /* 0x080fe20007fde0ff */
        /* <DEDUP_REMOVED lines=9> */
[----:B------:R-:W-:Y:S01]  /*4580*/  IMAD R127, R127, 0x2d, RZ ;  /* 0x0000002d7f7f7824 */ /* 0x000fe200078e02ff */
[-C--:B------:R-:W-:Y:S01]  /*4590*/  LEA.HI.X.SX32 R165, R147, R137.reuse, 0x1, P1 ;  /* 0x0000008993a57211 */ /* 0x080fe200008f0eff */
[----:B------:R-:W-:Y:S01]  /*45a0*/  IMAD R129, R129, 0x62, RZ ;  /* 0x0000006281817824 */ /* 0x000fe200078e02ff */
[----:B------:R-:W-:Y:S01]  /*45b0*/  STL.64 [R1+0x148], R194 ;  /* 0x000148c201007387 */ /* 0x000fe20000100a00 */
[-C--:B------:R-:W-:Y:S01]  /*45c0*/  IADD3 R238, P1, PT, R149, R136.reuse, RZ ;  /* 0x0000008895ee7210 */ /* 0x080fe20007f3e0ff */
[----:B-1----:R-:W-:Y:S01]  /*45d0*/  IMAD R119, R119, 0x2f, RZ ;  /* 0x0000002f77777824 */ /* 0x002fe200078e02ff */
[-C--:B------:R-:W-:Y:S01]  /*45e0*/  LEA.HI.X.SX32 R161, R143, R137.reuse, 0x1, P6 ;  /* 0x000000898fa17211 */ /* 0x080fe200030f0eff */
[----:B------:R-:W-:Y:S01]  /*45f0*/  STL.64 [R1+0x140], R212 ;  /* 0x000140d401007387 */ /* 0x000fe20000100a00 */
[----:B------:R-:W-:Y:S01]  /*4600*/  IMAD R125, R125, 0x64, RZ ;  /* 0x000000647d7d7824 */ /* 0x000fe200078e02ff */
[----:B------:R-:W-:Y:S01]  /*4610*/  IADD3 R144, P6, PT, R145, R136, RZ ;  /* 0x0000008891907210 */ /* 0x000fe20007fde0ff */
[----:B------:R-:W-:Y:S01]  /*4620*/  IMAD.MOV.U32 R218, RZ, RZ, R250 ;  /* 0x000000ffffda7224 */ /* 0x000fe200078e00fa */
[----:B------:R-:W-:Y:S01]  /*4630*/  STL.64 [R1+0x138], R192 ;  /* 0x000138c001007387 */ /* 0x000fe20000100a00 */
[----:B------:R-:W-:-:S03]  /*4640*/  LEA.HI.X.SX32 R157, R135, R137, 0x1, P3 ;  /* 0x00000089879d7211 */ /* 0x000fc600018f0eff */
[----:B------:R-:W1:Y:S02]  /*4650*/  FENCE.VIEW.ASYNC.S ;  /* 0x00000000000073c6 */ /* 0x000e640000000000 */
[----:B-1----:R1:W3:Y:S01]  /*4660*/  @!UP1 SYNCS.EXCH.64 URZ, [UR4+0x28000], UR12 ;  /* 0x0280000c04ff95b2 */ /* 0x0022e20008000100 */
[----:B--2---:R-:W-:Y:S01]  /*4670*/  IMAD R121, R121, 0x66, RZ ;  /* 0x0000006679797824 */ /* 0x004fe200078e02ff */
[----:B------:R-:W-:Y:S01]  /*4680*/  STL.64 [R1+0x130], R188 ;  /* 0x000130bc01007387 */ /* 0x000fe20000100a00 */
[-C--:B------:R-:W-:Y:S01]  /*4690*/  IADD3 R250, P3, PT, R139, R136.reuse, RZ ;  /* 0x000000888bfa7210 */ /* 0x080fe20007f7e0ff */
[----:B------:R-:W-:Y:S01]  /*46a0*/  IMAD R117, R117, 0x68, RZ ;  /* 0x0000006875757824 */ /* 0x000fe200078e02ff */
[-C--:B------:R-:W-:Y:S01]  /*46b0*/  LEA.HI.X.SX32 R209, R131, R137.reuse, 0x1, P2 ;  /* 0x0000008983d17211 */ /* 0x080fe200010f0eff */
[----:B---3--:R-:W-:Y:S01]  /*46c0*/  BAR.SYNC.DEFER_BLOCKING 0x0 ;  /* 0x0000000000007b1d */ /* 0x008fe20000010000 */
[-C--:B------:R-:W-:Y:S01]  /*46d0*/  IADD3 R198, P2, PT, R133, R136.reuse, RZ ;  /* 0x0000008885c67210 */ /* 0x080fe20007f5e0ff */
[----:B------:R-:W-:Y:S01]  /*46e0*/  IMAD R111, R111, 0x31, RZ ;  /* 0x000000316f6f7824 */ /* 0x000fe200078e02ff */
[----:B------:R-:W-:Y:S01]  /*46f0*/  LEA.HI.X.SX32 R239, R127, R137, 0x1, P1 ;  /* 0x000000897fef7211 */ /* 0x000fe200008f0eff */
[----:B------:R-:W-:Y:S01]  /*4700*/  IMAD R113, R113, 0x6a, RZ ;  /* 0x0000006a71717824 */ /* 0x000fe200078e02ff */
[----:B------:R-:W-:Y:S01]  /*4710*/  MOV R219, R251 ;  /* 0x000000fb00db7202 */ /* 0x000fe20000000f00 */
[----:B------:R-:W-:Y:S01]  /*4720*/  STL.64 [R1+0x128], R184 ;  /* 0x000128b801007387 */ /* 0x000fe20000100a00 */
[-C--:B------:R-:W-:Y:S01]  /*4730*/  IADD3 R128, P1, PT, R129, R136.reuse, RZ ;  /* 0x0000008881807210 */ /* 0x080fe20007f3e0ff */
[----:B------:R-:W-:Y:S01]  /*4740*/  IMAD R103, R103, 0x33, RZ ;  /* 0x0000003367677824 */ /* 0x000fe200078e02ff */
[-C--:B------:R-:W-:Y:S01]  /*4750*/  LEA.HI.X.SX32 R145, R123, R137.reuse, 0x1, P6 ;  /* 0x000000897b917211 */ /* 0x080fe200030f0eff */
[----:B------:R-:W-:Y:S01]  /*4760*/  STL.64 [R1+0x120], R180 ;  /* 0x000120b401007387 */ /* 0x000fe20000100a00 */
[----:B------:R-:W-:Y:S01]  /*4770*/  IMAD R109, R109, 0x6c, RZ ;  /* 0x0000006c6d6d7824 */ /* 0x000fe200078e02ff */
[-C--:B------:R-:W-:Y:S01]  /*4780*/  IADD3 R124, P6, PT, R125, R136.reuse, RZ ;  /* 0x000000887d7c7210 */ /* 0x080fe20007fde0ff */
[----:B------:R-:W-:Y:S01]  /*4790*/  IMAD R105, R105, 0x6e, RZ ;  /* 0x0000006e69697824 */ /* 0x000fe200078e02ff */
        /* <DEDUP_REMOVED lines=11> */
[----:B------:R-:W2:Y:S01]  /*4850*/  LDC R141, c[0x0][0x3c4] ;  /* 0x0000f100ff8d7b82 */ /* 0x000ea20000000800 */
        /* <DEDUP_REMOVED lines=10> */
[----:B----4-:R-:W-:Y:S01]  /*4900*/  IMAD R85, R85, 0x78, RZ ;  /* 0x0000007855557824 */ /* 0x010fe200078e02ff */
[-C--:B------:R-:W-:Y:S01]  /*4910*/  IADD3 R104, P3, PT, R105, R136.reuse, RZ ;  /* 0x0000008869687210 */ /* 0x080fe20007f7e0ff */
[----:B------:R-:W-:Y:S01]  /*4920*/  STL.64 [R1+0xe8], R208 ;  /* 0x0000e8d001007387 */ /* 0x000fe20000100a00 */
[-C--:B------:R-:W-:Y:S01]  /*4930*/  LEA.HI.X.SX32 R117, R99, R137.reuse, 0x1, P2 ;  /* 0x0000008963757211 */ /* 0x080fe200010f0eff */
[----:B------:R-:W-:Y:S01]  /*4940*/  IMAD R79, R79, 0x39, RZ ;  /* 0x000000394f4f7824 */ /* 0x000fe200078e02ff */
[-C--:B------:R-:W-:Y:S01]  /*4950*/  IADD3 R100, P2, PT, R101, R136.reuse, RZ ;  /* 0x0000008865647210 */ /* 0x080fe20007f5e0ff */
[----:B------:R-:W-:Y:S01]  /*4960*/  STL.64 [R1+0xe0], R238 ;  /* 0x0000e0ee01007387 */ /* 0x000fe20000100a00 */
[-C--:B------:R-:W-:Y:S01]  /*4970*/  LEA.HI.X.SX32 R113, R95, R137.reuse, 0x1, P1 ;  /* 0x000000895f717211 */ /* 0x080fe200008f0eff */
[----:B0-----:R-:W-:Y:S01]  /*4980*/  IMAD R81, R81, 0x7a, RZ ;  /* 0x0000007a51517824 */ /* 0x001fe200078e02ff */
[----:B------:R-:W0:Y:S01]  /*4990*/  LDC R69, c[0x0][0x3c4] ;  /* 0x0000f100ff457b82 */ /* 0x000e220000000800 */
[----:B------:R-:W-:Y:S01]  /*49a0*/  STL.64 [R1+0xd8], R144 ;  /* 0x0000d89001007387 */ /* 0x000fe20000100a00 */
[-C--:B------:R-:W-:Y:S01]  /*49b0*/  IADD3 R96, P1, PT, R97, R136.reuse, RZ ;  /* 0x0000008861607210 */ /* 0x080fe20007f3e0ff */
[----:B------:R-:W-:Y:S01]  /*49c0*/  IMAD R71, R71, 0x3b, RZ ;  /* 0x0000003b47477824 */ /* 0x000fe200078e02ff */
[-C--:B------:R-:W-:Y:S01]  /*49d0*/  LEA.HI.X.SX32 R109, R91, R137.reuse, 0x1, P6 ;  /* 0x000000895b6d7211 */ /* 0x080fe200030f0eff */
[----:B------:R-:W-:Y:S01]  /*49e0*/  STL.64 [R1+0xd0], R250 ;  /* 0x0000d0fa01007387 */ /* 0x000fe20000100a00 */
[-C--:B------:R-:W-:Y:S01]  /*49f0*/  IADD3 R92, P6, PT, R93, R136.reuse, RZ ;  /* 0x000000885d5c7210 */ /* 0x080fe20007fde0ff */
[----:B------:R-:W-:Y:S01]  /*4a00*/  IMAD R77, R77, 0x7c, RZ ;  /* 0x0000007c4d4d7824 */ /* 0x000fe200078e02ff */
[-C--:B------:R-:W-:Y:S01]  /*4a10*/  LEA.HI.X.SX32 R105, R87, R137.reuse, 0x1, P3 ;  /* 0x0000008957697211 */ /* 0x080fe200018f0eff */
[----:B------:R-:W-:Y:S01]  /*4a20*/  STL.64 [R1+0xc8], R198 ;  /* 0x0000c8c601007387 */ /* 0x000fe20000100a00 */
[-C--:B------:R-:W-:Y:S01]  /*4a30*/  IADD3 R88, P3, PT, R89, R136.reuse, RZ ;  /* 0x0000008859587210 */ /* 0x080fe20007f7e0ff */
[----:B------:R-:W-:Y:S01]  /*4a40*/  IMAD R67, R67, 0x3d, RZ ;  /* 0x0000003d43437824 */ /* 0x000fe200078e02ff */
[----:B------:R-:W-:Y:S01]  /*4a50*/  LEA.HI.X.SX32 R101, R83, R137, 0x1, P2 ;  /* 0x0000008953657211 */ /* 0x000fe200010f0eff */
[----:B------:R-:W-:Y:S01]  /*4a60*/  STL.64 [R1+0xc0], R128 ;  /* 0x0000c08001007387 */ /* 0x000fe20000100a00 */
[----:B------:R-:W-:Y:S01]  /*4a70*/  IADD3 R84, P2, PT, R85, R136, RZ ;  /* 0x0000008855547210 */ /* 0x000fe20007f5e0ff */
[----:B------:R-:W-:-:S02]  /*4a80*/  IMAD.MOV.U32 R244, RZ, RZ, R242 ;  /* 0x000000fffff47224 */ /* 0x000fc400078e00f2 */
[----:B------:R-:W-:Y:S01]  /*4a90*/  IMAD.MOV.U32 R245, RZ, RZ, R243 ;  /* 0x000000fffff57224 */ /* 0x000fe200078e00f3 */
[----:B------:R-:W-:Y:S01]  /*4aa0*/  STL.64 [R1+0xb8], R124 ;  /* 0x0000b87c01007387 */ /* 0x000fe20000100a00 */
[-C--:B------:R-:W-:Y:S01]  /*4ab0*/  LEA.HI.X.SX32 R97, R79, R137.reuse, 0x1, P1 ;  /* 0x000000894f617211 */ /* 0x080fe200008f0eff */
[----:B------:R-:W3:Y:S02]  /*4ac0*/  LDC R140, c[0x0][0x3d4] ;  /* 0x0000f500ff8c7b82 */ /* 0x000ee40000000800 */
[----:B------:R-:W-:Y:S01]  /*4ad0*/  STL.64 [R1+0xb0], R120 ;  /* 0x0000b07801007387 */ /* 0x000fe20000100a00 */
[-C--:B------:R-:W-:Y:S02]  /*4ae0*/  IADD3 R80, P1, PT, R81, R136.reuse, RZ ;  /* 0x0000008851507210 */ /* 0x080fe40007f3e0ff */
[-C--:B------:R-:W-:Y:S01]  /*4af0*/  LEA.HI.X.SX32 R93, R75, R137.reuse, 0x1, P6 ;  /* 0x000000894b5d7211 */ /* 0x080fe200030f0eff */
[----:B------:R-:W-:Y:S01]  /*4b00*/  STL.64 [R1+0xa8], R116 ;  /* 0x0000a87401007387 */ /* 0x000fe20000100a00 */
[----:B------:R-:W-:Y:S01]  /*4b10*/  LEA.HI.X.SX32 R89, R71, R137, 0x1, P3 ;  /* 0x0000008947597211 */ /* 0x000fe200018f0eff */
[----:B------:R-:W4:Y:S02]  /*4b20*/  LDC.64 R150, c[0x0][0x390] ;  /* 0x0000e400ff967b82 */ /* 0x000f240000000a00 */
[----:B------:R-:W-:Y:S01]  /*4b30*/  STL.64 [R1+0xa0], R112 ;  /* 0x0000a07001007387 */ /* 0x000fe20000100a00 */
[----:B------:R-:W-:-:S02]  /*4b40*/  IADD3 R76, P6, PT, R77, R136, RZ ;  /* 0x000000884d4c7210 */ /* 0x000fc40007fde0ff */
[-C--:B------:R-:W-:Y:S01]  /*4b50*/  LEA.HI.X.SX32 R85, R63, R137.reuse, 0x1, P2 ;  /* 0x000000893f557211 */ /* 0x080fe200010f0eff */
[----:B------:R-:W-:Y:S01]  /*4b60*/  STL.64 [R1+0x98], R108 ;  /* 0x0000986c01007387 */ /* 0x000fe20000100a00 */
[----:B------:R-:W-:-:S03]  /*4b70*/  LEA.HI.X.SX32 R81, R67, R137, 0x1, P1 ;  /* 0x0000008943517211 */ /* 0x000fc600008f0eff */
[----:B------:R-:W3:Y:S01]  /*4b80*/  @P0 LDG.E.U16 R68, desc[UR8][R58.64] ;  /* 0x000000083a440981 */ /* 0x000ee2000c1e1500 */
[----:B------:R-:W-:-:S03]  /*4b90*/  LEA.HI.X.SX32 R77, R65, R137, 0x1, P6 ;  /* 0x00000089414d7211 */ /* 0x000fc600030f0eff */
[----:B------:R-:W3:Y:S04]  /*4ba0*/  @P0 LDG.E.U16 R66, desc[UR8][R60.64] ;  /* 0x000000083c420981 */ /* 0x000ee8000c1e1500 */
[----:B------:R-:W3:Y:S01]  /*4bb0*/  @P0 LDG.E.U16 R70, desc[UR8][R54.64] ;  /* 0x0000000836460981 */ /* 0x000ee2000c1e1500 */
[----:B--2---:R-:W-:-:S03]  /*4bc0*/  IMAD R73, R141, 0x7e, RZ ;  /* 0x0000007e8d497824 */ /* 0x004fc600078e02ff */
[----:B------:R-:W2:Y:S01]  /*4bd0*/  @P0 LDG.E.U16 R57, desc[UR8][R38.64] ;  /* 0x0000000826390981 */ /* 0x000ea2000c1e1500 */
[----:B0-----:R-:W-:Y:S01]  /*4be0*/  IMAD R69, R69, 0x3f, RZ ;  /* 0x0000003f45457824 */ /* 0x001fe200078e02ff */
[----:B------:R-:W-:Y:S02]  /*4bf0*/  PRMT R56, RZ, 0x7610, R56 ;  /* 0x00007610ff387816 */ /* 0x000fe40000000038 */
[----:B------:R-:W-:Y:S01]  /*4c00*/  PRMT R64, RZ, 0x7610, R64 ;  /* 0x00007610ff407816 */ /* 0x000fe20000000040 */
[----:B------:R-:W-:Y:S01]  /*4c10*/  STL.64 [R1+0x88], R104 ;  /* 0x0000886801007387 */ /* 0x000fe20000100a00 */
[----:B------:R-:W-:Y:S02]  /*4c20*/  PRMT R62, RZ, 0x7610, R62 ;  /* 0x00007610ff3e7816 */ /* 0x000fe4000000003e */
[----:B------:R-:W-:Y:S01]  /*4c30*/  PRMT R47, RZ, 0x7610, R47 ;  /* 0x00007610ff2f7816 */ /* 0x000fe2000000002f */
[----:B------:R-:W-:Y:S04]  /*4c40*/  STL.64 [R1+0x80], R100 ;  /* 0x0000806401007387 */ /* 0x000fe80000100a00 */
[----:B------:R-:W2:Y:S01]  /*4c50*/  @P0 LDG.E.U16 R72, desc[UR8][R136.64] ;  /* 0x0000000888480981 */ /* 0x000ea2000c1e1500 */
[----:B------:R-:W-:-:S02]  /*4c60*/  IADD3 R242, P3, PT, R73, R136, RZ ;  /* 0x0000008849f27210 */ /* 0x000fc40007f7e0ff */
[----:B------:R-:W-:Y:S01]  /*4c70*/  PRMT R46, RZ, 0x7610, R46 ;  /* 0x00007610ff2e7816 */ /* 0x000fe2000000002e */
[----:B------:R-:W-:Y:S01]  /*4c80*/  STL.64 [R1+0x78], R96 ;  /* 0x0000786001007387 */ /* 0x000fe20000100a00 */
[----:B------:R-:W-:Y:S02]  /*4c90*/  LEA.HI.X.SX32 R243, R69, R137, 0x1, P3 ;  /* 0x0000008945f37211 */ /* 0x000fe400018f0eff */
[----:B------:R-:W-:Y:S01]  /*4ca0*/  PRMT R45, RZ, 0x7610, R45 ;  /* 0x00007610ff2d7816 */ /* 0x000fe2000000002d */
[----:B------:R-:W-:Y:S01]  /*4cb0*/  STL.64 [R1+0x70], R92 ;  /* 0x0000705c01007387 */ /* 0x000fe20000100a00 */
[----:B------:R-:W-:Y:S02]  /*4cc0*/  PRMT R44, RZ, 0x7610, R44 ;  /* 0x00007610ff2c7816 */ /* 0x000fe4000000002c */
[----:B------:R-:W-:Y:S01]  /*4cd0*/  PRMT R30, RZ, 0x7610, R30 ;  /* 0x00007610ff1e7816 */ /* 0x000fe2000000001e */
[----:B------:R-:W-:Y:S01]  /*4ce0*/  STL.64 [R1+0x68], R88 ;  /* 0x0000685801007387 */ /* 0x000fe20000100a00 */
[----:B------:R-:W-:-:S02]  /*4cf0*/  PRMT R33, RZ, 0x7610, R33 ;  /* 0x00007610ff217816 */ /* 0x000fc40000000021 */
[----:B------:R-:W-:Y:S01]  /*4d00*/  PRMT R32, RZ, 0x7610, R32 ;  /* 0x00007610ff207816 */ /* 0x000fe20000000020 */
[----:B------:R-:W-:Y:S01]  /*4d10*/  STL.64 [R1+0x60], R84 ;  /* 0x0000605401007387 */ /* 0x000fe20000100a00 */
[----:B------:R-:W-:Y:S02]  /*4d20*/  PRMT R31, RZ, 0x7610, R31 ;  /* 0x00007610ff1f7816 */ /* 0x000fe4000000001f */
[----:B------:R-:W-:Y:S01]  /*4d30*/  PRMT R22, RZ, 0x7610, R22 ;  /* 0x00007610ff167816 */ /* 0x000fe20000000016 */
[----:B------:R-:W2:Y:S01]  /*4d40*/  LDL.LU.64 R58, [R1+0x2d8] ;  /* 0x0002d800013a7983 */ /* 0x000ea20000300a00 */
[----:B------:R-:W-:Y:S02]  /*4d50*/  PRMT R27, RZ, 0x7610, R27 ;  /* 0x00007610ff1b7816 */ /* 0x000fe4000000001b */
[----:B------:R-:W-:Y:S01]  /*4d60*/  PRMT R26, RZ, 0x7610, R26 ;  /* 0x00007610ff1a7816 */ /* 0x000fe2000000001a */
[----:B------:R-:W-:Y:S01]  /*4d70*/  STL.64 [R1+0x58], R80 ;  /* 0x0000585001007387 */ /* 0x000fe20000100a00 */
[----:B------:R-:W-:-:S02]  /*4d80*/  PRMT R25, RZ, 0x7610, R25 ;  /* 0x00007610ff197816 */ /* 0x000fc40000000019 */
[----:B------:R-:W-:Y:S01]  /*4d90*/  PRMT R24, RZ, 0x7610, R24 ;  /* 0x00007610ff187816 */ /* 0x000fe20000000018 */
[----:B------:R-:W3:Y:S01]  /*4da0*/  LDL.LU.64 R60, [R1+0x2d0] ;  /* 0x0002d000013c7983 */ /* 0x000ee20000300a00 */
[----:B------:R-:W-:Y:S02]  /*4db0*/  PRMT R23, RZ, 0x7610, R23 ;  /* 0x00007610ff177816 */ /* 0x000fe40000000017 */
[----:B------:R-:W-:Y:S01]  /*4dc0*/  PRMT R14, RZ, 0x7610, R14 ;  /* 0x00007610ff0e7816 */ /* 0x000fe2000000000e */
[----:B------:R0:W-:Y:S01]  /*4dd0*/  STL.64 [R1+0x50], R76 ;  /* 0x0000504c01007387 */ /* 0x0001e20000100a00 */
[----:B------:R-:W-:Y:S02]  /*4de0*/  PRMT R21, RZ, 0x7610, R21 ;  /* 0x00007610ff157816 */ /* 0x000fe40000000015 */
[----:B------:R-:W-:Y:S01]  /*4df0*/  PRMT R20, RZ, 0x7610, R20 ;  /* 0x00007610ff147816 */ /* 0x000fe20000000014 */
[----:B------:R-:W4:Y:S01]  /*4e00*/  LDL.LU.64 R54, [R1+0x2c8] ;  /* 0x0002c80001367983 */ /* 0x000f220000300a00 */
[----:B------:R-:W-:-:S02]  /*4e10*/  PRMT R19, RZ, 0x7610, R19 ;  /* 0x00007610ff137816 */ /* 0x000fc40000000013 */
[----:B------:R-:W-:Y:S01]  /*4e20*/  PRMT R18, RZ, 0x7610, R18 ;  /* 0x00007610ff127816 */ /* 0x000fe20000000012 */
[----:B------:R-:W-:Y:S01]  /*4e30*/  STL.64 [R1+0x48], R242 ;  /* 0x000048f201007387 */ /* 0x000fe20000100a00 */
[----:B------:R-:W-:Y:S02]  /*4e40*/  PRMT R17, RZ, 0x7610, R17 ;  /* 0x00007610ff117816 */ /* 0x000fe40000000011 */
[----:B------:R-:W-:Y:S01]  /*4e50*/  PRMT R16, RZ, 0x7610, R16 ;  /* 0x00007610ff107816 */ /* 0x000fe20000000010 */
[----:B------:R-:W4:Y:S01]  /*4e60*/  @P0 LDG.E.U16 R56, desc[UR8][R194.64] ;  /* 0x00000008c2380981 */ /* 0x000f22000c1e1500 */
[----:B------:R-:W-:Y:S02]  /*4e70*/  PRMT R15, RZ, 0x7610, R15 ;  /* 0x00007610ff0f7816 */ /* 0x000fe4000000000f */
[----:B------:R-:W-:Y:S01]  /*4e80*/  PRMT R2, RZ, 0x7610, R2 ;  /* 0x00007610ff027816 */ /* 0x000fe20000000002 */
[----:B------:R-:W4:Y:S01]  /*4e90*/  @P0 LDG.E.U16 R64, desc[UR8][R168.64] ;  /* 0x00000008a8400981 */ /* 0x000f22000c1e1500 */
[----:B------:R-:W-:-:S02]  /*4ea0*/  PRMT R13, RZ, 0x7610, R13 ;  /* 0x00007610ff0d7816 */ /* 0x000fc4000000000d */
[----:B------:R-:W-:Y:S01]  /*4eb0*/  PRMT R12, RZ, 0x7610, R12 ;  /* 0x00007610ff0c7816 */ /* 0x000fe2000000000c */
[----:B------:R-:W4:Y:S01]  /*4ec0*/  @P0 LDG.E.U16 R62, desc[UR8][R198.64] ;  /* 0x00000008c63e0981 */ /* 0x000f22000c1e1500 */
        /* <DEDUP_REMOVED lines=12> */
[----:B------:R-:W-:Y:S01]  /*4f90*/  PRMT R5, RZ, 0x7610, R5 ;  /* 0x00007610ff057816 */ /* 0x000fe20000000005 */
[----:B-1----:R-:W-:-:S04]  /*4fa0*/  @!UP0 UIADD3 UR12, UPT, UPT, -UR11, 0x100000, URZ ;  /* 0x001000000b0c8890 */ /* 0x002fc8000fffe1ff */
[----:B------:R-:W-:Y:S02]  /*4fb0*/  @!UP0 USHF.L.U32 UR13, UR12, 0xb, URZ ;  /* 0x0000000b0c0d8899 */ /* 0x000fe400080006ff */
[----:B------:R-:W-:Y:S01]  /*4fc0*/  @!UP0 USHF.L.U32 UR12, UR12, 0x1, URZ ;  /* 0x000000010c0c8899 */ /* 0x000fe200080006ff */
[----:B------:R-:W4:Y:S01]  /*4fd0*/  @P0 LDG.E.U16 R30, desc[UR8][R188.64] ;  /* 0x00000008bc1e0981 */ /* 0x000f22000c1e1500 */
[----:B------:R-:W-:Y:S01]  /*4fe0*/  LOP3.LUT R133, R148, 0xc0, RZ, 0xc0, !PT ;  /* 0x000000c094857812 */ /* 0x000fe200078ec0ff */
[----:B------:R-:W-:Y:S01]  /*4ff0*/  VOTEU.ALL UP1, P5 ;  /* 0x0000000000ff7886 */ /* 0x000fe20002820000 */
[----:B------:R-:W1:Y:S01]  /*5000*/  LDC R63, c[0x0][0x3d0] ;  /* 0x0000f400ff3f7b82 */ /* 0x000e620000000800 */
[----:B------:R-:W4:Y:S04]  /*5010*/  @P0 LDG.E.U16 R33, desc[UR8][R226.64] ;  /* 0x00000008e2210981 */ /* 0x000f28000c1e1500 */
        /* <DEDUP_REMOVED lines=19> */
[----:B------:R0:W4:Y:S04]  /*5150*/  @P0 LDG.E.U16 R11, desc[UR8][R76.64] ;  /* 0x000000084c0b0981 */ /* 0x000128000c1e1500 */
        /* <DEDUP_REMOVED lines=8> */
[----:B--2---:R-:W2:Y:S04]  /*51e0*/  @P0 LDG.E.U16 R59, desc[UR8][R52.64] ;  /* 0x00000008343b0981 */ /* 0x004ea8000c1e1500 */
[----:B------:R-:W2:Y:S04]  /*51f0*/  @P0 LDG.E.U16 R58, desc[UR8][R50.64] ;  /* 0x00000008323a0981 */ /* 0x000ea8000c1e1500 */
[----:B---3--:R-:W3:Y:S04]  /*5200*/  @P0 LDG.E.U16 R60, desc[UR8][R100.64] ;  /* 0x00000008643c0981 */ /* 0x008ee8000c1e1500 */
[----:B----4-:R-:W4:Y:S04]  /*5210*/  @P0 LDG.E.U16 R55, desc[UR8][R48.64] ;  /* 0x0000000830370981 */ /* 0x010f28000c1e1500 */
[----:B------:R-:W2:Y:S01]  /*5220*/  @P0 LDG.E.U16 R54, desc[UR8][R164.64] ;  /* 0x00000008a4360981 */ /* 0x000ea2000c1e1500 */
[----:B------:R-:W-:Y:S01]  /*5230*/  IMAD R135, R133, 0x80, R0 ;  /* 0x0000008085877824 */ /* 0x000fe200078e0200 */
[----:B------:R0:W1:Y:S02]  /*5240*/  @!UP1 SYNCS.EXCH.64 URZ, [UR4+0x28008], UR12 ;  /* 0x0280080c04ff95b2 */ /* 0x0000640008000100 */
[----:B------:R0:W2:Y:S04]  /*5250*/  LDL.LU.64 R52, [R1+0x2c0] ;  /* 0x0002c00001347983 */ /* 0x0000a80000300a00 */
[----:B------:R0:W3:Y:S04]  /*5260*/  LDL.LU.64 R50, [R1+0x2b8] ;  /* 0x0002b80001327983 */ /* 0x0000e80000300a00 */
[----:B------:R-:W4:Y:S04]  /*5270*/  LDL.LU.64 R38, [R1+0x2b0] ;  /* 0x0002b00001267983 */ /* 0x000f280000300a00 */
[----:B------:R1:W4:Y:S01]  /*5280*/  LDL.LU.64 R48, [R1+0x2a8] ;  /* 0x0002a80001307983 */ /* 0x0003220000300a00 */
[----:B0-----:R-:W0:Y:S03]  /*5290*/  LDC R76, c[0x0][0x3d8] ;  /* 0x0000f600ff4c7b82 */ /* 0x001e260000000800 */
[----:B--2---:R-:W2:Y:S04]  /*52a0*/  @P0 LDG.E.U16 R53, desc[UR8][R128.64] ;  /* 0x0000000880350981 */ /* 0x004ea8000c1e1500 */
[----:B---3--:R-:W3:Y:S04]  /*52b0*/  @P0 LDG.E.U16 R51, desc[UR8][R42.64] ;  /* 0x000000082a330981 */ /* 0x008ee8000c1e1500 */
[----:B------:R-:W2:Y:S04]  /*52c0*/  @P0 LDG.E.U16 R50, desc[UR8][R34.64] ;  /* 0x0000000822320981 */ /* 0x000ea8000c1e1500 */
[----:B----4-:R-:W4:Y:S04]  /*52d0*/  @P0 LDG.E.U16 R49, desc[UR8][R40.64] ;  /* 0x0000000828310981 */ /* 0x010f28000c1e1500 */
[----:B------:R0:W2:Y:S04]  /*52e0*/  LDL.LU.64 R42, [R1+0x2a0] ;  /* 0x0002a000012a7983 */ /* 0x0000a80000300a00 */
[----:B------:R0:W3:Y:S04]  /*52f0*/  LDL.LU.64 R34, [R1+0x298] ;  /* 0x0002980001227983 */ /* 0x0000e80000300a00 */
[----:B------:R0:W3:Y:S04]  /*5300*/  LDL.LU.64 R40, [R1+0x290] ;  /* 0x0002900001287983 */ /* 0x0000e80000300a00 */
[----:B------:R-:W4:Y:S04]  /*5310*/  @P0 LDG.E.U16 R48, desc[UR8][R36.64] ;  /* 0x0000000824300981 */ /* 0x000f28000c1e1500 */
[----:B------:R-:W4:Y:S04]  /*5320*/  @P0 LDG.E.U16 R52, desc[UR8][R96.64] ;  /* 0x0000000860340981 */ /* 0x000f28000c1e1500 */
[----:B------:R-:W4:Y:S04]  /*5330*/  @P0 LDG.E.U16 R39, desc[UR8][R192.64] ;  /* 0x00000008c0270981 */ /* 0x000f28000c1e1500 */
[----:B------:R0:W4:Y:S04]  /*5340*/  LDL.LU.64 R36, [R1+0x288] ;  /* 0x0002880001247983 */ /* 0x0001280000300a00 */
[----:B--2---:R-:W2:Y:S04]  /*5350*/  @P0 LDG.E.U16 R43, desc[UR8][R218.64] ;  /* 0x00000008da2b0981 */ /* 0x004ea8000c1e1500 */
[----:B------:R-:W2:Y:S04]  /*5360*/  @P0 LDG.E.U16 R42, desc[UR8][R200.64] ;  /* 0x00000008c82a0981 */ /* 0x000ea8000c1e1500 */
[----:B---3--:R-:W3:Y:S04]  /*5370*/  @P0 LDG.E.U16 R41, desc[UR8][R28.64] ;  /* 0x000000081c290981 */ /* 0x008ee8000c1e1500 */
[----:B------:R-:W2:Y:S04]  /*5380*/  @P0 LDG.E.U16 R40, desc[UR8][R224.64] ;  /* 0x00000008e0280981 */ /* 0x000ea8000c1e1500 */
[----:B------:R-:W2:Y:S04]  /*5390*/  @P0 LDG.E.U16 R35, desc[UR8][R88.64] ;  /* 0x0000000858230981 */ /* 0x000ea8000c1e1500 */
[----:B------:R0:W2:Y:S04]  /*53a0*/  LDL.LU.64 R28, [R1+0x280] ;  /* 0x00028000011c7983 */ /* 0x0000a80000300a00 */
[----:B----4-:R-:W4:Y:S04]  /*53b0*/  @P0 LDG.E.U16 R37, desc[UR8][R156.64] ;  /* 0x000000089c250981 */ /* 0x010f28000c1e1500 */
[----:B------:R-:W3:Y:S04]  /*53c0*/  @P0 LDG.E.U16 R36, desc[UR8][R120.64] ;  /* 0x0000000878240981 */ /* 0x000ee8000c1e1500 */
[----:B------:R-:W3:Y:S01]  /*53d0*/  @P0 LDG.E.U16 R34, desc[UR8][R202.64] ;  /* 0x00000008ca220981 */ /* 0x000ee2000c1e1500 */
[----:B------:R-:W-:-:S03]  /*53e0*/  LOP3.LUT R71, R135, 0x10, RZ, 0x3c, !PT ;  /* 0x0000001087477812 */ /* 0x000fc600078e3cff */
[----:B------:R-:W-:Y:S04]  /*53f0*/  STS.U16 [R135+UR4+0x10000], R72 ;  /* 0x0100004887007988 */ /* 0x000fe80008000404 */
[----:B------:R0:W-:Y:S04]  /*5400*/  STS.U16 [R135+UR4+0x10400], R68 ;  /* 0x0104004487007988 */ /* 0x0001e80008000404 */
[----:B------:R-:W-:Y:S01]  /*5410*/  STS.U16 [R135+UR4+0x10800], R66 ;  /* 0x0108004287007988 */ /* 0x000fe20008000404 */
[----:B------:R-:W-:Y:S01]  /*5420*/  LOP3.LUT R69, R135, 0x20, RZ, 0x3c, !PT ;  /* 0x0000002087457812 */ /* 0x000fe200078e3cff */
[----:B-1----:R-:W-:Y:S01]  /*5430*/  IMAD R63, R152, R63, RZ ;  /* 0x0000003f983f7224 */ /* 0x002fe200078e02ff */
[----:B------:R-:W-:Y:S01]  /*5440*/  UIADD3 UR7, UPT, UPT, UR5, 0x100, URZ ;  /* 0x0000010005077890 */ /* 0x000fe2000fffe0ff */
[----:B------:R-:W-:Y:S01]  /*5450*/  STS.U16 [R135+UR4+0x10c00], R70 ;  /* 0x010c004687007988 */ /* 0x000fe20008000404 */
[----:B------:R-:W-:Y:S01]  /*5460*/  IMAD R65, R61, R140, RZ ;  /* 0x0000008c3d417224 */ /* 0x000fe200078e02ff */
[----:B0-----:R-:W0:Y:S02]  /*5470*/  LDC R68, c[0x0][0x3d8] ;  /* 0x0000f600ff447b82 */ /* 0x001e240000000800 */
[----:B--2---:R-:W2:Y:S04]  /*5480*/  @P0 LDG.E.U16 R29, desc[UR8][R208.64] ;  /* 0x00000008d01d0981 */ /* 0x004ea8000c1e1500 */
[----:B------:R-:W2:Y:S04]  /*5490*/  @P0 LDG.E.U16 R28, desc[UR8][R116.64] ;  /* 0x00000008741c0981 */ /* 0x000ea8000c1e1500 */
[----:B------:R1:W-:Y:S04]  /*54a0*/  STS.U16 [R135+UR4+0x11000], R56 ;  /* 0x0110003887007988 */ /* 0x0003e80008000404 */
[----:B------:R-:W-:Y:S04]  /*54b0*/  STS.U16 [R135+UR4+0x11400], R64 ;  /* 0x0114004087007988 */ /* 0x000fe80008000404 */
[----:B------:R-:W-:Y:S04]  /*54c0*/  STS.U16 [R135+UR4+0x11800], R62 ;  /* 0x0118003e87007988 */ /* 0x000fe80008000404 */
[----:B------:R0:W-:Y:S01]  /*54d0*/  STS.U16 [R135+UR4+0x11c00], R60 ;  /* 0x011c003c87007988 */ /* 0x0001e20008000404 */
[----:B------:R-:W-:Y:S01]  /*54e0*/  IMAD.SHL.U32 R61, R63, 0x2, RZ ;  /* 0x000000023f3d7824 */ /* 0x000fe200078e00ff */
[----:B-1----:R-:W1:Y:S02]  /*54f0*/  LDC R56, c[0x0][0x3d8] ;  /* 0x0000f600ff387b82 */ /* 0x002e640000000800 */
[----:B------:R-:W-:Y:S04]  /*5500*/  STS.U16 [R71+UR4+0x10080], R59 ;  /* 0x0100803b47007988 */ /* 0x000fe80008000404 */
[----:B------:R3:W-:Y:S01]  /*5510*/  STS.U16 [R71+UR4+0x10480], R58 ;  /* 0x0104803a47007988 */ /* 0x0007e20008000404 */
[----:B------:R-:W-:Y:S01]  /*5520*/  IMAD.SHL.U32 R67, R65, 0x2, RZ ;  /* 0x0000000241437824 */ /* 0x000fe200078e00ff */
[----:B0-----:R-:W0:Y:S02]  /*5530*/  LDC R60, c[0x0][0x3d8] ;  /* 0x0000f600ff3c7b82 */ /* 0x001e240000000800 */
[----:B------:R-:W-:Y:S04]  /*5540*/  STS.U16 [R71+UR4+0x10880], R57 ;  /* 0x0108803947007988 */ /* 0x000fe80008000404 */
[----:B------:R-:W-:Y:S02]  /*5550*/  STS.U16 [R71+UR4+0x10c80], R55 ;  /* 0x010c803747007988 */ /* 0x000fe40008000404 */
[----:B---3--:R-:W3:Y:S02]  /*5560*/  LDC R58, c[0x0][0x3d8] ;  /* 0x0000f600ff3a7b82 */ /* 0x008ee40000000800 */
[----:B------:R4:W-:Y:S04]  /*5570*/  STS.U16 [R71+UR4+0x11080], R47 ;  /* 0x0110802f47007988 */ /* 0x0009e80008000404 */
[----:B------:R4:W-:Y:S02]  /*5580*/  STS.U16 [R71+UR4+0x11480], R54 ;  /* 0x0114803647007988 */ /* 0x0009e40008000404 */
[----:B------:R-:W0:Y:S02]  /*5590*/  LDC R62, c[0x0][0x3d8] ;  /* 0x0000f600ff3e7b82 */ /* 0x000e240000000800 */
[----:B------:R-:W-:Y:S04]  /*55a0*/  STS.U16 [R71+UR4+0x11880], R53 ;  /* 0x0118803547007988 */ /* 0x000fe80008000404 */
[----:B------:R1:W-:Y:S01]  /*55b0*/  STS.U16 [R71+UR4+0x11c80], R52 ;  /* 0x011c803447007988 */ /* 0x0003e20008000404 */
[----:B----4-:R-:W-:Y:S01]  /*55c0*/  LOP3.LUT R47, R135, 0x30, RZ, 0x3c, !PT ;  /* 0x00000030872f7812 */ /* 0x010fe200078e3cff */
[----:B------:R-:W4:Y:S02]  /*55d0*/  LDC R54, c[0x0][0x3d8] ;  /* 0x0000f600ff367b82 */ /* 0x000f240000000800 */
[----:B------:R-:W-:Y:S04]  /*55e0*/  STS.U16 [R69+UR4+0x10100], R51 ;  /* 0x0101003345007988 */ /* 0x000fe80008000404 */
[----:B------:R-:W-:Y:S01]  /*55f0*/  STS.U16 [R69+UR4+0x10500], R50 ;  /* 0x0105003245007988 */ /* 0x000fe20008000404 */
[----:B------:R-:W-:Y:S01]  /*5600*/  IADD3 R150, P1, P2, R67, R150, R61 ;  /* 0x0000009643967210 */ /* 0x000fe20007a3e03d */
[----:B-1----:R-:W1:Y:S02]  /*5610*/  LDC R52, c[0x0][0x3d8] ;  /* 0x0000f600ff347b82 */ /* 0x002e640000000800 */
[----:B------:R-:W-:Y:S04]  /*5620*/  STS.U16 [R69+UR4+0x10900], R49 ;  /* 0x0109003145007988 */ /* 0x000fe80008000404 */
[----:B------:R-:W-:Y:S02]  /*5630*/  STS.U16 [R69+UR4+0x10d00], R48 ;  /* 0x010d003045007988 */ /* 0x000fe40008000404 */
[----:B------:R-:W0:Y:S02]  /*5640*/  LDC R64, c[0x0][0x3d8] ;  /* 0x0000f600ff407b82 */ /* 0x000e240000000800 */
[----:B------:R3:W-:Y:S04]  /*5650*/  STS.U16 [R69+UR4+0x11100], R39 ;  /* 0x0111002745007988 */ /* 0x0007e80008000404 */
[----:B------:R-:W-:Y:S01]  /*5660*/  STS.U16 [R69+UR4+0x11500], R46 ;  /* 0x0115002e45007988 */ /* 0x000fe20008000404 */
[----:B------:R-:W-:Y:S01]  /*5670*/  SHF.R.U32.HI R61, RZ, 0x6, R148 ;  /* 0x00000006ff3d7819 */ /* 0x000fe20000011694 */
[----:B------:R-:W-:Y:S01]  /*5680*/  IMAD.HI R74, R63, 0x2, RZ ;  /* 0x000000023f4a7827 */ /* 0x000fe200078e02ff */
[----:B------:R-:W0:Y:S01]  /*5690*/  LDC R66, c[0x0][0x3d8] ;  /* 0x0000f600ff427b82 */ /* 0x000e220000000800 */
[----:B------:R-:W-:Y:S04]  /*56a0*/  STS.U16 [R69+UR4+0x11900], R45 ;  /* 0x0119002d45007988 */ /* 0x000fe80008000404 */
[----:B------:R4:W-:Y:S01]  /*56b0*/  STS.U16 [R69+UR4+0x11d00], R44 ;  /* 0x011d002c45007988 */ /* 0x0009e20008000404 */
[----:B---3--:R-:W-:Y:S01]  /*56c0*/  LOP3.LUT R39, R135, 0x40, RZ, 0x3c, !PT ;  /* 0x0000004087277812 */ /* 0x008fe200078e3cff */
[----:B------:R-:W-:Y:S01]  /*56d0*/  IMAD.HI R65, R65, 0x2, RZ ;  /* 0x0000000241417827 */ /* 0x000fe200078e02ff */
[----:B------:R-:W3:Y:S01]  /*56e0*/  LDC R70, c[0x0][0x3d8] ;  /* 0x0000f600ff467b82 */ /* 0x000ee20000000800 */
[----:B------:R-:W-:Y:S04]  /*56f0*/  STS.U16 [R47+UR4+0x10180], R43 ;  /* 0x0101802b2f007988 */ /* 0x000fe80008000404 */
[----:B------:R4:W-:Y:S01]  /*5700*/  STS.U16 [R47+UR4+0x10580], R42 ;  /* 0x0105802a2f007988 */ /* 0x0009e20008000404 */
[----:B------:R-:W-:-:S02]  /*5710*/  SGXT.U32 R61, R61, 0x2 ;  /* 0x000000023d3d781a */ /* 0x000fc40000000000 */
[----:B----4-:R-:W4:Y:S01]  /*5720*/  LDC R44, c[0x0][0x3d8] ;  /* 0x0000f600ff2c7b82 */ /* 0x010f220000000800 */
[----:B------:R-:W-:Y:S04]  /*5730*/  STS.U16 [R47+UR4+0x10980], R41 ;  /* 0x010980292f007988 */ /* 0x000fe80008000404 */
[----:B------:R1:W-:Y:S03]  /*5740*/  STS.U16 [R47+UR4+0x10d80], R40 ;  /* 0x010d80282f007988 */ /* 0x0003e60008000404 */
[----:B------:R-:W0:Y:S01]  /*5750*/  LDC R42, c[0x0][0x3d8] ;  /* 0x0000f600ff2a7b82 */ /* 0x000e220000000800 */
[----:B------:R1:W-:Y:S04]  /*5760*/  STS.U16 [R47+UR4+0x11180], R30 ;  /* 0x0111801e2f007988 */ /* 0x0003e80008000404 */
[----:B------:R-:W-:Y:S01]  /*5770*/  STS.U16 [R47+UR4+0x11580], R37 ;  /* 0x011580252f007988 */ /* 0x000fe20008000404 */
[----:B------:R-:W-:-:S02]  /*5780*/  IMAD R61, R61, R76, RZ ;  /* 0x0000004c3d3d7224 */ /* 0x000fc400078e02ff */
[----:B-1----:R-:W1:Y:S01]  /*5790*/  LDC R40, c[0x0][0x3d8] ;  /* 0x0000f600ff287b82 */ /* 0x002e620000000800 */
[----:B------:R3:W-:Y:S04]  /*57a0*/  STS.U16 [R47+UR4+0x11980], R36 ;  /* 0x011980242f007988 */ /* 0x0007e80008000404 */
[----:B------:R-:W-:Y:S01]  /*57b0*/  STS.U16 [R47+UR4+0x11d80], R35 ;  /* 0x011d80232f007988 */ /* 0x000fe20008000404 */
[----:B------:R-:W-:Y:S01]  /*57c0*/  LOP3.LUT R30, R135, 0x50, RZ, 0x3c, !PT ;  /* 0x00000050871e7812 */ /* 0x000fe200078e3cff */
[----:B------:R-:W-:Y:S01]  /*57d0*/  VIADD R63, R38, UR7 ;  /* 0x00000007263f7c36 */ /* 0x000fe20008000000 */
[----:B------:R-:W-:Y:S01]  /*57e0*/  IADD3.X R0, PT, PT, R65, R151, R74, P1, P2 ;  /* 0x0000009741007210 */ /* 0x000fe20000fe444a */
[----:B------:R-:W-:Y:S01]  /*57f0*/  STS.U16 [R39+UR4+0x10200], R34 ;  /* 0x0102002227007988 */ /* 0x000fe20008000404 */
[----:B------:R-:W-:Y:S01]  /*5800*/  IMAD.U32 R53, RZ, RZ, UR4 ;  /* 0x00000004ff357e24 */ /* 0x000fe2000f8e00ff */
[----:B---3--:R-:W3:Y:S02]  /*5810*/  LDC R36, c[0x0][0x3d8] ;  /* 0x0000f600ff247b82 */ /* 0x008ee40000000800 */
[----:B------:R-:W-:Y:S04]  /*5820*/  STS.U16 [R39+UR4+0x10600], R33 ;  /* 0x0106002127007988 */ /* 0x000fe80008000404 */
[----:B------:R-:W-:Y:S01]  /*5830*/  STS.U16 [R39+UR4+0x10a00], R32 ;  /* 0x010a002027007988 */ /* 0x000fe20008000404 */
[----:B------:R-:W-:Y:S01]  /*5840*/  R2UR UR10, R63 ;  /* 0x000000003f0a72ca */ /* 0x000fe200000e0000 */
[----:B------:R-:W0:Y:S02]  /*5850*/  LDC R72, c[0x0][0x3d8] ;  /* 0x0000f600ff487b82 */ /* 0x000e240000000800 */
[----:B------:R-:W-:Y:S04]  /*5860*/  STS.U16 [R39+UR4+0x10e00], R31 ;  /* 0x010e001f27007988 */ /* 0x000fe80008000404 */
[----:B------:R4:W-:Y:S02]  /*5870*/  STS.U16 [R39+UR4+0x11200], R22 ;  /* 0x0112001627007988 */ /* 0x0009e40008000404 */
[----:B------:R-:W0:Y:S01]  /*5880*/  LDC R74, c[0x0][0x3d8] ;  /* 0x0000f600ff4a7b82 */ /* 0x000e220000000800 */
[----:B----4-:R-:W-:Y:S01]  /*5890*/  LOP3.LUT R22, R135, 0x60, RZ, 0x3c, !PT ;  /* 0x0000006087167812 */ /* 0x010fe200078e3cff */
[----:B------:R-:W-:Y:S06]  /*58a0*/  STL [R1+0x27c], R53 ;  /* 0x00027c3501007387 */ /* 0x000fec0000100800 */
[----:B------:R-:W4:Y:S01]  /*58b0*/  LDC R50, c[0x0][0x3d8] ;  /* 0x0000f600ff327b82 */ /* 0x000f220000000800 */
[----:B------:R-:W-:-:S07]  /*58c0*/  ULEA UR10, UR77, UR10, 0x12 ;  /* 0x0000000a4d0a7291 */ /* 0x000fce000f8e90ff */
[----:B------:R-:W0:Y:S08]  /*58d0*/  LDC R48, c[0x0][0x3d8] ;  /* 0x0000f600ff307b82 */ /* 0x000e300000000800 */
[----:B------:R-:W0:Y:S08]  /*58e0*/  LDC R34, c[0x0][0x3d8] ;  /* 0x0000f600ff227b82 */ /* 0x000e300000000800 */
[----:B------:R-:W0:Y:S08]  /*58f0*/  LDC R46, c[0x0][0x3d8] ;  /* 0x0000f600ff2e7b82 */ /* 0x000e300000000800 */
[----:B------:R-:W0:Y:S08]  /*5900*/  LDC R32, c[0x0][0x3d8] ;  /* 0x0000f600ff207b82 */ /* 0x000e300000000800 */
[----:B------:R-:W0:Y:S08]  /*5910*/  LDC R37, c[0x0][0x3d8] ;  /* 0x0000f600ff257b82 */ /* 0x000e300000000800 */
[----:B------:R-:W0:Y:S08]  /*5920*/  LDC R41, c[0x0][0x3d8] ;  /* 0x0000f600ff297b82 */ /* 0x000e300000000800 */
[----:B------:R-:W0:Y:S01]  /*5930*/  LDC R43, c[0x0][0x3d8] ;  /* 0x0000f600ff2b7b82 */ /* 0x000e220000000800 */
[----:B--2---:R-:W-:Y:S04]  /*5940*/  STS.U16 [R39+UR4+0x11600], R29 ;  /* 0x0116001d27007988 */ /* 0x004fe80008000404 */
[----:B------:R2:W-:Y:S04]  /*5950*/  STS.U16 [R39+UR4+0x11a00], R28 ;  /* 0x011a001c27007988 */ /* 0x0005e80008000404 */
[----:B------:R-:W-:Y:S04]  /*5960*/  STS.U16 [R39+UR4+0x11e00], R27 ;  /* 0x011e001b27007988 */ /* 0x000fe80008000404 */
[----:B------:R0:W-:Y:S01]  /*5970*/  STS.U16 [R30+UR4+0x10280], R26 ;  /* 0x0102801a1e007988 */ /* 0x0001e20008000404 */
[----:B--2---:R-:W2:Y:S03]  /*5980*/  LDC R28, c[0x0][0x3d8] ;  /* 0x0000f600ff1c7b82 */ /* 0x004ea60000000800 */
[----:B------:R1:W-:Y:S04]  /*5990*/  STS.U16 [R30+UR4+0x10680], R25 ;  /* 0x010680191e007988 */ /* 0x0003e80008000404 */
[----:B------:R3:W-:Y:S01]  /*59a0*/  STS.U16 [R30+UR4+0x10a80], R24 ;  /* 0x010a80181e007988 */ /* 0x0007e20008000404 */
[----:B0-----:R-:W0:Y:S03]  /*59b0*/  LDC R26, c[0x0][0x3d8] ;  /* 0x0000f600ff1a7b82 */ /* 0x001e260000000800 */
[----:B------:R-:W-:Y:S04]  /*59c0*/  STS.U16 [R30+UR4+0x10e80], R23 ;  /* 0x010e80171e007988 */ /* 0x000fe80008000404 */
[----:B------:R4:W-:Y:S01]  /*59d0*/  STS.U16 [R30+UR4+0x11280], R14 ;  /* 0x0112800e1e007988 */ /* 0x0009e20008000404 */
[C---:B-1----:R-:W-:Y:S01]  /*59e0*/  LOP3.LUT R25, R148.reuse, 0x80, RZ, 0xc0, !PT ;  /* 0x0000008094197812 */ /* 0x042fe200078ec0ff */
[----:B---3--:R-:W1:Y:S02]  /*59f0*/  LDC R24, c[0x0][0x3d8] ;  /* 0x0000f600ff187b82 */ /* 0x008e640000000800 */
[----:B------:R-:W-:Y:S04]  /*5a00*/  STS.U16 [R30+UR4+0x11680], R21 ;  /* 0x011680151e007988 */ /* 0x000fe80008000404 */
[----:B------:R3:W-:Y:S02]  /*5a10*/  STS.U16 [R30+UR4+0x11a80], R20 ;  /* 0x011a80141e007988 */ /* 0x0007e40008000404 */
[----:B----4-:R-:W4:Y:S02]  /*5a20*/  LDC R14, c[0x0][0x3d8] ;  /* 0x0000f600ff0e7b82 */ /* 0x010f240000000800 */
[----:B------:R3:W-:Y:S04]  /*5a30*/  STS.U16 [R30+UR4+0x11e80], R19 ;  /* 0x011e80131e007988 */ /* 0x0007e80008000404 */
[----:B------:R2:W-:Y:S04]  /*5a40*/  STS.U16 [R22+UR4+0x10300], R18 ;  /* 0x0103001216007988 */ /* 0x0005e80008000404 */
[----:B------:R-:W-:Y:S01]  /*5a50*/  STS.U16 [R22+UR4+0x10700], R17 ;  /* 0x0107001116007988 */ /* 0x000fe20008000404 */
[----:B---3--:R-:W-:Y:S01]  /*5a60*/  LOP3.LUT R20, R135, 0x70, RZ, 0x3c, !PT ;  /* 0x0000007087147812 */ /* 0x008fe200078e3cff */
[----:B------:R-:W3:Y:S02]  /*5a70*/  LDC R30, c[0x0][0x3d8] ;  /* 0x0000f600ff1e7b82 */ /* 0x000ee40000000800 */
[----:B------:R2:W-:Y:S04]  /*5a80*/  STS.U16 [R22+UR4+0x10b00], R16 ;  /* 0x010b001016007988 */ /* 0x0005e80008000404 */
[----:B------:R-:W-:Y:S01]  /*5a90*/  STS.U16 [R22+UR4+0x10f00], R15 ;  /* 0x010f000f16007988 */ /* 0x000fe20008000404 */
[----:B------:R-:W-:Y:S01]  /*5aa0*/  LOP3.LUT R21, R148, 0x6f, RZ, 0xc0, !PT ;  /* 0x0000006f94157812 */ /* 0x000fe200078ec0ff */
[----:B--2---:R-:W2:Y:S02]  /*5ab0*/  LDC R18, c[0x0][0x3d8] ;  /* 0x0000f600ff127b82 */ /* 0x004ea40000000800 */
[----:B------:R0:W-:Y:S04]  /*5ac0*/  STS.U16 [R22+UR4+0x11300], R2 ;  /* 0x0113000216007988 */ /* 0x0001e80008000404 */
[----:B------:R-:W-:Y:S02]  /*5ad0*/  STS.U16 [R22+UR4+0x11700], R13 ;  /* 0x0117000d16007988 */ /* 0x000fe40008000404 */
[----:B------:R-:W1:Y:S02]  /*5ae0*/  LDC R16, c[0x0][0x3d8] ;  /* 0x0000f600ff107b82 */ /* 0x000e640000000800 */
[----:B------:R0:W-:Y:S06]  /*5af0*/  STS.U16 [R22+UR4+0x11b00], R12 ;  /* 0x011b000c16007988 */ /* 0x0001ec0008000404 */
[----:B0-----:R-:W0:Y:S01]  /*5b00*/  LDC R2, c[0x0][0x3d8] ;  /* 0x0000f600ff027b82 */ /* 0x001e220000000800 */
[----:B------:R-:W-:Y:S04]  /*5b10*/  STS.U16 [R22+UR4+0x11f00], R11 ;  /* 0x011f000b16007988 */ /* 0x000fe80008000404 */
[----:B------:R4:W-:Y:S03]  /*5b20*/  STS.U16 [R20+UR4+0x10380], R10 ;  /* 0x0103800a14007988 */ /* 0x0009e60008000404 */
[----:B------:R-:W1:Y:S01]  /*5b30*/  LDC R12, c[0x0][0x3d8] ;  /* 0x0000f600ff0c7b82 */ /* 0x000e620000000800 */
[----:B------:R-:W-:Y:S07]  /*5b40*/  STS.U16 [R20+UR4+0x10780], R9 ;  /* 0x0107800914007988 */ /* 0x000fee0008000404 */
[----:B----4-:R-:W4:Y:S01]  /*5b50*/  LDC R10, c[0x0][0x3d8] ;  /* 0x0000f600ff0a7b82 */ /* 0x010f220000000800 */
[----:B------:R2:W-:Y:S01]  /*5b60*/  STS.U16 [R20+UR4+0x10b80], R8 ;  /* 0x010b800814007988 */ /* 0x0005e20008000404 */
[----:B------:R-:W-:-:S02]  /*5b70*/  IMAD R13, R14, 0x4, R61 ;  /* 0x000000040e0d7824 */ /* 0x000fc400078e023d */
[----:B------:R-:W-:Y:S01]  /*5b80*/  IMAD.SHL.U32 R11, R148, 0x2, RZ ;  /* 0x00000002940b7824 */ /* 0x000fe200078e00ff */
[----:B------:R-:W-:-:S03]  /*5b90*/  LEA.HI R21, R25, R21, RZ, 0x1d ;  /* 0x0000001519157211 */ /* 0x000fc600078fe8ff */
[----:B------:R-:W3:Y:S08]  /*5ba0*/  LDC R22, c[0x0][0x3d8] ;  /* 0x0000f600ff167b82 */ /* 0x000ef00000000800 */
[----:B--2---:R-:W2:Y:S01]  /*5bb0*/  LDC R8, c[0x0][0x3d8] ;  /* 0x0000f600ff087b82 */ /* 0x004ea20000000800 */
[----:B0-----:R-:W-:-:S04]  /*5bc0*/  IMAD R15, R2, 0x4, R13 ;  /* 0x00000004020f7824 */ /* 0x001fc800078e020d */
[----:B-1----:R-:W-:Y:S01]  /*5bd0*/  IMAD R17, R12, 0x4, R15 ;  /* 0x000000040c117824 */ /* 0x002fe200078e020f */
[C---:B------:R-:W-:Y:S01]  /*5be0*/  LEA R76, P2, R13.reuse, R150, 0x1 ;  /* 0x000000960d4c7211 */ /* 0x040fe200078408ff */
[----:B------:R-:W-:Y:S01]  /*5bf0*/  IMAD.IADD R134, R146, 0x1, R21 ;  /* 0x0000000192867824 */ /* 0x000fe200078e0215 */
[----:B------:R0:W-:Y:S01]  /*5c00*/  STS.U16 [R20+UR4+0x10f80], R4 ;  /* 0x010f800414007988 */ /* 0x0001e20008000404 */
[----:B----4-:R-:W-:Y:S01]  /*5c10*/  IMAD R19, R10, 0x4, R17 ;  /* 0x000000040a137824 */ /* 0x010fe200078e0211 */
[----:B------:R-:W-:Y:S01]  /*5c20*/  LEA.HI.X.SX32 R77, R13, R0, 0x1, P2 ;  /* 0x000000000d4d7211 */ /* 0x000fe200010f0eff */
[----:B------:R-:W1:Y:S02]  /*5c30*/  LDC R14, c[0x0][0x3d8] ;  /* 0x0000f600ff0e7b82 */ /* 0x000e640000000800 */
[----:B------:R-:W-:Y:S01]  /*5c40*/  IMAD R23, R16, 0x4, R19 ;  /* 0x0000000410177824 */ /* 0x000fe200078e0213 */
[----:B------:R-:W-:Y:S05]  /*5c50*/  STS.U16 [R20+UR4+0x11380], R7 ;  /* 0x0113800714007988 */ /* 0x000fea0008000404 */
[----:B------:R-:W4:Y:S01]  /*5c60*/  LDC R16, c[0x0][0x3d8] ;  /* 0x0000f600ff107b82 */ /* 0x000f220000000800 */
[----:B--2---:R-:W-:Y:S01]  /*5c70*/  IMAD R27, R8, 0x4, R23 ;  /* 0x00000004081b7824 */ /* 0x004fe200078e0217 */
[----:B------:R-:W-:Y:S06]  /*5c80*/  STS.U16 [R20+UR4+0x11780], R6 ;  /* 0x0117800614007988 */ /* 0x000fec0008000404 */
[----:B------:R-:W2:Y:S01]  /*5c90*/  LDC R12, c[0x0][0x3d8] ;  /* 0x0000f600ff0c7b82 */ /* 0x000ea20000000800 */
[----:B------:R-:W-:-:S05]  /*5ca0*/  IMAD R29, R36, 0x4, R27 ;  /* 0x00000004241d7824 */ /* 0x000fca00078e021b */
[----:B------:R-:W-:Y:S01]  /*5cb0*/  LEA R33, R40, R29, 0x2 ;  /* 0x0000001d28217211 */ /* 0x000fe200078e10ff */
[----:B------:R-:W-:Y:S01]  /*5cc0*/  STS.U16 [R20+UR4+0x11b80], R3 ;  /* 0x011b800314007988 */ /* 0x000fe20008000404 */
[----:B------:R-:W1:Y:S03]  /*5cd0*/  LDC R10, c[0x0][0x3d8] ;  /* 0x0000f600ff0a7b82 */ /* 0x000e660000000800 */
[----:B------:R-:W-:-:S04]  /*5ce0*/  IMAD R35, R42, 0x4, R33 ;  /* 0x000000042a237824 */ /* 0x000fc800078e0221 */
[----:B------:R-:W-:Y:S01]  /*5cf0*/  IMAD R39, R44, 0x4, R35 ;  /* 0x000000042c277824 */ /* 0x000fe200078e0223 */
[----:B------:R3:W-:Y:S01]  /*5d00*/  STS.U16 [R20+UR4+0x11f80], R5 ;  /* 0x011f800514007988 */ /* 0x0007e20008000404 */
[----:B0-----:R-:W0:Y:S02]  /*5d10*/  LDC R4, c[0x0][0x3d8] ;  /* 0x0000f600ff047b82 */ /* 0x001e240000000800 */
[----:B------:R-:W-:Y:S01]  /*5d20*/  IMAD R45, R52, 0x4, R39 ;  /* 0x00000004342d7824 */ /* 0x000fe200078e0227 */
[----:B------:R-:W-:Y:S01]  /*5d30*/  ISETP.EQ.U32.AND P1, PT, R132, RZ, P0 ;  /* 0x000000ff8400720c */ /* 0x000fe20000722070 */
[----:B------:R-:W-:Y:S01]  /*5d40*/  VOTEU.ALL UP1, P5 ;  /* 0x0000000000ff7886 */ /* 0x000fe20002820000 */
[----:B------:R3:W-:Y:S06]  /*5d50*/  MEMBAR.ALL.CTA ;  /* 0x0000000000007992 */ /* 0x0007ec0000008000 */
[----:B---3--:R-:W-:Y:S01]  /*5d60*/  FENCE.VIEW.ASYNC.S ;  /* 0x00000000000073c6 */ /* 0x008fe20000000000 */
[----:B------:R-:W-:Y:S01]  /*5d70*/  IMAD R9, R54, 0x4, R45 ;  /* 0x0000000436097824 */ /* 0x000fe200078e022d */
[C---:B------:R-:W-:Y:S01]  /*5d80*/  LEA R54, P3, R61.reuse, R150, 0x1 ;  /* 0x000000963d367211 */ /* 0x040fe200078608ff */
[----:B------:R-:W3:Y:S02]  /*5d90*/  LDC R8, c[0x0][0x3d8] ;  /* 0x0000f600ff087b82 */ /* 0x000ee40000000800 */
[----:B------:R-:W-:Y:S01]  /*5da0*/  IMAD R47, R56, 0x4, R9 ;  /* 0x00000004382f7824 */ /* 0x000fe200078e0209 */
[----:B------:R-:W-:-:S03]  /*5db0*/  LEA.HI.X.SX32 R55, R61, R0, 0x1, P3 ;  /* 0x000000003d377211 */ /* 0x000fc600018f0eff */
[----:B------:R-:W-:Y:S01]  /*5dc0*/  IMAD R49, R58, 0x4, R47 ;  /* 0x000000043a317824 */ /* 0x000fe200078e022f */
[----:B------:R-:W-:Y:S01]  /*5dd0*/  LOP3.LUT R52, R11, 0x20, RZ, 0xc0, !PT ;  /* 0x000000200b347812 */ /* 0x000fe200078ec0ff */
[----:B------:R-:W0:Y:S02]  /*5de0*/  LDC R20, c[0x0][0x3d8] ;  /* 0x0000f600ff147b82 */ /* 0x000e240000000800 */
[----:B------:R-:W-:Y:S01]  /*5df0*/  IMAD R11, R60, 0x4, R49 ;  /* 0x000000043c0b7824 */ /* 0x000fe200078e0231 */
[C---:B------:R-:W-:Y:S01]  /*5e00*/  LEA R56, P3, R15.reuse, R150, 0x1 ;  /* 0x000000960f387211 */ /* 0x040fe200078608ff */
[----:B------:R2:W-:Y:S02]  /*5e10*/  STL.64 [R1+0x260], R54 ;  /* 0x0002603601007387 */ /* 0x0005e40000100a00 */
[----:B------:R-:W-:Y:S01]  /*5e20*/  IMAD R25, R62, 0x4, R11 ;  /* 0x000000043e197824 */ /* 0x000fe200078e020b */
[----:B------:R-:W-:Y:S01]  /*5e30*/  LEA.HI.X.SX32 R57, R15, R0, 0x1, P3 ;  /* 0x000000000f397211 */ /* 0x000fe200018f0eff */
[----:B------:R-:W0:Y:S02]  /*5e40*/  LDC R5, c[0x0][0x3d8] ;  /* 0x0000f600ff057b82 */ /* 0x000e240000000800 */
[----:B------:R-:W-:Y:S01]  /*5e50*/  IMAD R51, R64, 0x4, R25 ;  /* 0x0000000440337824 */ /* 0x000fe200078e0219 */
[C---:B--2---:R-:W-:Y:S01]  /*5e60*/  LEA R54, P6, R17.reuse, R150, 0x1 ;  /* 0x0000009611367211 */ /* 0x044fe200078c08ff */
[----:B------:R-:W-:Y:S04]  /*5e70*/  STL.64 [R1+0x40], R76 ;  /* 0x0000404c01007387 */ /* 0x000fe80000100a00 */
[----:B------:R-:W2:Y:S01]  /*5e80*/  LDC R3, c[0x0][0x3d8] ;  /* 0x0000f600ff037b82 */ /* 0x000ea20000000800 */
[----:B------:R-:W-:Y:S01]  /*5e90*/  LEA.HI.X.SX32 R55, R17, R0, 0x1, P6 ;  /* 0x0000000011377211 */ /* 0x000fe200030f0eff */
[----:B------:R1:W-:Y:S01]  /*5ea0*/  STL.64 [R1+0x258], R56 ;  /* 0x0002583801007387 */ /* 0x0003e20000100a00 */
[----:B------:R-:W-:-:S03]  /*5eb0*/  LEA R13, R66, R51, 0x2 ;  /* 0x00000033420d7211 */ /* 0x000fc600078e10ff */
[----:B------:R3:W-:Y:S01]  /*5ec0*/  STL.64 [R1+0x38], R54 ;  /* 0x0000383601007387 */ /* 0x0007e20000100a00 */
[----:B------:R-:W-:Y:S01]  /*5ed0*/  IMAD.U32 R15, RZ, RZ, UR10 ;  /* 0x0000000aff0f7e24 */ /* 0x000fe2000f8e00ff */
[----:B------:R-:W0:Y:S01]  /*5ee0*/  LDC R6, c[0x0][0x3d8] ;  /* 0x0000f600ff067b82 */ /* 0x000e220000000800 */
[----:B------:R-:W-:Y:S01]  /*5ef0*/  IMAD R21, R68, 0x4, R13 ;  /* 0x0000000444157824 */ /* 0x000fe200078e020d */
[----:B-1----:R-:W-:-:S06]  /*5f00*/  LEA R56, P2, R19, R150, 0x1 ;  /* 0x0000009613387211 */ /* 0x002fcc00078408ff */
[----:B------:R-:W1:Y:S01]  /*5f10*/  LDC R2, c[0x0][0x3d8] ;  /* 0x0000f600ff027b82 */ /* 0x000e620000000800 */
[----:B---3--:R-:W-:Y:S02]  /*5f20*/  LEA R54, P3, R23, R150, 0x1 ;  /* 0x0000009617367211 */ /* 0x008fe400078608ff */
[-C--:B------:R-:W-:Y:S02]  /*5f30*/  LEA.HI.X.SX32 R57, R19, R0.reuse, 0x1, P2 ;  /* 0x0000000013397211 */ /* 0x080fe400010f0eff */
[----:B------:R-:W-:Y:S01]  /*5f40*/  LEA.HI.X.SX32 R55, R23, R0, 0x1, P3 ;  /* 0x0000000017377211 */ /* 0x000fe200018f0eff */
[----:B------:R3:W-:Y:S01]  /*5f50*/  STL [R1+0x278], R15 ;  /* 0x0002780f01007387 */ /* 0x0007e20000100800 */
[----:B------:R-:W-:Y:S01]  /*5f60*/  IMAD R31, R70, 0x4, R21 ;  /* 0x00000004461f7824 */ /* 0x000fe200078e0215 */
[C---:B------:R-:W-:Y:S01]  /*5f70*/  LEA R58, P2, R27.reuse, R150, 0x1 ;  /* 0x000000961b3a7211 */ /* 0x040fe200078408ff */
[----:B------:R-:W0:Y:S01]  /*5f80*/  LDC R36, c[0x0][0x3d8] ;  /* 0x0000f600ff247b82 */ /* 0x000e220000000800 */
[----:B------:R4:W-:Y:S04]  /*5f90*/  STL.64 [R1+0x250], R56 ;  /* 0x0002503801007387 */ /* 0x0009e80000100a00 */
[----:B------:R2:W-:Y:S01]  /*5fa0*/  STL.64 [R1+0x30], R54 ;  /* 0x0000303601007387 */ /* 0x0005e20000100a00 */
[----:B------:R-:W-:Y:S01]  /*5fb0*/  LEA.HI.X.SX32 R59, R27, R0, 0x1, P2 ;  /* 0x000000001b3b7211 */ /* 0x000fe200010f0eff */
[----:B---3--:R-:W-:Y:S01]  /*5fc0*/  IMAD R15, R72, 0x4, R31 ;  /* 0x00000004480f7824 */ /* 0x008fe200078e021f */
[----:B------:R-:W3:Y:S01]  /*5fd0*/  LDC R7, c[0x0][0x3d8] ;  /* 0x0000f600ff077b82 */ /* 0x000ee20000000800 */
[----:B----4-:R-:W-:-:S07]  /*5fe0*/  LEA R56, P3, R29, R150, 0x1 ;  /* 0x000000961d387211 */ /* 0x010fce00078608ff */
[----:B------:R-:W4:Y:S01]  /*5ff0*/  LDC R42, c[0x0][0x3d8] ;  /* 0x0000f600ff2a7b82 */ /* 0x000f220000000800 */
[----:B--2---:R-:W-:Y:S02]  /*6000*/  LEA R54, P6, R33, R150, 0x1 ;  /* 0x0000009621367211 */ /* 0x004fe400078c08ff */
[-C--:B------:R-:W-:Y:S02]  /*6010*/  LEA.HI.X.SX32 R57, R29, R0.reuse, 0x1, P3 ;  /* 0x000000001d397211 */ /* 0x080fe400018f0eff */
[----:B------:R-:W-:Y:S01]  /*6020*/  LEA.HI.X.SX32 R55, R33, R0, 0x1, P6 ;  /* 0x0000000021377211 */ /* 0x000fe200030f0eff */
[----:B------:R-:W-:Y:S01]  /*6030*/  IMAD R23, R74, 0x4, R15 ;  /* 0x000000044a177824 */ /* 0x000fe200078e020f */
[----:B------:R2:W-:Y:S01]  /*6040*/  STL.64 [R1+0x248], R58 ;  /* 0x0002483a01007387 */ /* 0x0005e20000100a00 */
[----:B------:R-:W0:Y:S03]  /*6050*/  LDC R44, c[0x0][0x3d8] ;  /* 0x0000f600ff2c7b82 */ /* 0x000e260000000800 */
[----:B------:R-:W-:Y:S01]  /*6060*/  STL.64 [R1+0x28], R56 ;  /* 0x0000283801007387 */ /* 0x000fe20000100a00 */
[----:B------:R-:W-:-:S03]  /*6070*/  IMAD R29, R50, 0x4, R23 ;  /* 0x00000004321d7824 */ /* 0x000fc600078e0217 */
[----:B------:R1:W-:Y:S01]  /*6080*/  STL.64 [R1+0x20], R54 ;  /* 0x0000203601007387 */ /* 0x0003e20000100a00 */
[----:B------:R-:W0:Y:S01]  /*6090*/  LDC R40, c[0x0][0x3a8] ;  /* 0x0000ea00ff287b82 */ /* 0x000e220000000800 */
[----:B--2---:R-:W-:Y:S01]  /*60a0*/  LEA R58, P2, R35, R150, 0x1 ;  /* 0x00000096233a7211 */ /* 0x004fe200078408ff */
[----:B------:R-:W-:-:S03]  /*60b0*/  IMAD R17, R48, 0x4, R29 ;  /* 0x0000000430117824 */ /* 0x000fc600078e021d */
[----:B------:R-:W-:Y:S02]  /*60c0*/  LEA.HI.X.SX32 R59, R35, R0, 0x1, P2 ;  /* 0x00000000233b7211 */ /* 0x000fe400010f0eff */
[----:B-1----:R-:W-:-:S04]  /*60d0*/  LEA R54, P6, R45, R150, 0x1 ;  /* 0x000000962d367211 */ /* 0x002fc800078c08ff */
[----:B------:R-:W-:Y:S01]  /*60e0*/  LEA.HI.X.SX32 R55, R45, R0, 0x1, P6 ;  /* 0x000000002d377211 */ /* 0x000fe200030f0eff */
[----:B------:R-:W-:Y:S01]  /*60f0*/  STL.64 [R1+0x18], R58 ;  /* 0x0000183a01007387 */ /* 0x000fe20000100a00 */
[----:B------:R-:W-:Y:S01]  /*6100*/  IMAD R19, R34, 0x4, R17 ;  /* 0x0000000422137824 */ /* 0x000fe200078e0211 */
[C---:B------:R-:W-:Y:S02]  /*6110*/  LEA R56, P3, R39.reuse, R150, 0x1 ;  /* 0x0000009627387211 */ /* 0x040fe400078608ff */
[----:B------:R1:W-:Y:S01]  /*6120*/  STL.64 [R1+0x8], R54 ;  /* 0x0000083601007387 */ /* 0x0003e20000100a00 */
[----:B------:R-:W-:Y:S01]  /*6130*/  IMAD R27, R46, 0x4, R19 ;  /* 0x000000042e1b7824 */ /* 0x000fe200078e0213 */
[----:B------:R-:W-:Y:S02]  /*6140*/  LEA.HI.X.SX32 R57, R39, R0, 0x1, P3 ;  /* 0x0000000027397211 */ /* 0x000fe400018f0eff */
[-C--:B------:R-:W-:Y:S02]  /*6150*/  LEA R250, P3, R47, R150.reuse, 0x1 ;  /* 0x000000962ffa7211 */ /* 0x080fe400078608ff */
[----:B-1----:R-:W-:-:S04]  /*6160*/  LEA R54, P2, R9, R150, 0x1 ;  /* 0x0000009609367211 */ /* 0x002fc800078408ff */
[----:B------:R-:W-:Y:S01]  /*6170*/  LEA.HI.X.SX32 R55, R9, R0, 0x1, P2 ;  /* 0x0000000009377211 */ /* 0x000fe200010f0eff */
[----:B------:R-:W-:Y:S01]  /*6180*/  IMAD R9, R32, 0x4, R27 ;  /* 0x0000000420097824 */ /* 0x000fe200078e021b */
[----:B------:R-:W-:Y:S02]  /*6190*/  LEA R246, P2, R11, R150, 0x1 ;  /* 0x000000960bf67211 */ /* 0x000fe400078408ff */
[----:B------:R-:W-:Y:S02]  /*61a0*/  LEA.HI.X.SX32 R251, R47, R0, 0x1, P3 ;  /* 0x000000002ffb7211 */ /* 0x000fe400018f0eff */
[----:B------:R-:W-:Y:S02]  /*61b0*/  LEA R244, P3, R25, R150, 0x1 ;  /* 0x0000009619f47211 */ /* 0x000fe400078608ff */
[-C--:B------:R-:W-:Y:S01]  /*61c0*/  LEA.HI.X.SX32 R247, R11, R0.reuse, 0x1, P2 ;  /* 0x000000000bf77211 */ /* 0x080fe200010f0eff */
[----:B------:R-:W-:Y:S01]  /*61d0*/  IMAD R11, R30, 0x4, R9 ;  /* 0x000000041e0b7824 */ /* 0x000fe200078e0209 */
[----:B------:R-:W-:-:S02]  /*61e0*/  LEA.HI.X.SX32 R245, R25, R0, 0x1, P3 ;  /* 0x0000000019f57211 */ /* 0x000fc400018f0eff */
[-C--:B------:R-:W-:Y:S01]  /*61f0*/  LEA R240, P2, R13, R150.reuse, 0x1 ;  /* 0x000000960df07211 */ /* 0x080fe200078408ff */
[----:B------:R-:W-:Y:S01]  /*6200*/  IMAD R25, R28, 0x4, R11 ;  /* 0x000000041c197824 */ /* 0x000fe200078e020b */
[----:B------:R-:W-:Y:S02]  /*6210*/  LEA R238, P3, R21, R150, 0x1 ;  /* 0x0000009615ee7211 */ /* 0x000fe400078608ff */
[-C--:B------:R-:W-:Y:S01]  /*6220*/  LEA.HI.X.SX32 R241, R13, R0.reuse, 0x1, P2 ;  /* 0x000000000df17211 */ /* 0x080fe200010f0eff */
[----:B------:R-:W-:Y:S01]  /*6230*/  IMAD R13, R26, 0x4, R25 ;  /* 0x000000041a0d7824 */ /* 0x000fe200078e0219 */
[----:B------:R-:W-:Y:S02]  /*6240*/  LEA.HI.X.SX32 R239, R21, R0, 0x1, P3 ;  /* 0x0000000015ef7211 */ /* 0x000fe400018f0eff */
[----:B------:R-:W-:Y:S02]  /*6250*/  LEA R232, P3, R23, R150, 0x1 ;  /* 0x0000009617e87211 */ /* 0x000fe400078608ff */
[----:B------:R-:W-:-:S02]  /*6260*/  LEA R21, R24, R13, 0x2 ;  /* 0x0000000d18157211 */ /* 0x000fc400078e10ff */
[-C--:B------:R-:W-:Y:S02]  /*6270*/  LEA R234, P2, R15, R150.reuse, 0x1 ;  /* 0x000000960fea7211 */ /* 0x080fe400078408ff */
[----:B------:R-:W-:Y:S02]  /*6280*/  LEA R248, P6, R49, R150, 0x1 ;  /* 0x0000009631f87211 */ /* 0x000fe400078c08ff */
[-C--:B------:R-:W-:Y:S01]  /*6290*/  LEA.HI.X.SX32 R233, R23, R0.reuse, 0x1, P3 ;  /* 0x0000000017e97211 */ /* 0x080fe200018f0eff */
[----:B------:R-:W-:Y:S01]  /*62a0*/  IMAD R23, R22, 0x4, R21 ;  /* 0x0000000416177824 */ /* 0x000fe200078e0215 */
[-C--:B------:R-:W-:Y:S02]  /*62b0*/  LEA.HI.X.SX32 R235, R15, R0.reuse, 0x1, P2 ;  /* 0x000000000feb7211 */ /* 0x080fe400010f0eff */
[----:B------:R-:W-:Y:S01]  /*62c0*/  LEA.HI.X.SX32 R249, R49, R0, 0x1, P6 ;  /* 0x0000000031f97211 */ /* 0x000fe200030f0eff */
[----:B0-----:R-:W-:Y:S01]  /*62d0*/  IMAD R15, R20, 0x4, R23 ;  /* 0x00000004140f7824 */ /* 0x001fe200078e0217 */
[----:B------:R-:W-:-:S02]  /*62e0*/  LEA R228, P2, R17, R150, 0x1 ;  /* 0x0000009611e47211 */ /* 0x000fc400078408ff */
[-C--:B------:R-:W-:Y:S02]  /*62f0*/  LEA R242, P6, R51, R150.reuse, 0x1 ;  /* 0x0000009633f27211 */ /* 0x080fe400078c08ff */
[----:B------:R-:W-:Y:S02]  /*6300*/  LEA R226, P3, R19, R150, 0x1 ;  /* 0x0000009613e27211 */ /* 0x000fe400078608ff */
[-C--:B------:R-:W-:Y:S01]  /*6310*/  LEA.HI.X.SX32 R229, R17, R0.reuse, 0x1, P2 ;  /* 0x0000000011e57211 */ /* 0x080fe200010f0eff */
[----:B------:R-:W-:Y:S01]  /*6320*/  IMAD R17, R18, 0x4, R15 ;  /* 0x0000000412117824 */ /* 0x000fe200078e020f */
[----:B------:R-:W-:Y:S02]  /*6330*/  LEA.HI.X.SX32 R243, R51, R0, 0x1, P6 ;  /* 0x0000000033f37211 */ /* 0x000fe400030f0eff */
[----:B------:R-:W-:Y:S02]  /*6340*/  LEA R236, P6, R31, R150, 0x1 ;  /* 0x000000961fec7211 */ /* 0x000fe400078c08ff */
[----:B------:R-:W-:Y:S01]  /*6350*/  LEA.HI.X.SX32 R227, R19, R0, 0x1, P3 ;  /* 0x0000000013e37211 */ /* 0x000fe200018f0eff */
[----:B------:R-:W-:Y:S01]  /*6360*/  IMAD R19, R16, 0x4, R17 ;  /* 0x0000000410137824 */ /* 0x000fe200078e0211 */
[----:B------:R-:W-:-:S02]  /*6370*/  LEA R222, P2, R9, R150, 0x1 ;  /* 0x0000009609de7211 */ /* 0x000fc400078408ff */
[----:B------:R-:W-:Y:S02]  /*6380*/  LEA.HI.X.SX32 R237, R31, R0, 0x1, P6 ;  /* 0x000000001fed7211 */ /* 0x000fe400030f0eff */
[-C--:B------:R-:W-:Y:S02]  /*6390*/  LEA R230, P6, R29, R150.reuse, 0x1 ;  /* 0x000000961de67211 */ /* 0x080fe400078c08ff */
[----:B------:R-:W-:Y:S02]  /*63a0*/  LEA R220, P3, R11, R150, 0x1 ;  /* 0x000000960bdc7211 */ /* 0x000fe400078608ff */
[-C--:B------:R-:W-:Y:S01]  /*63b0*/  LEA.HI.X.SX32 R223, R9, R0.reuse, 0x1, P2 ;  /* 0x0000000009df7211 */ /* 0x080fe200010f0eff */
[----:B------:R-:W-:Y:S01]  /*63c0*/  IMAD R9, R14, 0x4, R19 ;  /* 0x000000040e097824 */ /* 0x000fe200078e0213 */
[----:B------:R-:W-:Y:S02]  /*63d0*/  LEA.HI.X.SX32 R231, R29, R0, 0x1, P6 ;  /* 0x000000001de77211 */ /* 0x000fe400030f0eff */
[----:B------:R-:W-:-:S02]  /*63e0*/  LEA R224, P6, R27, R150, 0x1 ;  /* 0x000000961be07211 */ /* 0x000fc400078c08ff */
[----:B------:R-:W-:Y:S01]  /*63f0*/  LEA.HI.X.SX32 R221, R11, R0, 0x1, P3 ;  /* 0x000000000bdd7211 */ /* 0x000fe200018f0eff */
[----:B------:R-:W-:Y:S01]  /*6400*/  IMAD R11, R12, 0x4, R9 ;  /* 0x000000040c0b7824 */ /* 0x000fe200078e0209 */
[----:B------:R-:W-:Y:S02]  /*6410*/  LEA R216, P2, R13, R150, 0x1 ;  /* 0x000000960dd87211 */ /* 0x000fe400078408ff */
[-C--:B------:R-:W-:Y:S02]  /*6420*/  LEA.HI.X.SX32 R225, R27, R0.reuse, 0x1, P6 ;  /* 0x000000001be17211 */ /* 0x080fe400030f0eff */
[----:B------:R-:W-:Y:S01]  /*6430*/  LEA.HI.X.SX32 R217, R13, R0, 0x1, P2 ;  /* 0x000000000dd97211 */ /* 0x000fe200010f0eff */
[----:B------:R-:W-:Y:S01]  /*6440*/  IMAD R13, R10, 0x4, R11 ;  /* 0x000000040a0d7824 */ /* 0x000fe200078e020b */
[-C--:B------:R-:W-:Y:S01]  /*6450*/  LEA R218, P6, R25, R150.reuse, 0x1 ;  /* 0x0000009619da7211 */ /* 0x080fe200078c08ff */
[----:B------:R0:W-:Y:S01]  /*6460*/  STL.64 [R1+0x10], R56 ;  /* 0x0000103801007387 */ /* 0x0001e20000100a00 */
[----:B------:R-:W-:Y:S01]  /*6470*/  LEA R214, P3, R21, R150, 0x1 ;  /* 0x0000009615d67211 */ /* 0x000fe200078608ff */
[----:B------:R-:W-:Y:S01]  /*6480*/  IMAD R4, R4, 0x4, R13 ;  /* 0x0000000404047824 */ /* 0x000fe200078e020d */
[----:B------:R-:W-:Y:S01]  /*6490*/  LEA.HI.X.SX32 R219, R25, R0, 0x1, P6 ;  /* 0x0000000019db7211 */ /* 0x000fe200030f0eff */
[----:B------:R0:W-:Y:S01]  /*64a0*/  STL.64 [R1], R54 ;  /* 0x0000003601007387 */ /* 0x0001e20000100a00 */
[----:B------:R-:W-:Y:S01]  /*64b0*/  LEA R212, P6, R23, R150, 0x1 ;  /* 0x0000009617d47211 */ /* 0x000fe200078c08ff */
[----:B------:R-:W-:Y:S01]  /*64c0*/  IMAD R5, R5, 0x4, R4 ;  /* 0x0000000405057824 */ /* 0x000fe200078e0204 */
[----:B------:R-:W-:-:S04]  /*64d0*/  @!UP0 UIADD3 UR10, UPT, UPT, -UR11, 0x100000, URZ ;  /* 0x001000000b0a8890 */ /* 0x000fc8000fffe1ff */
[----:B------:R-:W-:Y:S02]  /*64e0*/  @!UP0 USHF.L.U32 UR11, UR10, 0xb, URZ ;  /* 0x0000000b0a0b8899 */ /* 0x000fe400080006ff */
[----:B------:R-:W-:Y:S01]  /*64f0*/  @!UP0 USHF.L.U32 UR10, UR10, 0x1, URZ ;  /* 0x000000010a0a8899 */ /* 0x000fe200080006ff */
[-C--:B------:R-:W-:Y:S02]  /*6500*/  LEA.HI.X.SX32 R215, R21, R0.reuse, 0x1, P3 ;  /* 0x0000000015d77211 */ /* 0x080fe400018f0eff */
[----:B------:R-:W-:Y:S02]  /*6510*/  LEA.HI.X.SX32 R213, R23, R0, 0x1, P6 ;  /* 0x0000000017d57211 */ /* 0x000fe400030f0eff */
[-C--:B------:R-:W-:Y:S02]  /*6520*/  LEA R210, P2, R15, R150.reuse, 0x1 ;  /* 0x000000960fd27211 */ /* 0x080fe400078408ff */
[-C--:B------:R-:W-:Y:S02]  /*6530*/  LEA R208, P3, R17, R150.reuse, 0x1 ;  /* 0x0000009611d07211 */ /* 0x080fe400078608ff */
[----:B------:R-:W-:Y:S01]  /*6540*/  LEA R206, P6, R19, R150, 0x1 ;  /* 0x0000009613ce7211 */ /* 0x000fe200078c08ff */
[----:B------:R-:W-:Y:S01]  /*6550*/  IMAD R8, R8, 0x4, R5 ;  /* 0x0000000408087824 */ /* 0x000fe200078e0205 */
[-C--:B------:R-:W-:Y:S01]  /*6560*/  LEA.HI.X.SX32 R211, R15, R0.reuse, 0x1, P2 ;  /* 0x000000000fd37211 */ /* 0x080fe200010f0eff */
[----:B------:R-:W1:Y:S02]  /*6570*/  FENCE.VIEW.ASYNC.S ;  /* 0x00000000000073c6 */ /* 0x000e640000000000 */
[----:B-1----:R0:W1:Y:S01]  /*6580*/  @!UP1 SYNCS.EXCH.64 URZ, [UR4+0x18000], UR10 ;  /* 0x0180000a04ff95b2 */ /* 0x0020620008000100 */
[----:B------:R-:W-:-:S02]  /*6590*/  LEA.HI.X.SX32 R209, R17, R0, 0x1, P3 ;  /* 0x0000000011d17211 */ /* 0x000fc400018f0eff */
[----:B------:R-:W-:Y:S01]  /*65a0*/  LEA.HI.X.SX32 R207, R19, R0, 0x1, P6 ;  /* 0x0000000013cf7211 */ /* 0x000fe200030f0eff */
[----:B------:R-:W-:Y:S01]  /*65b0*/  IMAD R3, R3, 0x4, R8 ;  /* 0x0000000403037824 */ /* 0x000fe200078e0208 */
[----:B-1----:R-:W-:Y:S01]  /*65c0*/  BAR.SYNC.DEFER_BLOCKING 0x0 ;  /* 0x0000000000007b1d */ /* 0x002fe20000010000 */
[-C--:B------:R-:W-:Y:S02]  /*65d0*/  LEA R204, P2, R9, R150.reuse, 0x1 ;  /* 0x0000009609cc7211 */ /* 0x080fe400078408ff */
[-C--:B------:R-:W-:Y:S02]  /*65e0*/  LEA R202, P3, R11, R150.reuse, 0x1 ;  /* 0x000000960bca7211 */ /* 0x080fe400078608ff */
[----:B------:R-:W-:Y:S01]  /*65f0*/  LEA R200, P6, R13, R150, 0x1 ;  /* 0x000000960dc87211 */ /* 0x000fe200078c08ff */
[----:B------:R-:W-:Y:S01]  /*6600*/  IMAD R6, R6, 0x4, R3 ;  /* 0x0000000406067824 */ /* 0x000fe200078e0203 */
[-C--:B------:R-:W-:Y:S02]  /*6610*/  LEA.HI.X.SX32 R205, R9, R0.reuse, 0x1, P2 ;  /* 0x0000000009cd7211 */ /* 0x080fe400010f0eff */
[----:B------:R-:W-:-:S02]  /*6620*/  LEA.HI.X.SX32 R203, R11, R0, 0x1, P3 ;  /* 0x000000000bcb7211 */ /* 0x000fc400018f0eff */
[----:B------:R-:W-:Y:S02]  /*6630*/  LEA.HI.X.SX32 R201, R13, R0, 0x1, P6 ;  /* 0x000000000dc97211 */ /* 0x000fe400030f0eff */
[-C--:B------:R-:W-:Y:S02]  /*6640*/  LEA R198, P2, R4, R150.reuse, 0x1 ;  /* 0x0000009604c67211 */ /* 0x080fe400078408ff */
[-C--:B------:R-:W-:Y:S02]  /*6650*/  LEA R196, P3, R5, R150.reuse, 0x1 ;  /* 0x0000009605c47211 */ /* 0x080fe400078608ff */
[----:B------:R-:W-:Y:S01]  /*6660*/  LEA R194, P6, R8, R150, 0x1 ;  /* 0x0000009608c27211 */ /* 0x000fe200078c08ff */
[----:B------:R-:W-:Y:S01]  /*6670*/  VIADD R138, R53, 0x18000 ;  /* 0x00018000358a7836 */ /* 0x000fe20000000000 */
[-C--:B------:R-:W-:Y:S01]  /*6680*/  LEA.HI.X.SX32 R199, R4, R0.reuse, 0x1, P2 ;  /* 0x0000000004c77211 */ /* 0x080fe200010f0eff */
[----:B------:R-:W-:Y:S01]  /*6690*/  IMAD R2, R2, 0x4, R6 ;  /* 0x0000000402027824 */ /* 0x000fe200078e0206 */
[----:B------:R-:W-:-:S02]  /*66a0*/  LEA.HI.X.SX32 R197, R5, R0, 0x1, P3 ;  /* 0x0000000005c57211 */ /* 0x000fc400018f0eff */
[----:B------:R-:W-:Y:S01]  /*66b0*/  LEA.HI.X.SX32 R195, R8, R0, 0x1, P6 ;  /* 0x0000000008c37211 */ /* 0x000fe200030f0eff */
[----:B0--34-:R-:W-:Y:S06]  /*66c0*/  @!P1 BRA `(.L_x_6) ;  /* 0x0000000400a89947 */ /* 0x019fec0003800000 */
[----:B------:R-:W-:Y:S02]  /*66d0*/  MOV R4, UR4 ;  /* 0x0000000400047c02 */ /* 0x000fe40008000f00 */
[----:B------:R-:W-:Y:S01]  /*66e0*/  ELECT P2, URZ, PT ;  /* 0x0000000000ff782f */ /* 0x000fe20003840000 */
[----:B------:R-:W-:Y:S01]  /*66f0*/  IMAD.MOV.U32 R139, RZ, RZ, RZ ;  /* 0x000000ffff8b7224 */ /* 0x000fe200078e00ff */
[----:B------:R-:W-:Y:S01]  /*6700*/  UMOV UR60, 0x0 ;  /* 0x00000000003c7882 */ /* 0x000fe20000000000 */
[----:B------:R-:W-:Y:S01]  /*6710*/  SHF.R.U32.HI R4, RZ, 0x4, R4 ;  /* 0x00000004ff047819 */ /* 0x000fe20000011604 */
[----:B------:R-:W-:Y:S01]  /*6720*/  UMOV UR61, 0x8108490 ;  /* 0x08108490003d7882 */ /* 0x000fe20000000000 */
[----:B------:R-:W-:Y:S01]  /*6730*/  UMOV UR44, 0x0 ;  /* 0x00000000002c7882 */ /* 0x000fe20000000000 */
[----:B------:R-:W-:Y:S01]  /*6740*/  UMOV UR45, 0x8108490 ;  /* 0x08108490002d7882 */ /* 0x000fe20000000000 */
[----:B------:R-:W-:Y:S01]  /*6750*/  SGXT.U32 R4, R4, 0xe ;  /* 0x0000000e0404781a */ /* 0x000fe20000000000 */
[----:B------:R-:W-:Y:S01]  /*6760*/  UMOV UR64, 0x0 ;  /* 0x0000000000407882 */ /* 0x000fe20000000000 */
[----:B------:R-:W-:Y:S01]  /*6770*/  UMOV UR65, 0x8108490 ;  /* 0x0810849000417882 */ /* 0x000fe20000000000 */
[----:B------:R-:W-:Y:S01]  /*6780*/  UMOV UR56, 0x0 ;  /* 0x0000000000387882 */ /* 0x000fe20000000000 */
[C---:B------:R-:W-:Y:S01]  /*6790*/  LOP3.LUT R5, R4.reuse, 0x8000000, RZ, 0xfc, !PT ;  /* 0x0800000004057812 */ /* 0x040fe200078efcff */
[----:B------:R-:W-:Y:S01]  /*67a0*/  UMOV UR57, 0x8108490 ;  /* 0x0810849000397882 */ /* 0x000fe20000000000 */
[----:B------:R-:W-:Y:S01]  /*67b0*/  IADD3 R4, P3, PT, R4, 0x8000080, RZ ;  /* 0x0800008004047810 */ /* 0x000fe20007f7e0ff */
[----:B------:R-:W-:Y:S01]  /*67c0*/  UMOV UR38, 0x0 ;  /* 0x0000000000267882 */ /* 0x000fe20000000000 */
[----:B------:R-:W-:Y:S01]  /*67d0*/  R2UR UR10, R5 ;  /* 0x00000000050a72ca */ /* 0x000fe200000e0000 */
[----:B------:R-:W-:Y:S01]  /*67e0*/  @P2 IMAD.MOV.U32 R5, RZ, RZ, 0x40004040 ;  /* 0x40004040ff052424 */ /* 0x000fe200078e00ff */
[----:B------:R-:W-:Y:S01]  /*67f0*/  R2UR UR18, R4 ;  /* 0x00000000041272ca */ /* 0x000fe200000e0000 */
[----:B------:R-:W-:Y:S01]  /*6800*/  UMOV UR39, 0x8108490 ;  /* 0x0810849000277882 */ /* 0x000fe20000000000 */
[----:B------:R-:W-:Y:S01]  /*6810*/  UMOV UR52, 0x0 ;  /* 0x0000000000347882 */ /* 0x000fe20000000000 */
[----:B------:R-:W-:Y:S01]  /*6820*/  UMOV UR53, 0x8108490 ;  /* 0x0810849000357882 */ /* 0x000fe20000000000 */
[C---:B------:R-:W-:Y:S01]  /*6830*/  @P2 R2UR UR17, R5.reuse ;  /* 0x00000000051122ca */ /* 0x040fe200000e0000 */
[----:B------:R-:W-:Y:S01]  /*6840*/  UMOV UR46, 0x0 ;  /* 0x00000000002e7882 */ /* 0x000fe20000000000 */
[----:B------:R-:W-:Y:S01]  /*6850*/  @P2 R2UR UR23, R5 ;  /* 0x00000000051722ca */ /* 0x000fe200000e0000 */
[----:B------:R-:W-:Y:S01]  /*6860*/  UMOV UR47, 0x8108490 ;  /* 0x08108490002f7882 */ /* 0x000fe20000000000 */
[----:B------:R-:W-:Y:S01]  /*6870*/  UMOV UR40, 0x0 ;  /* 0x0000000000287882 */ /* 0x000fe20000000000 */
[----:B------:R-:W-:Y:S01]  /*6880*/  UMOV UR41, 0x8108490 ;  /* 0x0810849000297882 */ /* 0x000fe20000000000 */
[----:B------:R-:W-:Y:S01]  /*6890*/  UMOV UR34, 0x0 ;  /* 0x0000000000227882 */ /* 0x000fe20000000000 */
[----:B------:R-:W-:Y:S01]  /*68a0*/  IMAD.U32 R4, RZ, RZ, UR10 ;  /* 0x0000000aff047e24 */ /* 0x000fe2000f8e00ff */
[----:B------:R-:W-:Y:S01]  /*68b0*/  UMOV UR35, 0x8108490 ;  /* 0x0810849000237882 */ /* 0x000fe20000000000 */
[----:B------:R-:W-:Y:S01]  /*68c0*/  UMOV UR28, 0x0 ;  /* 0x00000000001c7882 */ /* 0x000fe20000000000 */
[----:B------:R-:W-:Y:S01]  /*68d0*/  UMOV UR29, 0x8108490 ;  /* 0x08108490001d7882 */ /* 0x000fe20000000000 */
[----:B------:R-:W-:Y:S01]  /*68e0*/  UMOV UR24, 0x0 ;  /* 0x0000000000187882 */ /* 0x000fe20000000000 */
[----:B------:R-:W-:Y:S01]  /*68f0*/  @P2 R2UR UR16, R4 ;  /* 0x00000000041022ca */ /* 0x000fe200000e0000 */
[----:B------:R-:W-:Y:S01]  /*6900*/  VIADD R4, R53, 0x10000 ;  /* 0x0001000035047836 */ /* 0x000fe20000000000 */
[----:B------:R-:W-:Y:S01]  /*6910*/  UMOV UR25, 0x8108490 ;  /* 0x0810849000197882 */ /* 0x000fe20000000000 */
[----:B------:R-:W-:Y:S01]  /*6920*/  UMOV UR20, 0x0 ;  /* 0x0000000000147882 */ /* 0x000fe20000000000 */
[----:B------:R-:W-:Y:S01]  /*6930*/  UMOV UR21, 0x8108490 ;  /* 0x0810849000157882 */ /* 0x000fe20000000000 */
[----:B------:R-:W-:Y:S01]  /*6940*/  UMOV UR14, 0x0 ;  /* 0x00000000000e7882 */ /* 0x000fe20000000000 */
[----:B------:R-:W-:Y:S01]  /*6950*/  SHF.R.U32.HI R4, RZ, 0x4, R4 ;  /* 0x00000004ff047819 */ /* 0x000fe20000011604 */
[----:B------:R-:W-:-:S03]  /*6960*/  UMOV UR15, 0x8108490 ;  /* 0x08108490000f7882 */ /* 0x000fc60000000000 */
[----:B------:R-:W-:-:S04]  /*6970*/  SGXT.U32 R4, R4, 0xe ;  /* 0x0000000e0404781a */ /* 0x000fc80000000000 */
[C---:B------:R-:W-:Y:S02]  /*6980*/  R2UR UR10, R4.reuse ;  /* 0x00000000040a72ca */ /* 0x040fe400000e0000 */
[----:B------:R-:W-:-:S04]  /*6990*/  IADD3 R4, P6, PT, R4, 0x2, RZ ;  /* 0x0000000204047810 */ /* 0x000fc80007fde0ff */
[----:B------:R-:W-:-:S07]  /*69a0*/  R2UR UR12, R4 ;  /* 0x00000000040c72ca */ /* 0x000fce00000e0000 */
[----:B------:R-:W-:-:S05]  /*69b0*/  IMAD.U32 R4, RZ, RZ, UR10 ;  /* 0x0000000aff047e24 */ /* 0x000fca000f8e00ff */
[----:B------:R-:W-:Y:S02]  /*69c0*/  @P2 R2UR UR22, R4 ;  /* 0x00000000041622ca */ /* 0x000fe400000e0000 */
[----:B------:R-:W-:-:S04]  /*69d0*/  @P2 MOV R4, R138 ;  /* 0x0000008a00042202 */ /* 0x000fc80000000f00 */
[----:B------:R-:W-:Y:S01]  /*69e0*/  @P2 R2UR UR10, R4 ;  /* 0x00000000040a22ca */ /* 0x000fe200000e0000 */
[----:B------:R-:W-:-:S05]  /*69f0*/  IMAD.MOV.U32 R4, RZ, RZ, RZ ;  /* 0x000000ffff047224 */ /* 0x000fca00078e00ff */
[----:B------:R-:W-:Y:S01]  /*6a00*/  IADD3.X R4, PT, PT, R4, 0x40004040, RZ, P3, !PT ;  /* 0x4000404004047810 */ /* 0x000fe20001ffe4ff */
[----:B------:R0:W-:Y:S03]  /*6a10*/  UTCHMMA gdesc[UR16], gdesc[UR22], tmem[UR7], tmem[UR60], idesc[UR61], !UPT ;  /* 0x00ff3c16100075ea */ /* 0x0001e6000f800007 */
[----:B------:R-:W-:Y:S01]  /*6a20*/  R2UR UR19, R4 ;  /* 0x00000000041372ca */ /* 0x000fe200000e0000 */
[----:B------:R-:W-:-:S05]  /*6a30*/  IMAD.MOV.U32 R4, RZ, RZ, RZ ;  /* 0x000000ffff047224 */ /* 0x000fca00078e00ff */
[----:B------:R-:W-:-:S04]  /*6a40*/  IADD3.X R4, PT, PT, R4, 0x40004040, RZ, P6, !PT ;  /* 0x4000404004047810 */ /* 0x000fc800037fe4ff */
[----:B------:R-:W-:-:S03]  /*6a50*/  R2UR UR13, R4 ;  /* 0x00000000040d72ca */ /* 0x000fc600000e0000 */
[----:B------:R-:W-:Y:S02]  /*6a60*/  UIADD3.64 UR66, UPT, UPT, UR18, 0x80, URZ ;  /* 0x0000008012427897 */ /* 0x000fe4000fffe0ff */
[----:B------:R-:W-:Y:S02]  /*6a70*/  UIADD3.64 UR62, UPT, UPT, UR18, 0x100, URZ ;  /* 0x00000100123e7897 */ /* 0x000fe4000fffe0ff */
[----:B------:R-:W-:Y:S02]  /*6a80*/  UIADD3.64 UR50, UPT, UPT, UR18, 0x180, URZ ;  /* 0x0000018012327897 */ /* 0x000fe4000fffe0ff */
[----:B------:R-:W-:Y:S02]  /*6a90*/  UIADD3.64 UR32, UPT, UPT, UR18, 0x200, URZ ;  /* 0x0000020012207897 */ /* 0x000fe4000fffe0ff */
[----:B------:R-:W-:Y:S02]  /*6aa0*/  UIADD3.64 UR58, UPT, UPT, UR18, 0x280, URZ ;  /* 0x00000280123a7897 */ /* 0x000fe4000fffe0ff */
[----:B------:R-:W-:-:S02]  /*6ab0*/  UIADD3.64 UR68, UPT, UPT, UR12, 0x2, URZ ;  /* 0x000000020c447897 */ /* 0x000fc4000fffe0ff */
[----:B------:R1:W-:Y:S01]  /*6ac0*/  UTCHMMA gdesc[UR18], gdesc[UR12], tmem[UR7], tmem[UR44], idesc[UR45], UPT ;  /* 0x00ff2c0c120075ea */ /* 0x0003e2000b800007 */
[----:B0-----:R-:W-:Y:S02]  /*6ad0*/  UIADD3.64 UR60, UPT, UPT, UR12, 0x4, URZ ;  /* 0x000000040c3c7897 */ /* 0x001fe4000fffe0ff */
[----:B------:R-:W-:Y:S02]  /*6ae0*/  UIADD3.64 UR70, UPT, UPT, UR12, 0x200, URZ ;  /* 0x000002000c467897 */ /* 0x000fe4000fffe0ff */
[----:B------:R-:W-:Y:S02]  /*6af0*/  UIADD3.64 UR74, UPT, UPT, UR12, 0x202, URZ ;  /* 0x000002020c4a7897 */ /* 0x000fe4000fffe0ff */
[----:B------:R-:W-:Y:S01]  /*6b00*/  UIADD3.64 UR54, UPT, UPT, UR18, 0x300, URZ ;  /* 0x0000030012367897 */ /* 0x000fe2000fffe0ff */
[----:B------:R-:W-:Y:S01]  /*6b10*/  UTCHMMA gdesc[UR66], gdesc[UR68], tmem[UR7], tmem[UR64], idesc[UR65], UPT ;  /* 0x00ff4044420075ea */ /* 0x000fe2000b800007 */
[----:B------:R-:W-:Y:S01]  /*6b20*/  UIADD3.64 UR72, UPT, UPT, UR12, 0x204, URZ ;  /* 0x000002040c487897 */ /* 0x000fe2000fffe0ff */
[----:B------:R0:W-:Y:S01]  /*6b30*/  UTCHMMA gdesc[UR62], gdesc[UR60], tmem[UR7], tmem[UR56], idesc[UR57], UPT ;  /* 0x00ff383c3e0075ea */ /* 0x0001e2000b800007 */
[----:B-1----:R-:W-:-:S02]  /*6b40*/  UIADD3.64 UR44, UPT, UPT, UR12, 0x1fe, URZ ;  /* 0x000001fe0c2c7897 */ /* 0x002fc4000fffe0ff */
[----:B------:R-:W-:Y:S02]  /*6b50*/  UIADD3.64 UR48, UPT, UPT, UR18, 0x380, URZ ;  /* 0x0000038012307897 */ /* 0x000fe4000fffe0ff */
[----:B------:R-:W-:Y:S02]  /*6b60*/  UIADD3.64 UR42, UPT, UPT, UR18, 0x400, URZ ;  /* 0x00000400122a7897 */ /* 0x000fe4000fffe0ff */
[----:B------:R-:W-:Y:S02]  /*6b70*/  UIADD3.64 UR36, UPT, UPT, UR18, 0x480, URZ ;  /* 0x0000048012247897 */ /* 0x000fe4000fffe0ff */
[----:B------:R-:W-:Y:S01]  /*6b80*/  UIADD3.64 UR30, UPT, UPT, UR18, 0x500, URZ ;  /* 0x00000500121e7897 */ /* 0x000fe2000fffe0ff */
[----:B------:R1:W-:Y:S01]  /*6b90*/  UTCHMMA gdesc[UR50], gdesc[UR44], tmem[UR7], tmem[UR38], idesc[UR39], UPT ;  /* 0x00ff262c320075ea */ /* 0x0003e2000b800007 */
[----:B0-----:R-:W-:Y:S02]  /*6ba0*/  UIADD3.64 UR62, UPT, UPT, UR12, 0x3fe, URZ ;  /* 0x000003fe0c3e7897 */ /* 0x001fe4000fffe0ff */
[----:B------:R-:W-:-:S02]  /*6bb0*/  UIADD3.64 UR60, UPT, UPT, UR12, 0x400, URZ ;  /* 0x000004000c3c7897 */ /* 0x000fc4000fffe0ff */
[----:B------:R-:W-:Y:S02]  /*6bc0*/  UIADD3.64 UR56, UPT, UPT, UR12, 0x402, URZ ;  /* 0x000004020c387897 */ /* 0x000fe4000fffe0ff */
[----:B------:R-:W-:Y:S01]  /*6bd0*/  UIADD3.64 UR26, UPT, UPT, UR18, 0x580, URZ ;  /* 0x00000580121a7897 */ /* 0x000fe2000fffe0ff */
[----:B------:R-:W-:Y:S01]  /*6be0*/  UMOV UR68, 0x0 ;  /* 0x0000000000447882 */ /* 0x000fe20000000000 */
[----:B-1----:R-:W-:Y:S01]  /*6bf0*/  UIADD3.64 UR38, UPT, UPT, UR12, 0x404, URZ ;  /* 0x000004040c267897 */ /* 0x002fe2000fffe0ff */
[----:B------:R-:W-:Y:S01]  /*6c00*/  UMOV UR69, 0x8108490 ;  /* 0x0810849000457882 */ /* 0x000fe20000000000 */
[----:B------:R-:W-:Y:S01]  /*6c10*/  UIADD3.64 UR44, UPT, UPT, UR12, 0x5fe, URZ ;  /* 0x000005fe0c2c7897 */ /* 0x000fe2000fffe0ff */
[----:B------:R0:W-:Y:S01]  /*6c20*/  UTCHMMA gdesc[UR32], gdesc[UR70], tmem[UR7], tmem[UR68], idesc[UR69], UPT ;  /* 0x00ff4446200075ea */ /* 0x0001e2000b800007 */
[----:B------:R-:W-:Y:S02]  /*6c30*/  UIADD3.64 UR22, UPT, UPT, UR18, 0x600, URZ ;  /* 0x0000060012167897 */ /* 0x000fe4000fffe0ff */
[----:B------:R-:W-:Y:S01]  /*6c40*/  UIADD3.64 UR64, UPT, UPT, UR12, 0x600, URZ ;  /* 0x000006000c407897 */ /* 0x000fe2000fffe0ff */
[----:B------:R-:W-:Y:S01]  /*6c50*/  UMOV UR50, 0x0 ;  /* 0x0000000000327882 */ /* 0x000fe20000000000 */
[----:B------:R-:W-:Y:S01]  /*6c60*/  UMOV UR51, 0x8108490 ;  /* 0x0810849000337882 */ /* 0x000fe20000000000 */
[----:B------:R-:W-:Y:S01]  /*6c70*/  UIADD3.64 UR16, UPT, UPT, UR18, 0x680, URZ ;  /* 0x0000068012107897 */ /* 0x000fe2000fffe0ff */
[----:B------:R0:W-:Y:S01]  /*6c80*/  UTCHMMA gdesc[UR58], gdesc[UR74], tmem[UR7], tmem[UR50], idesc[UR51], UPT ;  /* 0x00ff324a3a0075ea */ /* 0x0001e2000b800007 */
[----:B------:R-:W-:Y:S01]  /*6c90*/  UIADD3.64 UR66, UPT, UPT, UR12, 0x602, URZ ;  /* 0x000006020c427897 */ /* 0x000fe2000fffe0ff */
[----:B------:R0:W-:Y:S01]  /*6ca0*/  UTCHMMA gdesc[UR54], gdesc[UR72], tmem[UR7], tmem[UR68], idesc[UR69], UPT ;  /* 0x00ff4448360075ea */ /* 0x0001e2000b800007 */
[----:B------:R-:W-:Y:S01]  /*6cb0*/  UIADD3.64 UR18, UPT, UPT, UR18, 0x700, URZ ;  /* 0x0000070012127897 */ /* 0x000fe2000fffe0ff */
[----:B------:R0:W-:Y:S01]  /*6cc0*/  UTCHMMA gdesc[UR48], gdesc[UR62], tmem[UR7], tmem[UR52], idesc[UR53], UPT ;  /* 0x00ff343e300075ea */ /* 0x0001e2000b800007 */
[----:B------:R-:W-:Y:S01]  /*6cd0*/  UIADD3.64 UR12, UPT, UPT, UR12, 0x604, URZ ;  /* 0x000006040c0c7897 */ /* 0x000fe2000fffe0ff */
[----:B------:R0:W-:Y:S01]  /*6ce0*/  UTCHMMA gdesc[UR42], gdesc[UR60], tmem[UR7], tmem[UR46], idesc[UR47], UPT ;  /* 0x00ff2e3c2a0075ea */ /* 0x0001e2000b800007 */
[----:B------:R0:W-:Y:S01]  /*6cf0*/  UTCHMMA gdesc[UR36], gdesc[UR56], tmem[UR7], tmem[UR40], idesc[UR41], UPT ;  /* 0x00ff2838240075ea */ /* 0x0001e2000b800007 */
[----:B------:R0:W-:Y:S01]  /*6d00*/  UTCHMMA gdesc[UR30], gdesc[UR38], tmem[UR7], tmem[UR34], idesc[UR35], UPT ;  /* 0x00ff22261e0075ea */ /* 0x0001e2000b800007 */
[----:B------:R0:W-:Y:S01]  /*6d10*/  UTCHMMA gdesc[UR26], gdesc[UR44], tmem[UR7], tmem[UR28], idesc[UR29], UPT ;  /* 0x00ff1c2c1a0075ea */ /* 0x0001e2000b800007 */
[----:B------:R0:W-:Y:S01]  /*6d20*/  UTCHMMA gdesc[UR22], gdesc[UR64], tmem[UR7], tmem[UR24], idesc[UR25], UPT ;  /* 0x00ff1840160075ea */ /* 0x0001e2000b800007 */
[----:B------:R0:W-:Y:S03]  /*6d30*/  UTCHMMA gdesc[UR16], gdesc[UR66], tmem[UR7], tmem[UR20], idesc[UR21], UPT ;  /* 0x00ff1442100075ea */ /* 0x0001e6000b800007 */
[----:B------:R0:W-:Y:S01]  /*6d40*/  UTCHMMA gdesc[UR18], gdesc[UR12], tmem[UR7], tmem[UR14], idesc[UR15], UPT ;  /* 0x00ff0e0c120075ea */ /* 0x0001e2000b800007 */
[----:B------:R0:W-:Y:S01]  /*6d50*/  UTCBAR [UR10], URZ ;  /* 0x000000ff0a0073e9 */ /* 0x0001e200080000ff */
[----:B------:R-:W-:Y:S01]  /*6d60*/  NOP ;  /* 0x0000000000007918 */ /* 0x000fe20000000000 */
.L_x_6:
[CC--:B------:R-:W-:Y:S01]  /*6d70*/  LEA R192, P3, R3.reuse, R150.reuse, 0x1 ;  /* 0x0000009603c07211 */ /* 0x0c0fe200078608ff */
[----:B------:R-:W-:Y:S01]  /*6d80*/  IMAD R36, R36, 0x4, R2 ;  /* 0x0000000424247824 */ /* 0x000fe200078e0202 */
[----:B------:R-:W-:Y:S02]  /*6d90*/  LEA R190, P6, R6, R150, 0x1 ;  /* 0x0000009606be7211 */ /* 0x000fe400078c08ff */
[----:B------:R-:W-:Y:S01]  /*6da0*/  LEA.HI.X.SX32 R193, R3, R0, 0x1, P3 ;  /* 0x0000000003c17211 */ /* 0x000fe200018f0eff */
[----:B------:R-:W-:Y:S01]  /*6db0*/  IMAD R3, R7, 0x4, R36 ;  /* 0x0000000407037824 */ /* 0x000fe200078e0224 */
[----:B------:R-:W-:Y:S02]  /*6dc0*/  LEA R188, P2, R2, R150, 0x1 ;  /* 0x0000009602bc7211 */ /* 0x000fe400078408ff */
[----:B------:R-:W-:Y:S02]  /*6dd0*/  LOP3.LUT R39, R52, 0x2, RZ, 0xfc, !PT ;  /* 0x0000000234277812 */ /* 0x000fe400078efcff */
[----:B------:R-:W-:Y:S01]  /*6de0*/  LEA.HI.X.SX32 R191, R6, R0, 0x1, P6 ;  /* 0x0000000006bf7211 */ /* 0x000fe200030f0eff */
[----:B------:R-:W-:Y:S08]  /*6df0*/  @!P0 BRA `(.L_x_7) ;  /* 0x0000000000088947 */ /* 0x000ff00003800000 */
[----:B------:R-:W1:Y:S02]  /*6e00*/  SYNCS.PHASECHK.TRANS64.TRYWAIT P3, [UR4+0x18000], RZ ;  /* 0x018000ffff0075a7 */ /* 0x000e640008061104 */
[----:B-1----:R-:W-:Y:S05]  /*6e10*/  @!P3 BRA `(.L_x_8) ;  /* 0x000000c80038b947 */ /* 0x002fea0003800000 */
.L_x_7:
[----:B------:R-:W2:Y:S01]  /*6e20*/  LDL R4, [R1+0x278] ;  /* 0x0002780001047983 */ /* 0x000ea20000100800 */
[----:B------:R-:W-:Y:S01]  /*6e30*/  IMAD R37, R37, 0x4, R3 ;  /* 0x0000000425257824 */ /* 0x000fe200078e0203 */
[----:B------:R-:W-:Y:S02]  /*6e40*/  LEA.HI.X.SX32 R189, R2, R0, 0x1, P2 ;  /* 0x0000000002bd7211 */ /* 0x000fe400010f0eff */
[----:B------:R-:W3:Y:S01]  /*6e50*/  LDL.64 R114, [R1+0x258] ;  /* 0x0002580001727983 */ /* 0x000ee20000100a00 */
[-C--:B------:R-:W-:Y:S01]  /*6e60*/  LEA R184, P6, R3, R150.reuse, 0x1 ;  /* 0x0000009603b87211 */ /* 0x080fe200078c08ff */
[----:B------:R-:W-:Y:S01]  /*6e70*/  IMAD R2, R41, 0x4, R37 ;  /* 0x0000000429027824 */ /* 0x000fe200078e0225 */
[----:B------:R-:W-:Y:S01]  /*6e80*/  LEA R186, P3, R36, R150, 0x1 ;  /* 0x0000009624ba7211 */ /* 0x000fe200078608ff */
[----:B------:R-:W4:Y:S01]  /*6e90*/  LDL.64 R112, [R1+0x250] ;  /* 0x0002500001707983 */ /* 0x000f220000100a00 */
[-C--:B------:R-:W-:Y:S01]  /*6ea0*/  LEA.HI.X.SX32 R185, R3, R0.reuse, 0x1, P6 ;  /* 0x0000000003b97211 */ /* 0x080fe200030f0eff */
[----:B------:R-:W-:Y:S01]  /*6eb0*/  IMAD R3, R42, 0x4, R2 ;  /* 0x000000042a037824 */ /* 0x000fe200078e0202 */
[----:B------:R-:W-:Y:S01]  /*6ec0*/  LEA.HI.X.SX32 R187, R36, R0, 0x1, P3 ;  /* 0x0000000024bb7211 */ /* 0x000fe200018f0eff */
[----:B------:R-:W5:Y:S01]  /*6ed0*/  LDL.64 R110, [R1+0x248] ;  /* 0x00024800016e7983 */ /* 0x000f620000100a00 */
[----:B------:R-:W-:-:S02]  /*6ee0*/  LEA R182, P3, R37, R150, 0x1 ;  /* 0x0000009625b67211 */ /* 0x000fc400078608ff */
[C---:B------:R-:W-:Y:S01]  /*6ef0*/  LEA R180, P6, R2.reuse, R150, 0x1 ;  /* 0x0000009602b47211 */ /* 0x040fe200078c08ff */
[----:B------:R-:W3:Y:S01]  /*6f00*/  LDL.64 R108, [R1+0x20] ;  /* 0x00002000016c7983 */ /* 0x000ee20000100a00 */
[----:B------:R-:W-:Y:S02]  /*6f10*/  LEA R36, R43, R3, 0x2 ;  /* 0x000000032b247211 */ /* 0x000fe400078e10ff */
[-C--:B------:R-:W-:Y:S01]  /*6f20*/  LEA.HI.X.SX32 R183, R37, R0.reuse, 0x1, P3 ;  /* 0x0000000025b77211 */ /* 0x080fe200018f0eff */
[----:B------:R-:W3:Y:S01]  /*6f30*/  LDL.64 R106, [R1+0x10] ;  /* 0x00001000016a7983 */ /* 0x000ee20000100a00 */
[----:B------:R-:W-:Y:S01]  /*6f40*/  LEA.HI.X.SX32 R181, R2, R0, 0x1, P6 ;  /* 0x0000000002b57211 */ /* 0x000fe200030f0eff */
[----:B------:R-:W-:Y:S01]  /*6f50*/  IMAD R2, R44, 0x4, R36 ;  /* 0x000000042c027824 */ /* 0x000fe200078e0224 */
[-C--:B------:R-:W-:Y:S01]  /*6f60*/  LEA R176, P3, R36, R150.reuse, 0x1 ;  /* 0x0000009624b07211 */ /* 0x080fe200078608ff */
[----:B------:R-:W3:Y:S01]  /*6f70*/  LDL.64 R104, [R1] ;  /* 0x0000000001687983 */ /* 0x000ee20000100a00 */
[----:B------:R-:W-:-:S02]  /*6f80*/  LEA R178, P6, R3, R150, 0x1 ;  /* 0x0000009603b27211 */ /* 0x000fc400078c08ff */
[-C--:B------:R-:W-:Y:S01]  /*6f90*/  LEA.HI.X.SX32 R177, R36, R0.reuse, 0x1, P3 ;  /* 0x0000000024b17211 */ /* 0x080fe200018f0eff */
[----:B------:R-:W1:Y:S01]  /*6fa0*/  S2R R69, SR_TID.X ;  /* 0x0000000000457919 */ /* 0x000e620000002100 */
[----:B------:R-:W-:Y:S02]  /*6fb0*/  ISETP.GE.AND P2, PT, R134, R39, PT ;  /* 0x000000278600720c */ /* 0x000fe40003f46270 */
[----:B------:R-:W-:Y:S01]  /*6fc0*/  LEA.HI.X.SX32 R179, R3, R0, 0x1, P6 ;  /* 0x0000000003b37211 */ /* 0x000fe200030f0eff */
[----:B------:R-:W-:Y:S01]  /*6fd0*/  BAR.SYNC.DEFER_BLOCKING 0x0 ;  /* 0x0000000000007b1d */ /* 0x000fe20000010000 */
[----:B------:R-:W-:-:S04]  /*6fe0*/  LEA R174, P6, R2, R150, 0x1 ;  /* 0x0000009602ae7211 */ /* 0x000fc800078c08ff */
[----:B------:R-:W-:Y:S01]  /*6ff0*/  LEA.HI.X.SX32 R175, R2, R0, 0x1, P6 ;  /* 0x0000000002af7211 */ /* 0x000fe200030f0eff */
[----:B------:R-:W0:Y:S01]  /*7000*/  S2R R103, SR_TID.X ;  /* 0x0000000000677919 */ /* 0x000e220000002100 */
[----:B------:R-:W3:Y:S01]  /*7010*/  LDL.64 R116, [R1+0x260] ;  /* 0x0002600001747983 */ /* 0x000ee20000100a00 */
[----:B------:R-:W0:Y:S01]  /*7020*/  @!P5 SYNCS.CCTL.IV [UR4+0x18000] ;  /* 0x01800000ff00d9b1 */ /* 0x000e220008000004 */
[----:B-1----:R-:W-:-:S05]  /*7030*/  IMAD.SHL.U32 R69, R69, 0x2, RZ ;  /* 0x0000000245457824 */ /* 0x002fca00078e00ff */
[----:B------:R-:W-:-:S04]  /*7040*/  LOP3.LUT R69, R69, 0x20, RZ, 0xc0, !PT ;  /* 0x0000002045457812 */ /* 0x000fc800078ec0ff */
[CC--:B------:R-:W-:Y:S02]  /*7050*/  ISETP.GE.AND P3, PT, R134.reuse, R69.reuse, PT ;  /* 0x000000458600720c */ /* 0x0c0fe40003f66270 */
[C---:B------:R-:W-:Y:S02]  /*7060*/  LOP3.LUT R39, R69.reuse, 0x3, RZ, 0xfc, !PT ;  /* 0x0000000345277812 */ /* 0x040fe400078efcff */
[C---:B------:R-:W-:Y:S02]  /*7070*/  LOP3.LUT R3, R69.reuse, 0x5, RZ, 0xfc, !PT ;  /* 0x0000000545037812 */ /* 0x040fe400078efcff */
[----:B------:R-:W-:Y:S02]  /*7080*/  ISETP.GT.AND P6, PT, R134, R69, PT ;  /* 0x000000458600720c */ /* 0x000fe40003fc4270 */
[----:B------:R-:W-:Y:S02]  /*7090*/  LOP3.LUT R37, R69, 0x4, RZ, 0xfc, !PT ;  /* 0x0000000445257812 */ /* 0x000fe400078efcff */
[----:B0-2---:R-:W-:-:S13]  /*70a0*/  R2UR UR10, R4 ;  /* 0x00000000040a72ca */ /* 0x005fda00000e0000 */
[----:B------:R-:W-:Y:S01]  /*70b0*/  LDTM.16dp32bit_t0_t15.x32 R4, tmem[UR10] ;  /* 0x0000000a000479ee */ /* 0x000fe20008a80000 */
[----:B------:R-:W0:Y:S01]  /*70c0*/  LDTM.16dp32bit_t16_t31.x32 R4, tmem[UR10+0x20] ;  /* 0x0000200a000479ee */ /* 0x000e220008aa0000 */
[----:B------:R-:W-:Y:S01]  /*70d0*/  NOP ;  /* 0x0000000000007918 */ /* 0x000fe20000000000 */
[-C--:B0-----:R-:W-:Y:S01]  /*70e0*/  FMUL R4, R4, R40.reuse ;  /* 0x0000002804047220 */ /* 0x081fe20000400000 */
[-C--:B------:R-:W-:Y:S01]  /*70f0*/  FMUL R6, R6, R40.reuse ;  /* 0x0000002806067220 */ /* 0x080fe20000400000 */
[-C--:B------:R-:W-:Y:S01]  /*7100*/  FMUL R7, R7, R40.reuse ;  /* 0x0000002807077220 */ /* 0x080fe20000400000 */
[-C--:B------:R-:W-:Y:S01]  /*7110*/  FMUL R9, R9, R40.reuse ;  /* 0x0000002809097220 */ /* 0x080fe20000400000 */
[-C--:B------:R-:W-:Y:S01]  /*7120*/  FMUL R10, R10, R40.reuse ;  /* 0x000000280a0a7220 */ /* 0x080fe20000400000 */
[----:B------:R-:W-:Y:S01]  /*7130*/  FSEL R71, R4, -INF , P3 ;  /* 0xff80000004477808 */ /* 0x000fe20001800000 */
[-C--:B------:R-:W-:Y:S01]  /*7140*/  FMUL R12, R12, R40.reuse ;  /* 0x000000280c0c7220 */ /* 0x080fe20000400000 */
[----:B------:R-:W-:Y:S01]  /*7150*/  FSEL R73, R6, -INF , P2 ;  /* 0xff80000006497808 */ /* 0x000fe20001000000 */
[-C--:B------:R-:W-:Y:S01]  /*7160*/  FMUL R13, R13, R40.reuse ;  /* 0x000000280d0d7220 */ /* 0x080fe20000400000 */
[C---:B------:R-:W-:Y:S01]  /*7170*/  ISETP.GE.AND P3, PT, R134.reuse, R39, PT ;  /* 0x000000278600720c */ /* 0x040fe20003f66270 */
[-C--:B------:R-:W-:Y:S01]  /*7180*/  FMUL R15, R15, R40.reuse ;  /* 0x000000280f0f7220 */ /* 0x080fe20000400000 */
[----:B------:R-:W-:Y:S01]  /*7190*/  ISETP.GE.AND P2, PT, R134, R3, PT ;  /* 0x000000038600720c */ /* 0x000fe20003f46270 */
[-C--:B------:R-:W-:Y:S01]  /*71a0*/  FMUL R5, R5, R40.reuse ;  /* 0x0000002805057220 */ /* 0x080fe20000400000 */
[----:B------:R-:W-:Y:S01]  /*71b0*/  LOP3.LUT R3, R69, 0x6, RZ, 0xfc, !PT ;  /* 0x0000000645037812 */ /* 0x000fe200078efcff */
[-C--:B------:R-:W-:Y:S01]  /*71c0*/  FMUL R16, R16, R40.reuse ;  /* 0x0000002810107220 */ /* 0x080fe20000400000 */
[----:B------:R-:W-:Y:S01]  /*71d0*/  FSEL R72, R7, -INF , P3 ;  /* 0xff80000007487808 */ /* 0x000fe20001800000 */
        /* <DEDUP_REMOVED lines=25> */
[C---:B------:R-:W-:Y:S01]  /*7370*/  ISETP.GE.AND P3, PT, R134.reuse, R3, PT ;  /* 0x000000038600720c */ /* 0x040fe20003f66270 */
[-C--:B------:R-:W-:Y:S01]  /*7380*/  FMUL R27, R27, R40.reuse ;  /* 0x000000281b1b7220 */ /* 0x080fe20000400000 */
[----:B------:R-:W-:Y:S01]  /*7390*/  LOP3.LUT R3, R69, 0xe, RZ, 0xfc, !PT ;  /* 0x0000000e45037812 */ /* 0x000fe200078efcff */
[-C--:B------:R-:W-:Y:S01]  /*73a0*/  FMUL R29, R29, R40.reuse ;  /* 0x000000281d1d7220 */ /* 0x080fe20000400000 */
[----:B------:R-:W-:Y:S01]  /*73b0*/  FSEL R83, R15, -INF , P2 ;  /* 0xff8000000f537808 */ /* 0x000fe20001000000 */
[----:B------:R-:W0:Y:S01]  /*73c0*/  LDC R7, c[0x0][0x3d8] ;  /* 0x0000f600ff077b82 */ /* 0x000e220000000800 */
[----:B------:R-:W-:Y:S01]  /*73d0*/  ISETP.GE.AND P2, PT, R134, R3, PT ;  /* 0x000000038600720c */ /* 0x000fe20003f46270 */
[-C--:B------:R-:W-:Y:S01]  /*73e0*/  FMUL R28, R28, R40.reuse ;  /* 0x000000281c1c7220 */ /* 0x080fe20000400000 */
[----:B------:R-:W-:Y:S01]  /*73f0*/  LOP3.LUT R3, R69, 0xf, RZ, 0xfc, !PT ;  /* 0x0000000f45037812 */ /* 0x000fe200078efcff */
[-C--:B------:R-:W-:Y:S01]  /*7400*/  FMUL R31, R31, R40.reuse ;  /* 0x000000281f1f7220 */ /* 0x080fe20000400000 */
[----:B------:R-:W-:Y:S01]  /*7410*/  FSEL R70, R5, -INF , P6 ;  /* 0xff80000005467808 */ /* 0x000fe20003000000 */
[-C--:B------:R-:W-:Y:S01]  /*7420*/  FMUL R32, R32, R40.reuse ;  /* 0x0000002820207220 */ /* 0x080fe20000400000 */
[----:B------:R-:W-:Y:S01]  /*7430*/  FSEL R80, R16, -INF , P3 ;  /* 0xff80000010507808 */ /* 0x000fe20001800000 */
[----:B------:R-:W1:Y:S01]  /*7440*/  LDC R6, c[0x0][0x3d8] ;  /* 0x0000f600ff067b82 */ /* 0x000e620000000800 */
[----:B------:R-:W-:Y:S01]  /*7450*/  ISETP.GE.AND P6, PT, R134, R37, PT ;  /* 0x000000258600720c */ /* 0x000fe20003fc6270 */
[----:B------:R-:W-:Y:S01]  /*7460*/  FMUL R30, R30, R40 ;  /* 0x000000281e1e7220 */ /* 0x000fe20000400000 */
[----:B------:R-:W-:-:S02]  /*7470*/  ISETP.GE.AND P3, PT, R134, R3, PT ;  /* 0x000000038600720c */ /* 0x000fc40003f66270 */
[C---:B------:R-:W-:Y:S02]  /*7480*/  LOP3.LUT R4, R69.reuse, 0x7, RZ, 0xfc, !PT ;  /* 0x0000000745047812 */ /* 0x040fe400078efcff */
[C---:B------:R-:W-:Y:S01]  /*7490*/  LOP3.LUT R3, R69.reuse, 0x11, RZ, 0xfc, !PT ;  /* 0x0000001145037812 */ /* 0x040fe200078efcff */
[----:B------:R-:W2:Y:S01]  /*74a0*/  LDC R10, c[0x0][0x3d8] ;  /* 0x0000f600ff0a7b82 */ /* 0x000ea20000000800 */
[----:B------:R-:W-:Y:S02]  /*74b0*/  FSEL R75, R8, -INF , P6 ;  /* 0xff800000084b7808 */ /* 0x000fe40003000000 */
[----:B------:R-:W-:Y:S02]  /*74c0*/  FSEL R85, R18, -INF , P2 ;  /* 0xff80000012557808 */ /* 0x000fe40001000000 */
[C---:B------:R-:W-:Y:S02]  /*74d0*/  ISETP.GE.AND P6, PT, R134.reuse, R4, PT ;  /* 0x000000048600720c */ /* 0x040fe40003fc6270 */
[----:B------:R-:W-:Y:S01]  /*74e0*/  ISETP.GE.AND P2, PT, R134, R3, PT ;  /* 0x000000038600720c */ /* 0x000fe20003f46270 */
[----:B------:R-:W0:Y:S01]  /*74f0*/  LDC R8, c[0x0][0x3d8] ;  /* 0x0000f600ff087b82 */ /* 0x000e220000000800 */
[----:B------:R-:W-:-:S02]  /*7500*/  LOP3.LUT R4, R69, 0xa, RZ, 0xfc, !PT ;  /* 0x0000000a45047812 */ /* 0x000fc400078efcff */
[----:B------:R-:W-:Y:S02]  /*7510*/  LOP3.LUT R3, R69, 0x12, RZ, 0xfc, !PT ;  /* 0x0000001245037812 */ /* 0x000fe400078efcff */
[----:B------:R-:W-:Y:S02]  /*7520*/  FSEL R76, R11, -INF , P6 ;  /* 0xff8000000b4c7808 */ /* 0x000fe40003000000 */
[----:B------:R-:W-:Y:S01]  /*7530*/  FSEL R84, R19, -INF , P3 ;  /* 0xff80000013547808 */ /* 0x000fe20001800000 */
[----:B------:R-:W0:Y:S01]  /*7540*/  LDC R12, c[0x0][0x3d8] ;  /* 0x0000f600ff0c7b82 */ /* 0x000e220000000800 */
[C---:B------:R-:W-:Y:S02]  /*7550*/  ISETP.GE.AND P6, PT, R134.reuse, R4, PT ;  /* 0x000000048600720c */ /* 0x040fe40003fc6270 */
[----:B------:R-:W-:Y:S02]  /*7560*/  ISETP.GE.AND P3, PT, R134, R3, PT ;  /* 0x000000038600720c */ /* 0x000fe40003f66270 */
[----:B------:R-:W-:-:S02]  /*7570*/  LOP3.LUT R4, R69, 0xd, RZ, 0xfc, !PT ;  /* 0x0000000d45047812 */ /* 0x000fc400078efcff */
[----:B------:R-:W-:Y:S01]  /*7580*/  LOP3.LUT R3, R69, 0x14, RZ, 0xfc, !PT ;  /* 0x0000001445037812 */ /* 0x000fe200078efcff */
[----:B------:R-:W0:Y:S01]  /*7590*/  LDC R13, c[0x0][0x3d8] ;  /* 0x0000f600ff0d7b82 */ /* 0x000e220000000800 */
[----:B------:R-:W-:Y:S02]  /*75a0*/  FSEL R81, R14, -INF , P6 ;  /* 0xff8000000e517808 */ /* 0x000fe40003000000 */
[----:B------:R-:W-:Y:S02]  /*75b0*/  FSEL R89, R21, -INF , P2 ;  /* 0xff80000015597808 */ /* 0x000fe40001000000 */
[C---:B------:R-:W-:Y:S02]  /*75c0*/  ISETP.GE.AND P6, PT, R134.reuse, R4, PT ;  /* 0x000000048600720c */ /* 0x040fe40003fc6270 */
[----:B------:R-:W-:Y:S01]  /*75d0*/  ISETP.GE.AND P2, PT, R134, R3, PT ;  /* 0x000000038600720c */ /* 0x000fe20003f46270 */
[-C--:B------:R-:W-:Y:S01]  /*75e0*/  FMUL R33, R33, R40.reuse ;  /* 0x0000002821217220 */ /* 0x080fe20000400000 */
[C---:B------:R-:W-:Y:S01]  /*75f0*/  LOP3.LUT R4, R69.reuse, 0x10, RZ, 0xfc, !PT ;  /* 0x0000001045047812 */ /* 0x040fe200078efcff */
[----:B------:R-:W-:Y:S01]  /*7600*/  FMUL R34, R34, R40 ;  /* 0x0000002822227220 */ /* 0x000fe20000400000 */
[----:B------:R-:W-:Y:S01]  /*7610*/  LOP3.LUT R3, R69, 0x15, RZ, 0xfc, !PT ;  /* 0x0000001545037812 */ /* 0x000fe200078efcff */
[----:B------:R-:W0:Y:S01]  /*7620*/  LDC R14, c[0x0][0x3d8] ;  /* 0x0000f600ff0e7b82 */ /* 0x000e220000000800 */
[----:B------:R-:W-:-:S02]  /*7630*/  FSEL R82, R17, -INF , P6 ;  /* 0xff80000011527808 */ /* 0x000fc40003000000 */
[----:B------:R-:W-:Y:S02]  /*7640*/  FSEL R86, R22, -INF , P3 ;  /* 0xff80000016567808 */ /* 0x000fe40001800000 */
[C---:B------:R-:W-:Y:S02]  /*7650*/  ISETP.GE.AND P6, PT, R134.reuse, R4, PT ;  /* 0x000000048600720c */ /* 0x040fe40003fc6270 */
[----:B------:R-:W-:Y:S01]  /*7660*/  ISETP.GE.AND P3, PT, R134, R3, PT ;  /* 0x000000038600720c */ /* 0x000fe20003f66270 */
[----:B------:R-:W-:Y:S01]  /*7670*/  FMUL R35, R35, R40 ;  /* 0x0000002823237220 */ /* 0x000fe20000400000 */
[C---:B------:R-:W-:Y:S01]  /*7680*/  LOP3.LUT R4, R69.reuse, 0x13, RZ, 0xfc, !PT ;  /* 0x0000001345047812 */ /* 0x040fe200078efcff */
[----:B------:R-:W0:Y:S01]  /*7690*/  LDC R15, c[0x0][0x3d8] ;  /* 0x0000f600ff0f7b82 */ /* 0x000e220000000800 */
[----:B------:R-:W-:Y:S02]  /*76a0*/  LOP3.LUT R3, R69, 0x17, RZ, 0xfc, !PT ;  /* 0x0000001745037812 */ /* 0x000fe400078efcff */
[----:B------:R-:W-:-:S02]  /*76b0*/  FSEL R87, R20, -INF , P6 ;  /* 0xff80000014577808 */ /* 0x000fc40003000000 */
[----:B------:R-:W-:Y:S02]  /*76c0*/  FSEL R94, R24, -INF , P2 ;  /* 0xff800000185e7808 */ /* 0x000fe40001000000 */
[C---:B------:R-:W-:Y:S01]  /*76d0*/  ISETP.GE.AND P6, PT, R134.reuse, R4, PT ;  /* 0x000000048600720c */ /* 0x040fe20003fc6270 */
[----:B------:R-:W0:Y:S01]  /*76e0*/  LDC R17, c[0x0][0x3d8] ;  /* 0x0000f600ff117b82 */ /* 0x000e220000000800 */
[----:B------:R-:W-:Y:S02]  /*76f0*/  ISETP.GE.AND P2, PT, R134, R3, PT ;  /* 0x000000038600720c */ /* 0x000fe40003f46270 */
[C---:B------:R-:W-:Y:S02]  /*7700*/  LOP3.LUT R4, R69.reuse, 0x16, RZ, 0xfc, !PT ;  /* 0x0000001645047812 */ /* 0x040fe400078efcff */
[----:B------:R-:W-:Y:S02]  /*7710*/  LOP3.LUT R3, R69, 0x18, RZ, 0xfc, !PT ;  /* 0x0000001845037812 */ /* 0x000fe400078efcff */
[----:B------:R-:W-:Y:S01]  /*7720*/  FSEL R88, R23, -INF , P6 ;  /* 0xff80000017587808 */ /* 0x000fe20003000000 */
[----:B------:R-:W0:Y:S01]  /*7730*/  LDC R16, c[0x0][0x3d8] ;  /* 0x0000f600ff107b82 */ /* 0x000e220000000800 */
[----:B------:R-:W-:-:S02]  /*7740*/  FSEL R93, R25, -INF , P3 ;  /* 0xff800000195d7808 */ /* 0x000fc40001800000 */
[C---:B------:R-:W-:Y:S02]  /*7750*/  ISETP.GE.AND P6, PT, R134.reuse, R4, PT ;  /* 0x000000048600720c */ /* 0x040fe40003fc6270 */
[----:B------:R-:W-:Y:S02]  /*7760*/  ISETP.GE.AND P3, PT, R134, R3, PT ;  /* 0x000000038600720c */ /* 0x000fe40003f66270 */
[C---:B------:R-:W-:Y:S02]  /*7770*/  LOP3.LUT R4, R69.reuse, 0x19, RZ, 0xfc, !PT ;  /* 0x0000001945047812 */ /* 0x040fe400078efcff */
[----:B------:R-:W-:Y:S02]  /*7780*/  LOP3.LUT R3, R69, 0x1a, RZ, 0xfc, !PT ;  /* 0x0000001a45037812 */ /* 0x000fe400078efcff */
[----:B------:R-:W-:Y:S02]  /*7790*/  FSEL R96, R26, -INF , P6 ;  /* 0xff8000001a607808 */ /* 0x000fe40003000000 */
[----:B------:R-:W-:-:S02]  /*77a0*/  FSEL R101, R27, -INF , P2 ;  /* 0xff8000001b657808 */ /* 0x000fc40001000000 */
[C---:B------:R-:W-:Y:S02]  /*77b0*/  ISETP.GE.AND P6, PT, R134.reuse, R4, PT ;  /* 0x000000048600720c */ /* 0x040fe40003fc6270 */
[C---:B------:R-:W-:Y:S02]  /*77c0*/  ISETP.GE.AND P2, PT, R134.reuse, R3, PT ;  /* 0x000000038600720c */ /* 0x040fe40003f46270 */
[----:B------:R-:W-:Y:S02]  /*77d0*/  LOP3.LUT R3, R69, 0x1c, RZ, 0xfc, !PT ;  /* 0x0000001c45037812 */ /* 0x000fe400078efcff */
[----:B------:R-:W-:Y:S02]  /*77e0*/  FSEL R98, R29, -INF , P6 ;  /* 0xff8000001d627808 */ /* 0x000fe40003000000 */
[----:B------:R-:W-:Y:S02]  /*77f0*/  ISETP.GE.AND P6, PT, R134, R3, PT ;  /* 0x000000038600720c */ /* 0x000fe40003fc6270 */
[----:B------:R-:W-:-:S02]  /*7800*/  FMNMX3 R3, R71, R70, R73, !PT ;  /* 0x0000004647037276 */ /* 0x000fc40007800049 */
[----:B------:R-:W-:Y:S02]  /*7810*/  LOP3.LUT R4, R69, 0x1b, RZ, 0xfc, !PT ;  /* 0x0000001b45047812 */ /* 0x000fe400078efcff */
[----:B------:R-:W-:Y:S02]  /*7820*/  FMNMX3 R3, R3, R72, R75, !PT ;  /* 0x0000004803037276 */ /* 0x000fe4000780004b */
[----:B------:R-:W-:Y:S02]  /*7830*/  FSEL R95, R28, -INF , P3 ;  /* 0xff8000001c5f7808 */ /* 0x000fe40001800000 */
[----:B------:R-:W-:Y:S02]  /*7840*/  FMNMX3 R3, R3, R77, R74, !PT ;  /* 0x0000004d03037276 */ /* 0x000fe4000780004a */
[----:B------:R-:W-:Y:S02]  /*7850*/  ISETP.GE.AND P3, PT, R134, R4, PT ;  /* 0x000000048600720c */ /* 0x000fe40003f66270 */
[----:B------:R-:W-:-:S02]  /*7860*/  LOP3.LUT R4, R69, 0x1e, RZ, 0xfc, !PT ;  /* 0x0000001e45047812 */ /* 0x000fc400078efcff */
[----:B------:R-:W-:Y:S02]  /*7870*/  FMNMX3 R3, R3, R76, R79, !PT ;  /* 0x0000004c03037276 */ /* 0x000fe4000780004f */
[----:B------:R-:W-:Y:S02]  /*7880*/  FSEL R100, R31, -INF , P3 ;  /* 0xff8000001f647808 */ /* 0x000fe40001800000 */
[----:B------:R-:W-:Y:S02]  /*7890*/  ISETP.GE.AND P3, PT, R134, R4, PT ;  /* 0x000000048600720c */ /* 0x000fe40003f66270 */
[----:B------:R-:W-:Y:S02]  /*78a0*/  FMNMX3 R3, R3, R78, R81, !PT ;  /* 0x0000004e03037276 */ /* 0x000fe40007800051 */
[----:B------:R-:W-:Y:S02]  /*78b0*/  LOP3.LUT R4, R69, 0x1f, RZ, 0xfc, !PT ;  /* 0x0000001f45047812 */ /* 0x000fe400078efcff */
[----:B------:R-:W-:-:S02]  /*78c0*/  FMNMX3 R3, R3, R83, R80, !PT ;  /* 0x0000005303037276 */ /* 0x000fc40007800050 */
[----:B------:R-:W-:Y:S02]  /*78d0*/  LOP3.LUT R5, R69, 0x1d, RZ, 0xfc, !PT ;  /* 0x0000001d45057812 */ /* 0x000fe400078efcff */
[----:B------:R-:W-:Y:S02]  /*78e0*/  FSEL R99, R32, -INF , P6 ;  /* 0xff80000020637808 */ /* 0x000fe40003000000 */
[----:B------:R-:W-:Y:S02]  /*78f0*/  ISETP.GE.AND P6, PT, R134, R4, PT ;  /* 0x000000048600720c */ /* 0x000fe40003fc6270 */
[----:B------:R-:W2:Y:S01]  /*7900*/  LDC R4, c[0x0][0x3d8] ;  /* 0x0000f600ff047b82 */ /* 0x000ea20000000800 */
[----:B------:R-:W-:Y:S02]  /*7910*/  FSEL R97, R30, -INF , P2 ;  /* 0xff8000001e617808 */ /* 0x000fe40001000000 */
[----:B------:R-:W-:Y:S02]  /*7920*/  FMNMX3 R3, R3, R82, R85, !PT ;  /* 0x0000005203037276 */ /* 0x000fe40007800055 */
[----:B------:R-:W-:Y:S01]  /*7930*/  ISETP.GE.AND P2, PT, R134, R5, PT ;  /* 0x000000058600720c */ /* 0x000fe20003f46270 */
[----:B0-----:R-:W-:Y:S01]  /*7940*/  IMAD R5, R7, 0x4, R2 ;  /* 0x0000000407057824 */ /* 0x001fe200078e0202 */
[----:B------:R-:W-:Y:S01]  /*7950*/  FMNMX3 R3, R3, R84, R87, !PT ;  /* 0x0000005403037276 */ /* 0x000fe20007800057 */
[----:B------:R-:W0:Y:S03]  /*7960*/  LDC R7, c[0x0][0x3d8] ;  /* 0x0000f600ff077b82 */ /* 0x000e260000000800 */
[----:B------:R-:W-:Y:S01]  /*7970*/  FMNMX3 R2, R3, R89, R86, !PT ;  /* 0x0000005903027276 */ /* 0x000fe20007800056 */
[----:B-1----:R-:W-:-:S03]  /*7980*/  IMAD R6, R6, 0x4, R5 ;  /* 0x0000000406067824 */ /* 0x002fc600078e0205 */
[----:B------:R-:W-:Y:S01]  /*7990*/  FMNMX3 R2, R2, R88, R94, !PT ;  /* 0x0000005802027276 */ /* 0x000fe2000780005e */
[----:B------:R-:W-:-:S03]  /*79a0*/  IMAD R8, R8, 0x4, R6 ;  /* 0x0000000408087824 */ /* 0x000fc600078e0206 */
[----:B------:R-:W-:-:S04]  /*79b0*/  FMNMX3 R2, R2, R93, R96, !PT ;  /* 0x0000005d02027276 */ /* 0x000fc80007800060 */
[----:B------:R-:W-:Y:S01]  /*79c0*/  FMNMX3 R2, R2, R101, R95, !PT ;  /* 0x0000006502027276 */ /* 0x000fe2000780005f */
[----:B--2---:R-:W-:-:S03]  /*79d0*/  IMAD R4, R4, 0x4, R8 ;  /* 0x0000000404047824 */ /* 0x004fc600078e0208 */
[----:B------:R-:W-:Y:S02]  /*79e0*/  FMNMX3 R2, R2, R98, R97, !PT ;  /* 0x0000006202027276 */ /* 0x000fe40007800061 */
[----:B------:R-:W-:Y:S02]  /*79f0*/  FSEL R92, R33, -INF , P2 ;  /* 0xff800000215c7808 */ /* 0x000fe40001000000 */
[----:B------:R-:W-:Y:S01]  /*7a00*/  FSEL R91, R34, -INF , P3 ;  /* 0xff800000225b7808 */ /* 0x000fe20001800000 */
[----:B0-----:R-:W-:Y:S01]  /*7a10*/  IMAD R3, R7, 0x4, R4 ;  /* 0x0000000407037824 */ /* 0x001fe200078e0204 */
[----:B------:R-:W-:Y:S02]  /*7a20*/  FMNMX3 R7, R2, R100, R99, !PT ;  /* 0x0000006402077276 */ /* 0x000fe40007800063 */
[----:B------:R-:W-:Y:S01]  /*7a30*/  FSEL R90, R35, -INF , P6 ;  /* 0xff800000235a7808 */ /* 0x000fe20003000000 */
[----:B------:R-:W-:Y:S01]  /*7a40*/  IMAD R2, R10, 0x4, R3 ;  /* 0x000000040a027824 */ /* 0x000fe200078e0203 */
[----:B------:R-:W-:-:S02]  /*7a50*/  FMNMX3 R10, R7, R92, R91, !PT ;  /* 0x0000005c070a7276 */ /* 0x000fc4000780005b */
[----:B------:R-:W-:Y:S02]  /*7a60*/  LEA R168, P6, R8, R150, 0x1 ;  /* 0x0000009608a87211 */ /* 0x000fe400078c08ff */
[----:B------:R-:W-:Y:S01]  /*7a70*/  FMNMX R10, R90, R10, !PT ;  /* 0x0000000a5a0a7209 */ /* 0x000fe20007800000 */
[----:B------:R-:W-:Y:S01]  /*7a80*/  IMAD R7, R12, 0x4, R2 ;  /* 0x000000040c077824 */ /* 0x000fe200078e0202 */
[----:B------:R-:W-:Y:S02]  /*7a90*/  LEA R170, P3, R6, R150, 0x1 ;  /* 0x0000009606aa7211 */ /* 0x000fe400078608ff */
[----:B------:R-:W-:Y:S02]  /*7aa0*/  LEA.HI.X.SX32 R169, R8, R0, 0x1, P6 ;  /* 0x0000000008a97211 */ /* 0x000fe400030f0eff */
[----:B------:R-:W0:Y:S01]  /*7ab0*/  SHFL.BFLY PT, R8, R10, 0x10, 0x1f ;  /* 0x0e001f000a087f89 */ /* 0x000e2200000e0000 */
[----:B------:R-:W-:Y:S02]  /*7ac0*/  SHF.R.U32.HI R9, RZ, 0x2, R103 ;  /* 0x00000002ff097819 */ /* 0x000fe40000011667 */
[----:B------:R-:W-:-:S02]  /*7ad0*/  LEA R172, P2, R5, R150, 0x1 ;  /* 0x0000009605ac7211 */ /* 0x000fc400078408ff */
[-C--:B------:R-:W-:Y:S01]  /*7ae0*/  LEA.HI.X.SX32 R171, R6, R0.reuse, 0x1, P3 ;  /* 0x0000000006ab7211 */ /* 0x080fe200018f0eff */
[----:B------:R-:W-:Y:S01]  /*7af0*/  IMAD R6, R13, 0x4, R7 ;  /* 0x000000040d067824 */ /* 0x000fe200078e0207 */
[----:B------:R-:W-:Y:S02]  /*7b00*/  LOP3.LUT R9, R9, 0x38, RZ, 0xc0, !PT ;  /* 0x0000003809097812 */ /* 0x000fe400078ec0ff */
[----:B------:R-:W-:Y:S01]  /*7b10*/  LEA.HI.X.SX32 R173, R5, R0, 0x1, P2 ;  /* 0x0000000005ad7211 */ /* 0x000fe200010f0eff */
[----:B------:R-:W-:Y:S01]  /*7b20*/  IMAD R5, R14, 0x4, R6 ;  /* 0x000000040e057824 */ /* 0x000fe200078e0206 */
[-C--:B------:R-:W-:Y:S02]  /*7b30*/  LEA R164, P3, R3, R150.reuse, 0x1 ;  /* 0x0000009603a47211 */ /* 0x080fe400078608ff */
[----:B------:R-:W-:Y:S02]  /*7b40*/  LOP3.LUT R9, R9, 0x1f, R103, 0xf8, !PT ;  /* 0x0000001f09097812 */ /* 0x000fe400078ef867 */
[----:B------:R-:W-:-:S02]  /*7b50*/  LEA R162, P6, R2, R150, 0x1 ;  /* 0x0000009602a27211 */ /* 0x000fc400078c08ff */
[-C--:B------:R-:W-:Y:S01]  /*7b60*/  LEA.HI.X.SX32 R165, R3, R0.reuse, 0x1, P3 ;  /* 0x0000000003a57211 */ /* 0x080fe200018f0eff */
[----:B------:R-:W-:Y:S01]  /*7b70*/  IMAD R3, R15, 0x4, R5 ;  /* 0x000000040f037824 */ /* 0x000fe200078e0205 */
[----:B------:R-:W-:Y:S01]  /*7b80*/  LEA.HI.X.SX32 R163, R2, R0, 0x1, P6 ;  /* 0x0000000002a37211 */ /* 0x000fe200030f0eff */
[----:B------:R-:W-:Y:S01]  /*7b90*/  IMAD.SHL.U32 R9, R9, 0x10, RZ ;  /* 0x0000001009097824 */ /* 0x000fe200078e00ff */
[-C--:B------:R-:W-:Y:S01]  /*7ba0*/  LEA R158, P3, R6, R150.reuse, 0x1 ;  /* 0x00000096069e7211 */ /* 0x080fe200078608ff */
[----:B------:R-:W-:Y:S01]  /*7bb0*/  IMAD R2, R17, 0x4, R3 ;  /* 0x0000000411027824 */ /* 0x000fe200078e0203 */
[----:B------:R-:W-:Y:S02]  /*7bc0*/  LEA R166, P2, R4, R150, 0x1 ;  /* 0x0000009604a67211 */ /* 0x000fe400078408ff */
[----:B------:R-:W-:Y:S02]  /*7bd0*/  LEA.HI.X.SX32 R159, R6, R0, 0x1, P3 ;  /* 0x00000000069f7211 */ /* 0x000fe400018f0eff */
[----:B------:R-:W-:-:S02]  /*7be0*/  SHF.R.U32.HI R11, RZ, 0x1, R103 ;  /* 0x00000001ff0b7819 */ /* 0x000fc40000011667 */
[----:B------:R-:W-:Y:S02]  /*7bf0*/  LOP3.LUT R69, R9, 0x1b0, RZ, 0xc0, !PT ;  /* 0x000001b009457812 */ /* 0x000fe400078ec0ff */
[----:B------:R-:W-:Y:S02]  /*7c00*/  LEA R152, P3, R2, R150, 0x1 ;  /* 0x0000009602987211 */ /* 0x000fe400078608ff */
[----:B------:R-:W-:Y:S02]  /*7c10*/  LEA.HI.X.SX32 R167, R4, R0, 0x1, P2 ;  /* 0x0000000004a77211 */ /* 0x000fe400010f0eff */
[----:B------:R-:W-:Y:S02]  /*7c20*/  LEA R4, R16, R2, 0x2 ;  /* 0x0000000210047211 */ /* 0x000fe400078e10ff */
[----:B------:R-:W-:Y:S02]  /*7c30*/  LOP3.LUT R69, R69, 0x40, R11, 0xf8, !PT ;  /* 0x0000004045457812 */ /* 0x000fe400078ef80b */
[----:B------:R-:W-:-:S02]  /*7c40*/  LEA.HI.X.SX32 R153, R2, R0, 0x1, P3 ;  /* 0x0000000002997211 */ /* 0x000fc400018f0eff */
[----:B0-----:R-:W-:Y:S01]  /*7c50*/  FMNMX3 R2, R10, -INF , R8, !PT ;  /* 0xff8000000a027876 */ /* 0x001fe20007800008 */
[----:B------:R-:W-:-:S04]  /*7c60*/  VIADD R102, R69, UR4 ;  /* 0x0000000445667c36 */ /* 0x000fc80008000000 */
[----:B------:R-:W-:-:S04]  /*7c70*/  FADD R69, -R2, -INF ;  /* 0xff80000002457421 */ /* 0x000fc80000000100 */
[----:B------:R-:W-:-:S06]  /*7c80*/  FMUL R69, R69, 1.4426950216293334961 ;  /* 0x3fb8aa3b45457820 */ /* 0x000fcc0000400000 */
[----:B------:R-:W0:Y:S01]  /*7c90*/  MUFU.EX2 R69, R69 ;  /* 0x0000004500457308 */ /* 0x000e220000000800 */
[-C--:B------:R-:W-:Y:S02]  /*7ca0*/  LEA R160, P2, R7, R150.reuse, 0x1 ;  /* 0x0000009607a07211 */ /* 0x080fe400078408ff */
[----:B------:R-:W-:Y:S02]  /*7cb0*/  LEA R156, P6, R5, R150, 0x1 ;  /* 0x00000096059c7211 */ /* 0x000fe400078c08ff */
[-C--:B------:R-:W-:Y:S01]  /*7cc0*/  LEA.HI.X.SX32 R161, R7, R0.reuse, 0x1, P2 ;  /* 0x0000000007a17211 */ /* 0x080fe200010f0eff */
[----:B0-----:R-:W-:Y:S01]  /*7cd0*/  STSM.16.M88 [R102+0x10000], R69 ;  /* 0x0100004566007844 */ /* 0x001fe20000000000 */
[----:B------:R-:W-:Y:S02]  /*7ce0*/  LEA.HI.X.SX32 R157, R5, R0, 0x1, P6 ;  /* 0x00000000059d7211 */ /* 0x000fe400030f0eff */
[-C--:B------:R-:W-:Y:S02]  /*7cf0*/  LEA R154, P2, R3, R150.reuse, 0x1 ;  /* 0x00000096039a7211 */ /* 0x080fe400078408ff */
[----:B------:R-:W-:-:S02]  /*7d00*/  LEA R150, P6, R4, R150, 0x1 ;  /* 0x0000009604967211 */ /* 0x000fc400078c08ff */
[-C--:B------:R-:W-:Y:S02]  /*7d10*/  LEA.HI.X.SX32 R155, R3, R0.reuse, 0x1, P2 ;  /* 0x00000000039b7211 */ /* 0x080fe400010f0eff */
[----:B------:R-:W-:Y:S02]  /*7d20*/  LEA.HI.X.SX32 R151, R4, R0, 0x1, P6 ;  /* 0x0000000004977211 */ /* 0x000fe400030f0eff */
[----:B------:R-:W-:Y:S01]  /*7d30*/  PRMT R8, RZ, 0x7610, R8 ;  /* 0x00007610ff087816 */ /* 0x000fe20000000008 */
[----:B------:R-:W-:Y:S01]  /*7d40*/  BAR.SYNC.DEFER_BLOCKING 0x0 ;  /* 0x0000000000007b1d */ /* 0x000fe20000010000 */
[----:B------:R-:W-:Y:S02]  /*7d50*/  PRMT R7, RZ, 0x7610, R7 ;  /* 0x00007610ff077816 */ /* 0x000fe40000000007 */
[----:B------:R-:W-:Y:S02]  /*7d60*/  PRMT R6, RZ, 0x7610, R6 ;  /* 0x00007610ff067816 */ /* 0x000fe40000000006 */
[----:B------:R-:W-:-:S02]  /*7d70*/  PRMT R5, RZ, 0x7610, R5 ;  /* 0x00007610ff057816 */ /* 0x000fc40000000005 */
[----:B------:R-:W-:Y:S02]  /*7d80*/  PRMT R4, RZ, 0x7610, R4 ;  /* 0x00007610ff047816 */ /* 0x000fe40000000004 */
[----:B------:R-:W-:Y:S01]  /*7d90*/  PRMT R3, RZ, 0x7610, R3 ;  /* 0x00007610ff037816 */ /* 0x000fe20000000003 */
[----:B------:R0:W-:Y:S04]  /*7da0*/  STL [R1+0x274], R102 ;  /* 0x0002746601007387 */ /* 0x0001e80000100800 */
[----:B---3--:R-:W2:Y:S04]  /*7db0*/  @P0 LDG.E.U16 R8, desc[UR8][R114.64] ;  /* 0x0000000872080981 */ /* 0x008ea8000c1e1500 */
[----:B----4-:R-:W3:Y:S04]  /*7dc0*/  @P0 LDG.E.U16 R7, desc[UR8][R112.64] ;  /* 0x0000000870070981 */ /* 0x010ee8000c1e1500 */
[----:B-----5:R-:W4:Y:S04]  /*7dd0*/  @P0 LDG.E.U16 R6, desc[UR8][R110.64] ;  /* 0x000000086e060981 */ /* 0x020f28000c1e1500 */
[----:B------:R-:W5:Y:S04]  /*7de0*/  @P0 LDG.E.U16 R5, desc[UR8][R108.64] ;  /* 0x000000086c050981 */ /* 0x000f68000c1e1500 */
[----:B------:R-:W2:Y:S04]  /*7df0*/  @P0 LDG.E.U16 R4, desc[UR8][R106.64] ;  /* 0x000000086a040981 */ /* 0x000ea8000c1e1500 */
[----:B------:R-:W2:Y:S04]  /*7e00*/  @P0 LDG.E.U16 R3, desc[UR8][R104.64] ;  /* 0x0000000868030981 */ /* 0x000ea8000c1e1500 */
[----:B------:R-:W2:Y:S04]  /*7e10*/  LDL.64 R114, [R1+0x40] ;  /* 0x0000400001727983 */ /* 0x000ea80000100a00 */
[----:B------:R-:W3:Y:S04]  /*7e20*/  LDL.64 R112, [R1+0x38] ;  /* 0x0000380001707983 */ /* 0x000ee80000100a00 */
[----:B------:R-:W4:Y:S04]  /*7e30*/  LDL.64 R110, [R1+0x30] ;  /* 0x00003000016e7983 */ /* 0x000f280000100a00 */
[----:B------:R-:W5:Y:S04]  /*7e40*/  LDL.64 R108, [R1+0x28] ;  /* 0x00002800016c7983 */ /* 0x000f680000100a00 */
[----:B------:R-:W5:Y:S04]  /*7e50*/  LDL.64 R106, [R1+0x18] ;  /* 0x00001800016a7983 */ /* 0x000f680000100a00 */
[----:B------:R-:W5:Y:S01]  /*7e60*/  LDL.64 R104, [R1+0x8] ;  /* 0x0000080001687983 */ /* 0x000f620000100a00 */
[----:B------:R-:W-:-:S02]  /*7e70*/  PRMT R10, RZ, 0x7610, R10 ;  /* 0x00007610ff0a7816 */ /* 0x000fc4000000000a */
[----:B------:R-:W-:Y:S02]  /*7e80*/  PRMT R31, RZ, 0x7610, R31 ;  /* 0x00007610ff1f7816 */ /* 0x000fe4000000001f */
[----:B------:R-:W-:Y:S02]  /*7e90*/  PRMT R30, RZ, 0x7610, R30 ;  /* 0x00007610ff1e7816 */ /* 0x000fe4000000001e */
[----:B------:R-:W-:Y:S01]  /*7ea0*/  PRMT R29, RZ, 0x7610, R29 ;  /* 0x00007610ff1d7816 */ /* 0x000fe2000000001d */
[----:B------:R-:W5:Y:S01]  /*7eb0*/  @P0 LDG.E.U16 R10, desc[UR8][R116.64] ;  /* 0x00000008740a0981 */ /* 0x000f62000c1e1500 */
[----:B------:R-:W-:Y:S02]  /*7ec0*/  PRMT R28, RZ, 0x7610, R28 ;  /* 0x00007610ff1c7816 */ /* 0x000fe4000000001c */
[----:B------:R-:W-:Y:S01]  /*7ed0*/  PRMT R27, RZ, 0x7610, R27 ;  /* 0x00007610ff1b7816 */ /* 0x000fe2000000001b */
[----:B------:R-:W5:Y:S01]  /*7ee0*/  @P0 LDG.E.U16 R31, desc[UR8][R248.64] ;  /* 0x00000008f81f0981 */ /* 0x000f62000c1e1500 */
[----:B------:R-:W-:-:S02]  /*7ef0*/  PRMT R26, RZ, 0x7610, R26 ;  /* 0x00007610ff1a7816 */ /* 0x000fc4000000001a */
[----:B------:R-:W-:Y:S01]  /*7f00*/  PRMT R25, RZ, 0x7610, R25 ;  /* 0x00007610ff197816 */ /* 0x000fe20000000019 */
[----:B------:R-:W5:Y:S01]  /*7f10*/  @P0 LDG.E.U16 R30, desc[UR8][R244.64] ;  /* 0x00000008f41e0981 */ /* 0x000f62000c1e1500 */
        /* <DEDUP_REMOVED lines=74> */
[----:B------:R-:W5:Y:S04]  /*83c0*/  @P0 LDG.E.U16 R61, desc[UR8][R246.64] ;  /* 0x00000008f63d0981 */ /* 0x000f68000c1e1500 */
        /* <DEDUP_REMOVED lines=24> */
[----:B--2---:R-:W2:Y:S04]  /*8550*/  @P0 LDG.E.U16 R68, desc[UR8][R114.64] ;  /* 0x0000000872440981 */ /* 0x004ea8000c1e1500 */
[----:B---3--:R-:W3:Y:S04]  /*8560*/  @P0 LDG.E.U16 R67, desc[UR8][R112.64] ;  /* 0x0000000870430981 */ /* 0x008ee8000c1e1500 */
[----:B----4-:R-:W4:Y:S04]  /*8570*/  @P0 LDG.E.U16 R66, desc[UR8][R110.64] ;  /* 0x000000086e420981 */ /* 0x010f28000c1e1500 */
[----:B-----5:R-:W5:Y:S04]  /*8580*/  @P0 LDG.E.U16 R65, desc[UR8][R108.64] ;  /* 0x000000086c410981 */ /* 0x020f68000c1e1500 */
[----:B------:R-:W2:Y:S04]  /*8590*/  @P0 LDG.E.U16 R64, desc[UR8][R106.64] ;  /* 0x000000086a400981 */ /* 0x000ea8000c1e1500 */
[----:B------:R1:W2:Y:S01]  /*85a0*/  @P0 LDG.E.U16 R63, desc[UR8][R104.64] ;  /* 0x00000008683f0981 */ /* 0x0002a2000c1e1500 */
[--C-:B------:R-:W-:Y:S01]  /*85b0*/  FADD R71, R71, -R2.reuse ;  /* 0x8000000247477221 */ /* 0x100fe20000000000 */
[--C-:B------:R-:W-:Y:S01]  /*85c0*/  FADD R70, R70, -R2.reuse ;  /* 0x8000000246467221 */ /* 0x100fe20000000000 */
[--C-:B------:R-:W-:Y:S01]  /*85d0*/  FADD R0, R77, -R2.reuse ;  /* 0x800000024d007221 */ /* 0x100fe20000000000 */
[--C-:B------:R-:W-:Y:S01]  /*85e0*/  FADD R73, R73, -R2.reuse ;  /* 0x8000000249497221 */ /* 0x100fe20000000000 */
[----:B------:R-:W-:Y:S01]  /*85f0*/  FMUL R71, R71, 1.4426950216293334961 ;  /* 0x3fb8aa3b47477820 */ /* 0x000fe20000400000 */
[----:B------:R-:W-:Y:S01]  /*8600*/  FMUL R70, R70, 1.4426950216293334961 ;  /* 0x3fb8aa3b46467820 */ /* 0x000fe20000400000 */
[----:B------:R-:W-:Y:S01]  /*8610*/  FMUL R0, R0, 1.4426950216293334961 ;  /* 0x3fb8aa3b00007820 */ /* 0x000fe20000400000 */
[--C-:B------:R-:W-:Y:S01]  /*8620*/  FADD R77, R74, -R2.reuse ;  /* 0x800000024a4d7221 */ /* 0x100fe20000000000 */
[----:B------:R-:W-:Y:S01]  /*8630*/  FMUL R73, R73, 1.4426950216293334961 ;  /* 0x3fb8aa3b49497820 */ /* 0x000fe20000400000 */
[--C-:B------:R-:W-:Y:S01]  /*8640*/  FADD R72, R72, -R2.reuse ;  /* 0x8000000248487221 */ /* 0x100fe20000000000 */
[----:B------:R0:W-:Y:S01]  /*8650*/  MUFU.EX2 R74, R0 ;  /* 0x00000000004a7308 */ /* 0x0001e20000000800 */
[----:B------:R-:W-:-:S02]  /*8660*/  FADD R75, R75, -R2 ;  /* 0x800000024b4b7221 */ /* 0x000fc40000000000 */
[----:B------:R-:W-:-:S05]  /*8670*/  FMUL R72, R72, 1.4426950216293334961 ;  /* 0x3fb8aa3b48487820 */ /* 0x000fca0000400000 */
[----:B------:R-:W-:Y:S01]  /*8680*/  MUFU.EX2 R71, R71 ;  /* 0x0000004700477308 */ /* 0x000fe20000000800 */
[----:B0-----:R-:W-:Y:S01]  /*8690*/  FADD R0, R83, -R2 ;  /* 0x8000000253007221 */ /* 0x001fe20000000000 */
[----:B------:R-:W-:-:S03]  /*86a0*/  FMUL R75, R75, 1.4426950216293334961 ;  /* 0x3fb8aa3b4b4b7820 */ /* 0x000fc60000400000 */
[----:B------:R-:W-:-:S03]  /*86b0*/  FMUL R0, R0, 1.4426950216293334961 ;  /* 0x3fb8aa3b00007820 */ /* 0x000fc60000400000 */
[----:B------:R-:W0:Y:S01]  /*86c0*/  MUFU.EX2 R70, R70 ;  /* 0x0000004600467308 */ /* 0x000e220000000800 */
[----:B------:R-:W-:-:S07]  /*86d0*/  FADD R83, R80, -R2 ;  /* 0x8000000250537221 */ /* 0x000fce0000000000 */
[----:B------:R-:W0:Y:S01]  /*86e0*/  MUFU.EX2 R73, R73 ;  /* 0x0000004900497308 */ /* 0x000e220000000800 */
[----:B------:R-:W-:-:S07]  /*86f0*/  FMUL R77, R77, 1.4426950216293334961 ;  /* 0x3fb8aa3b4d4d7820 */ /* 0x000fce0000400000 */
[----:B------:R0:W-:Y:S01]  /*8700*/  MUFU.EX2 R80, R0 ;  /* 0x0000000000507308 */ /* 0x0001e20000000800 */
[----:B------:R-:W-:-:S07]  /*8710*/  FADD R76, R76, -R2 ;  /* 0x800000024c4c7221 */ /* 0x000fce0000000000 */
[----:B------:R-:W1:Y:S01]  /*8720*/  MUFU.EX2 R72, R72 ;  /* 0x0000004800487308 */ /* 0x000e620000000800 */
[--C-:B0-----:R-:W-:Y:S01]  /*8730*/  FADD R0, R89, -R2.reuse ;  /* 0x8000000259007221 */ /* 0x101fe20000000000 */
[----:B------:R-:W-:-:S03]  /*8740*/  FADD R89, R86, -R2 ;  /* 0x8000000256597221 */ /* 0x000fc60000000000 */
[----:B------:R-:W-:-:S03]  /*8750*/  FMUL R0, R0, 1.4426950216293334961 ;  /* 0x3fb8aa3b00007820 */ /* 0x000fc60000400000 */
[----:B------:R-:W0:Y:S01]  /*8760*/  MUFU.EX2 R75, R75 ;  /* 0x0000004b004b7308 */ /* 0x000e220000000800 */
[----:B------:R-:W-:Y:S01]  /*8770*/  FMUL R76, R76, 1.4426950216293334961 ;  /* 0x3fb8aa3b4c4c7820 */ /* 0x000fe20000400000 */
[----:B------:R-:W-:-:S06]  /*8780*/  FADD R79, R79, -R2 ;  /* 0x800000024f4f7221 */ /* 0x000fcc0000000000 */
[----:B------:R0:W-:Y:S01]  /*8790*/  MUFU.EX2 R86, R0 ;  /* 0x0000000000567308 */ /* 0x0001e20000000800 */
[----:B------:R-:W-:Y:S01]  /*87a0*/  FMUL R79, R79, 1.4426950216293334961 ;  /* 0x3fb8aa3b4f4f7820 */ /* 0x000fe20000400000 */
[----:B------:R-:W-:Y:S01]  /*87b0*/  FADD R78, R78, -R2 ;  /* 0x800000024e4e7221 */ /* 0x000fe20000000000 */
[----:B0-----:R-:W-:-:S05]  /*87c0*/  FADD R0, R71, R70 ;  /* 0x0000004647007221 */ /* 0x001fca0000000000 */
[----:B------:R-:W0:Y:S01]  /*87d0*/  MUFU.EX2 R77, R77 ;  /* 0x0000004d004d7308 */ /* 0x000e220000000800 */
[----:B------:R-:W-:Y:S01]  /*87e0*/  FADD R0, R73, R0 ;  /* 0x0000000049007221 */ /* 0x000fe20000000000 */
[----:B------:R-:W-:Y:S01]  /*87f0*/  FMUL R78, R78, 1.4426950216293334961 ;  /* 0x3fb8aa3b4e4e7820 */ /* 0x000fe20000400000 */
[----:B------:R-:W-:Y:S02]  /*8800*/  FADD R81, R81, -R2 ;  /* 0x8000000251517221 */ /* 0x000fe40000000000 */
[----:B-1----:R-:W-:-:S03]  /*8810*/  FADD R0, R72, R0 ;  /* 0x0000000048007221 */ /* 0x002fc60000000000 */
[----:B------:R-:W1:Y:S01]  /*8820*/  MUFU.EX2 R76, R76 ;  /* 0x0000004c004c7308 */ /* 0x000e620000000800 */
[----:B------:R-:W-:Y:S01]  /*8830*/  FMUL R81, R81, 1.4426950216293334961 ;  /* 0x3fb8aa3b51517820 */ /* 0x000fe20000400000 */
[----:B------:R-:W-:-:S06]  /*8840*/  FADD R0, R75, R0 ;  /* 0x000000004b007221 */ /* 0x000fcc0000000000 */
[----:B------:R-:W1:Y:S01]  /*8850*/  MUFU.EX2 R79, R79 ;  /* 0x0000004f004f7308 */ /* 0x000e620000000800 */
[----:B------:R-:W-:Y:S01]  /*8860*/  FADD R0, R74, R0 ;  /* 0x000000004a007221 */ /* 0x000fe20000000000 */
[----:B------:R-:W-:-:S06]  /*8870*/  FMUL R83, R83, 1.4426950216293334961 ;  /* 0x3fb8aa3b53537820 */ /* 0x000fcc0000400000 */
[----:B------:R-:W1:Y:S01]  /*8880*/  MUFU.EX2 R78, R78 ;  /* 0x0000004e004e7308 */ /* 0x000e620000000800 */
[----:B0-----:R-:W-:Y:S01]  /*8890*/  FADD R0, R77, R0 ;  /* 0x000000004d007221 */ /* 0x001fe20000000000 */
[----:B------:R-:W-:-:S06]  /*88a0*/  FADD R82, R82, -R2 ;  /* 0x8000000252527221 */ /* 0x000fcc0000000000 */
[----:B------:R-:W0:Y:S01]  /*88b0*/  MUFU.EX2 R81, R81 ;  /* 0x0000005100517308 */ /* 0x000e220000000800 */
[----:B-1----:R-:W-:Y:S01]  /*88c0*/  FADD R0, R76, R0 ;  /* 0x000000004c007221 */ /* 0x002fe20000000000 */
[----:B------:R-:W-:Y:S01]  /*88d0*/  FMUL R82, R82, 1.4426950216293334961 ;  /* 0x3fb8aa3b52527820 */ /* 0x000fe20000400000 */
[--C-:B------:R-:W-:Y:S01]  /*88e0*/  FADD R85, R85, -R2.reuse ;  /* 0x8000000255557221 */ /* 0x100fe20000000000 */
[----:B------:R-:W-:Y:S01]  /*88f0*/  FADD R84, R84, -R2 ;  /* 0x8000000254547221 */ /* 0x000fe20000000000 */
[----:B------:R-:W-:-:S03]  /*8900*/  FADD R0, R79, R0 ;  /* 0x000000004f007221 */ /* 0x000fc60000000000 */
[----:B------:R-:W1:Y:S01]  /*8910*/  MUFU.EX2 R83, R83 ;  /* 0x0000005300537308 */ /* 0x000e620000000800 */
[----:B------:R-:W-:Y:S01]  /*8920*/  FMUL R85, R85, 1.4426950216293334961 ;  /* 0x3fb8aa3b55557820 */ /* 0x000fe20000400000 */
[----:B------:R-:W-:Y:S01]  /*8930*/  FADD R0, R78, R0 ;  /* 0x000000004e007221 */ /* 0x000fe20000000000 */
[----:B------:R-:W-:Y:S01]  /*8940*/  FMUL R84, R84, 1.4426950216293334961 ;  /* 0x3fb8aa3b54547820 */ /* 0x000fe20000400000 */
[----:B------:R-:W-:-:S04]  /*8950*/  FADD R87, R87, -R2 ;  /* 0x8000000257577221 */ /* 0x000fc80000000000 */
[----:B------:R-:W1:Y:S01]  /*8960*/  MUFU.EX2 R82, R82 ;  /* 0x0000005200527308 */ /* 0x000e620000000800 */
[----:B0-----:R-:W-:Y:S01]  /*8970*/  FADD R0, R81, R0 ;  /* 0x0000000051007221 */ /* 0x001fe20000000000 */
[----:B------:R-:W-:-:S06]  /*8980*/  FMUL R87, R87, 1.4426950216293334961 ;  /* 0x3fb8aa3b57577820 */ /* 0x000fcc0000400000 */
[----:B------:R-:W0:Y:S01]  /*8990*/  MUFU.EX2 R85, R85 ;  /* 0x0000005500557308 */ /* 0x000e220000000800 */
[----:B------:R-:W-:Y:S01]  /*89a0*/  FADD R0, R80, R0 ;  /* 0x0000000050007221 */ /* 0x000fe20000000000 */
[----:B------:R-:W-:-:S06]  /*89b0*/  FMUL R89, R89, 1.4426950216293334961 ;  /* 0x3fb8aa3b59597820 */ /* 0x000fcc0000400000 */
[----:B------:R-:W0:Y:S01]  /*89c0*/  MUFU.EX2 R84, R84 ;  /* 0x0000005400547308 */ /* 0x000e220000000800 */
[----:B-1----:R-:W-:Y:S01]  /*89d0*/  FADD R0, R83, R0 ;  /* 0x0000000053007221 */ /* 0x002fe20000000000 */
[----:B------:R-:W-:-:S06]  /*89e0*/  FADD R88, R88, -R2 ;  /* 0x8000000258587221 */ /* 0x000fcc0000000000 */
[----:B------:R-:W1:Y:S01]  /*89f0*/  MUFU.EX2 R87, R87 ;  /* 0x0000005700577308 */ /* 0x000e620000000800 */
[----:B------:R-:W-:Y:S01]  /*8a00*/  FADD R0, R82, R0 ;  /* 0x0000000052007221 */ /* 0x000fe20000000000 */
[----:B------:R-:W-:Y:S01]  /*8a10*/  FMUL R88, R88, 1.4426950216293334961 ;  /* 0x3fb8aa3b58587820 */ /* 0x000fe20000400000 */
[--C-:B------:R-:W-:Y:S01]  /*8a20*/  FADD R94, R94, -R2.reuse ;  /* 0x800000025e5e7221 */ /* 0x100fe20000000000 */
[----:B------:R-:W-:Y:S01]  /*8a30*/  FADD R93, R93, -R2 ;  /* 0x800000025d5d7221 */ /* 0x000fe20000000000 */
[----:B0-----:R-:W-:-:S03]  /*8a40*/  FADD R0, R85, R0 ;  /* 0x0000000055007221 */ /* 0x001fc60000000000 */
[----:B------:R-:W0:Y:S01]  /*8a50*/  MUFU.EX2 R89, R89 ;  /* 0x0000005900597308 */ /* 0x000e220000000800 */
[----:B------:R-:W-:Y:S01]  /*8a60*/  FMUL R94, R94, 1.4426950216293334961 ;  /* 0x3fb8aa3b5e5e7820 */ /* 0x000fe20000400000 */
[----:B------:R-:W-:Y:S01]  /*8a70*/  FADD R101, R101, -R2 ;  /* 0x8000000265657221 */ /* 0x000fe20000000000 */
[----:B------:R-:W-:Y:S01]  /*8a80*/  FADD R0, R84, R0 ;  /* 0x0000000054007221 */ /* 0x000fe20000000000 */
[----:B------:R-:W-:Y:S01]  /*8a90*/  FMUL R93, R93, 1.4426950216293334961 ;  /* 0x3fb8aa3b5d5d7820 */ /* 0x000fe20000400000 */
[----:B------:R-:W-:-:S03]  /*8aa0*/  FADD R96, R96, -R2 ;  /* 0x8000000260607221 */ /* 0x000fc60000000000 */
[----:B------:R-:W0:Y:S01]  /*8ab0*/  MUFU.EX2 R88, R88 ;  /* 0x0000005800587308 */ /* 0x000e220000000800 */
[----:B------:R-:W-:Y:S01]  /*8ac0*/  FMUL R101, R101, 1.4426950216293334961 ;  /* 0x3fb8aa3b65657820 */ /* 0x000fe20000400000 */
[----:B-1----:R-:W-:Y:S01]  /*8ad0*/  FADD R0, R87, R0 ;  /* 0x0000000057007221 */ /* 0x002fe20000000000 */
[----:B------:R-:W-:Y:S01]  /*8ae0*/  FMUL R96, R96, 1.4426950216293334961 ;  /* 0x3fb8aa3b60607820 */ /* 0x000fe20000400000 */
[----:B------:R-:W-:-:S04]  /*8af0*/  FADD R102, R95, -R2 ;  /* 0x800000025f667221 */ /* 0x000fc80000000000 */
[----:B------:R-:W1:Y:S01]  /*8b00*/  MUFU.EX2 R94, R94 ;  /* 0x0000005e005e7308 */ /* 0x000e620000000800 */
[----:B------:R-:W-:-:S07]  /*8b10*/  FADD R0, R86, R0 ;  /* 0x0000000056007221 */ /* 0x000fce0000000000 */
[----:B------:R-:W1:Y:S01]  /*8b20*/  MUFU.EX2 R93, R93 ;  /* 0x0000005d005d7308 */ /* 0x000e620000000800 */
[----:B0-----:R-:W-:-:S07]  /*8b30*/  FADD R0, R89, R0 ;  /* 0x0000000059007221 */ /* 0x001fce0000000000 */
[----:B------:R0:W-:Y:S01]  /*8b40*/  MUFU.EX2 R95, R101 ;  /* 0x00000065005f7308 */ /* 0x0001e20000000800 */
[----:B------:R-:W-:Y:S01]  /*8b50*/  FADD R0, R88, R0 ;  /* 0x0000000058007221 */ /* 0x000fe20000000000 */
[----:B0-----:R-:W-:Y:S01]  /*8b60*/  FMUL R101, R102, 1.4426950216293334961 ;  /* 0x3fb8aa3b66657820 */ /* 0x001fe20000400000 */
[----:B------:R-:W-:-:S05]  /*8b70*/  FADD R102, R98, -R2 ;  /* 0x8000000262667221 */ /* 0x000fca0000000000 */
[----:B------:R-:W0:Y:S01]  /*8b80*/  MUFU.EX2 R96, R96 ;  /* 0x0000006000607308 */ /* 0x000e220000000800 */
[----:B-1----:R-:W-:-:S07]  /*8b90*/  FADD R0, R94, R0 ;  /* 0x000000005e007221 */ /* 0x002fce0000000000 */
[----:B------:R1:W0:Y:S02]  /*8ba0*/  MUFU.EX2 R98, R101 ;  /* 0x0000006500627308 */ /* 0x0002240000000800 */
[----:B-1----:R-:W-:Y:S01]  /*8bb0*/  FMUL R101, R102, 1.4426950216293334961 ;  /* 0x3fb8aa3b66657820 */ /* 0x002fe20000400000 */
[----:B------:R-:W-:-:S05]  /*8bc0*/  FADD R102, R97, -R2 ;  /* 0x8000000261667221 */ /* 0x000fca0000000000 */
[----:B------:R1:W3:Y:S01]  /*8bd0*/  MUFU.EX2 R97, R101 ;  /* 0x0000006500617308 */ /* 0x0002e20000000800 */
[----:B------:R-:W-:Y:S01]  /*8be0*/  FADD R0, R93, R0 ;  /* 0x000000005d007221 */ /* 0x000fe20000000000 */
[----:B-1----:R-:W-:Y:S01]  /*8bf0*/  FMUL R101, R102, 1.4426950216293334961 ;  /* 0x3fb8aa3b66657820 */ /* 0x002fe20000400000 */
[----:B------:R-:W-:-:S05]  /*8c00*/  FADD R102, R100, -R2 ;  /* 0x8000000264667221 */ /* 0x000fca0000000000 */
[----:B------:R1:W2:Y:S01]  /*8c10*/  MUFU.EX2 R100, R101 ;  /* 0x0000006500647308 */ /* 0x0002a20000000800 */
[----:B0-----:R-:W-:Y:S01]  /*8c20*/  FADD R0, R96, R0 ;  /* 0x0000000060007221 */ /* 0x001fe20000000000 */
[----:B-1----:R-:W-:Y:S01]  /*8c30*/  FMUL R101, R102, 1.4426950216293334961 ;  /* 0x3fb8aa3b66657820 */ /* 0x002fe20000400000 */
[----:B------:R-:W-:-:S05]  /*8c40*/  FADD R102, R99, -R2 ;  /* 0x8000000263667221 */ /* 0x000fca0000000000 */
[----:B------:R0:W1:Y:S01]  /*8c50*/  MUFU.EX2 R99, R101 ;  /* 0x0000006500637308 */ /* 0x0000620000000800 */
[----:B------:R-:W-:Y:S01]  /*8c60*/  FADD R0, R95, R0 ;  /* 0x000000005f007221 */ /* 0x000fe20000000000 */
[----:B0-----:R-:W-:Y:S01]  /*8c70*/  FMUL R101, R102, 1.4426950216293334961 ;  /* 0x3fb8aa3b66657820 */ /* 0x001fe20000400000 */
[----:B------:R-:W-:-:S05]  /*8c80*/  FADD R102, R92, -R2 ;  /* 0x800000025c667221 */ /* 0x000fca0000000000 */
[----:B------:R0:W1:Y:S01]  /*8c90*/  MUFU.EX2 R92, R101 ;  /* 0x00000065005c7308 */ /* 0x0000620000000800 */
[----:B------:R-:W-:Y:S01]  /*8ca0*/  FADD R0, R98, R0 ;  /* 0x0000000062007221 */ /* 0x000fe20000000000 */
[----:B------:R-:W-:Y:S01]  /*8cb0*/  UIADD3 UR76, UPT, UPT, UR5, 0x140, URZ ;  /* 0x00000140054c7890 */ /* 0x000fe2000fffe0ff */
[----:B0-----:R-:W-:Y:S01]  /*8cc0*/  FMUL R101, R102, 1.4426950216293334961 ;  /* 0x3fb8aa3b66657820 */ /* 0x001fe20000400000 */
[----:B------:R-:W-:Y:S01]  /*8cd0*/  FADD R102, R91, -R2 ;  /* 0x800000025b667221 */ /* 0x000fe20000000000 */
[----:B---3--:R-:W-:-:S03]  /*8ce0*/  FADD R0, R97, R0 ;  /* 0x0000000061007221 */ /* 0x008fc60000000000 */
[----:B------:R0:W3:Y:S01]  /*8cf0*/  MUFU.EX2 R91, R101 ;  /* 0x00000065005b7308 */ /* 0x0000e20000000800 */
[----:B------:R-:W-:Y:S01]  /*8d00*/  LOP3.LUT R104, R9, 0x1f0, RZ, 0xc0, !PT ;  /* 0x000001f009687812 */ /* 0x000fe200078ec0ff */
[----:B0-----:R-:W-:Y:S01]  /*8d10*/  FMUL R101, R102, 1.4426950216293334961 ;  /* 0x3fb8aa3b66657820 */ /* 0x001fe20000400000 */
[----:B------:R-:W-:-:S05]  /*8d20*/  FADD R102, R90, -R2 ;  /* 0x800000025a667221 */ /* 0x000fca0000000000 */
[----:B------:R2:W0:Y:S02]  /*8d30*/  MUFU.EX2 R90, R101 ;  /* 0x00000065005a7308 */ /* 0x0004240000000800 */
[----:B--2---:R-:W-:Y:S01]  /*8d40*/  FADD R101, R100, R0 ;  /* 0x0000000064657221 */ /* 0x004fe20000000000 */
[----:B------:R-:W-:-:S05]  /*8d50*/  VIADD R0, R38, UR76 ;  /* 0x0000004c26007c36 */ /* 0x000fca0008000000 */
[----:B------:R-:W-:Y:S02]  /*8d60*/  R2UR UR10, R0 ;  /* 0x00000000000a72ca */ /* 0x000fe400000e0000 */
[----:B------:R-:W-:Y:S01]  /*8d70*/  LDSM.16.M88 R0, [R104+UR4+0x10000] ;  /* 0x010000046800783b */ /* 0x000fe20008000000 */
[----:B------:R-:W-:Y:S01]  /*8d80*/  FMUL R102, R102, 1.4426950216293334961 ;  /* 0x3fb8aa3b66667820 */ /* 0x000fe20000400000 */
[----:B------:R-:W-:Y:S01]  /*8d90*/  LOP3.LUT R103, R103, 0xff, RZ, 0xc0, !PT ;  /* 0x000000ff67677812 */ /* 0x000fe200078ec0ff */
[----:B-1----:R-:W-:Y:S02]  /*8da0*/  FADD R9, R99, R101 ;  /* 0x0000006563097221 */ /* 0x002fe40000000000 */
[----:B------:R-:W1:Y:S01]  /*8db0*/  MUFU.EX2 R38, R102 ;  /* 0x0000006600267308 */ /* 0x000e620000000800 */
[----:B------:R-:W-:Y:S01]  /*8dc0*/  SHF.R.U32.HI R133, RZ, 0x2, R133 ;  /* 0x00000002ff857819 */ /* 0x000fe20000011685 */
[----:B------:R-:W-:Y:S02]  /*8dd0*/  IMAD.SHL.U32 R103, R103, 0x2, RZ ;  /* 0x0000000267677824 */ /* 0x000fe400078e00ff */
[----:B------:R-:W-:-:S03]  /*8de0*/  FADD R9, R92, R9 ;  /* 0x000000095c097221 */ /* 0x000fc60000000000 */
[----:B------:R-:W-:Y:S01]  /*8df0*/  LOP3.LUT R133, R103, R133, RZ, 0x3c, !PT ;  /* 0x0000008567857212 */ /* 0x000fe200078e3cff */
[----:B------:R-:W-:Y:S01]  /*8e00*/  BAR.SYNC.DEFER_BLOCKING 0x0 ;  /* 0x0000000000007b1d */ /* 0x000fe20000010000 */
[----:B---3--:R-:W-:Y:S02]  /*8e10*/  FADD R9, R91, R9 ;  /* 0x000000095b097221 */ /* 0x008fe40000000000 */
[----:B------:R-:W-:-:S03]  /*8e20*/  LOP3.LUT R145, R133, 0x40, RZ, 0x3c, !PT ;  /* 0x0000004085917812 */ /* 0x000fc600078e3cff */
[----:B------:R0:W-:Y:S04]  /*8e30*/  STS.U16 [R133+UR4+0x10c00], R6 ;  /* 0x010c000685007988 */ /* 0x0001e80008000404 */
[----:B------:R1:W-:Y:S01]  /*8e40*/  STS.U16 [R133+UR4+0x11800], R3 ;  /* 0x0118000385007988 */ /* 0x0003e20008000404 */
[----:B0-----:R-:W-:-:S04]  /*8e50*/  FADD R6, R90, R9 ;  /* 0x000000095a067221 */ /* 0x001fc80000000000 */
[----:B-1----:R-:W-:Y:S01]  /*8e60*/  FADD R3, R38, R6 ;  /* 0x0000000626037221 */ /* 0x002fe20000000000 */
[----:B------:R-:W-:Y:S04]  /*8e70*/  STS.U16 [R133+UR4+0x11400], R4 ;  /* 0x0114000485007988 */ /* 0x000fe80008000404 */
[----:B------:R-:W0:Y:S04]  /*8e80*/  SHFL.BFLY PT, R4, R3, 0x10, 0x1f ;  /* 0x0e001f0003047f89 */ /* 0x000e2800000e0000 */
[----:B------:R-:W-:Y:S04]  /*8e90*/  STS.U16 [R133+UR4+0x10000], R10 ;  /* 0x0100000a85007988 */ /* 0x000fe80008000404 */
[----:B------:R-:W-:Y:S04]  /*8ea0*/  STS.U16 [R133+UR4+0x10400], R8 ;  /* 0x0104000885007988 */ /* 0x000fe80008000404 */
[----:B------:R-:W-:Y:S04]  /*8eb0*/  STS.U16 [R133+UR4+0x10800], R7 ;  /* 0x0108000785007988 */ /* 0x000fe80008000404 */
[----:B------:R1:W-:Y:S04]  /*8ec0*/  STS.U16 [R133+UR4+0x11000], R5 ;  /* 0x0110000585007988 */ /* 0x0003e80008000404 */
[----:B------:R-:W-:Y:S04]  /*8ed0*/  STS.U16 [R133+UR4+0x11c00], R31 ;  /* 0x011c001f85007988 */ /* 0x000fe80008000404 */
        /* <DEDUP_REMOVED lines=19> */
[----:B------:R2:W-:Y:S04]  /*9010*/  STS.U16 [R133+UR4+0x16c00], R11 ;  /* 0x016c000b85007988 */ /* 0x0005e80008000404 */
[----:B------:R3:W-:Y:S04]  /*9020*/  STS.U16 [R133+UR4+0x17000], R40 ;  /* 0x0170002885007988 */ /* 0x0007e80008000404 */
[----:B------:R3:W-:Y:S04]  /*9030*/  STS.U16 [R133+UR4+0x17400], R37 ;  /* 0x0174002585007988 */ /* 0x0007e80008000404 */
[----:B------:R3:W-:Y:S04]  /*9040*/  STS.U16 [R133+UR4+0x17800], R35 ;  /* 0x0178002385007988 */ /* 0x0007e80008000404 */
[----:B------:R3:W-:Y:S04]  /*9050*/  STS.U16 [R133+UR4+0x17c00], R33 ;  /* 0x017c002185007988 */ /* 0x0007e80008000404 */
[----:B------:R3:W-:Y:S04]  /*9060*/  STL [R1+0x270], R104 ;  /* 0x0002706801007387 */ /* 0x0007e80000100800 */
[----:B------:R3:W-:Y:S04]  /*9070*/  STS.U16 [R145+UR4+0x10200], R68 ;  /* 0x0102004491007988 */ /* 0x0007e80008000404 */
[----:B------:R3:W-:Y:S04]  /*9080*/  STS.U16 [R145+UR4+0x10600], R67 ;  /* 0x0106004391007988 */ /* 0x0007e80008000404 */
[----:B----4-:R3:W-:Y:S04]  /*9090*/  STS.U16 [R145+UR4+0x10a00], R66 ;  /* 0x010a004291007988 */ /* 0x0107e80008000404 */
[----:B-----5:R3:W-:Y:S04]  /*90a0*/  STS.U16 [R145+UR4+0x10e00], R65 ;  /* 0x010e004191007988 */ /* 0x0207e80008000404 */
[----:B------:R3:W-:Y:S04]  /*90b0*/  STS.U16 [R145+UR4+0x11200], R64 ;  /* 0x0112004091007988 */ /* 0x0007e80008000404 */
        /* <DEDUP_REMOVED lines=26> */
[----:B------:R3:W-:Y:S01]  /*9260*/  STS.U16 [R145+UR4+0x17e00], R32 ;  /* 0x017e002091007988 */ /* 0x0007e20008000404 */
[----:B0-----:R-:W-:Y:S01]  /*9270*/  FADD R3, R3, R4 ;  /* 0x0000000403037221 */ /* 0x001fe20000000000 */
[----:B------:R-:W-:Y:S01]  /*9280*/  ULEA UR77, UR77, UR10, 0x12 ;  /* 0x0000000a4d4d7291 */ /* 0x000fe2000f8e90ff */
[----:B------:R-:W-:-:S02]  /*9290*/  F2FP.BF16.F32.PACK_AB R4, R70, R71 ;  /* 0x000000474604723e */ /* 0x000fc400000010ff */
[----:B------:R-:W-:Y:S01]  /*92a0*/  FADD R3, R69, R3 ;  /* 0x0000000345037221 */ /* 0x000fe20000000000 */
[----:B-1----:R-:W-:Y:S02]  /*92b0*/  F2FP.BF16.F32.PACK_AB R5, R72, R73 ;  /* 0x000000494805723e */ /* 0x002fe400000010ff */
[----:B------:R-:W-:Y:S02]  /*92c0*/  F2FP.BF16.F32.PACK_AB R6, R74, R75 ;  /* 0x0000004b4a06723e */ /* 0x000fe400000010ff */
[----:B------:R-:W-:Y:S02]  /*92d0*/  F2FP.BF16.F32.PACK_AB R7, R76, R77 ;  /* 0x0000004d4c07723e */ /* 0x000fe400000010ff */
[----:B------:R-:W-:Y:S02]  /*92e0*/  F2FP.BF16.F32.PACK_AB R8, R78, R79 ;  /* 0x0000004f4e08723e */ /* 0x000fe400000010ff */
[----:B------:R-:W-:Y:S02]  /*92f0*/  F2FP.BF16.F32.PACK_AB R9, R80, R81 ;  /* 0x000000515009723e */ /* 0x000fe400000010ff */
[----:B------:R-:W-:-:S02]  /*9300*/  F2FP.BF16.F32.PACK_AB R10, R82, R83 ;  /* 0x00000053520a723e */ /* 0x000fc400000010ff */
[----:B--2---:R-:W-:Y:S02]  /*9310*/  F2FP.BF16.F32.PACK_AB R11, R84, R85 ;  /* 0x00000055540b723e */ /* 0x004fe400000010ff */
[----:B------:R-:W-:Y:S02]  /*9320*/  F2FP.BF16.F32.PACK_AB R12, R86, R87 ;  /* 0x00000057560c723e */ /* 0x000fe400000010ff */
[----:B------:R-:W-:Y:S02]  /*9330*/  F2FP.BF16.F32.PACK_AB R13, R88, R89 ;  /* 0x00000059580d723e */ /* 0x000fe400000010ff */
[----:B------:R-:W-:Y:S02]  /*9340*/  F2FP.BF16.F32.PACK_AB R14, R93, R94 ;  /* 0x0000005e5d0e723e */ /* 0x000fe400000010ff */
[----:B------:R-:W-:Y:S02]  /*9350*/  F2FP.BF16.F32.PACK_AB R15, R95, R96 ;  /* 0x000000605f0f723e */ /* 0x000fe400000010ff */
[----:B------:R-:W-:-:S02]  /*9360*/  F2FP.BF16.F32.PACK_AB R16, R97, R98 ;  /* 0x000000626110723e */ /* 0x000fc400000010ff */
[----:B------:R-:W-:Y:S02]  /*9370*/  F2FP.BF16.F32.PACK_AB R17, R99, R100 ;  /* 0x000000646311723e */ /* 0x000fe400000010ff */
[----:B------:R-:W-:Y:S02]  /*9380*/  F2FP.BF16.F32.PACK_AB R18, R91, R92 ;  /* 0x0000005c5b12723e */ /* 0x000fe400000010ff */
[----:B------:R-:W-:Y:S01]  /*9390*/  F2FP.BF16.F32.PACK_AB R19, R38, R90 ;  /* 0x0000005a2613723e */ /* 0x000fe200000010ff */
[----:B---3--:R-:W-:Y:S06]  /*93a0*/  @!P0 BRA `(.L_x_9) ;  /* 0x0000000000088947 */ /* 0x008fec0003800000 */
[----:B------:R0:W-:Y:S01]  /*93b0*/  STTM.16dp32bit_t0_t15.x16 tmem[UR77], R4 ;  /* 0x00000004000079ed */ /* 0x0001e20008a0004d */
[----:B------:R0:W-:Y:S02]  /*93c0*/  STTM.16dp32bit_t16_t31.x16 tmem[UR77+0x10], R4 ;  /* 0x00001004000079ed */ /* 0x0001e40008a2004d */
.L_x_9:
[----:B------:R-:W1:Y:S02]  /*93d0*/  FENCE.VIEW.ASYNC.T ;  /* 0x00000000000073c6 */ /* 0x000e640000000200 */
[----:B-1----:R-:W-:Y:S06]  /*93e0*/  BAR.SYNC.DEFER_BLOCKING 0x0 ;  /* 0x0000000000007b1d */ /* 0x002fec0000010000 */
[----:B0-----:R-:W0:Y:S01]  /*93f0*/  LDTM.x128 R4, tmem[UR6] ;  /* 0x00000006000479ee */ /* 0x001e2200083c0000 */
[----:B------:R-:W-:Y:S01]  /*9400*/  NOP ;  /* 0x0000000000007918 */ /* 0x000fe20000000000 */
[----:B------:R-:W-:Y:S05]  /*9410*/  @!P0 BRA `(.L_x_10) ;  /* 0x0000000800048947 */ /* 0x000fea0003800000 */
[C---:B0-----:R-:W-:Y:S01]  /*9420*/  FMUL R4, R0.reuse, R4 ;  /* 0x0000000400047220 */ /* 0x041fe20000400000 */
[C---:B------:R-:W-:Y:S01]  /*9430*/  FMUL R5, R0.reuse, R5 ;  /* 0x0000000500057220 */ /* 0x040fe20000400000 */
        /* <DEDUP_REMOVED lines=125> */
[----:B------:R-:W-:-:S04]  /*9c10*/  FMUL R131, R0, R131 ;  /* 0x0000008300837220 */ /* 0x000fc80000400000 */
[----:B------:R1:W-:Y:S03]  /*9c20*/  STTM.x128 tmem[UR6], R4 ;  /* 0x00000004000079ed */ /* 0x0003e600083c0006 */
.L_x_10:
[----:B01----:R-:W2:Y:S01]  /*9c30*/  LDL R10, [R1+0x27c] ;  /* 0x00027c00010a7983 */ /* 0x003ea20000100800 */
[----:B------:R-:W-:Y:S01]  /*9c40*/  IMAD.U32 R6, RZ, RZ, UR4 ;  /* 0x00000004ff067e24 */ /* 0x000fe2000f8e00ff */
[----:B------:R-:W-:Y:S01]  /*9c50*/  FSEL R0, R2, -INF , P0 ;  /* 0xff80000002007808 */ /* 0x000fe20000000000 */
[----:B------:R-:W0:Y:S02]  /*9c60*/  FENCE.VIEW.ASYNC.T ;  /* 0x00000000000073c6 */ /* 0x000e240000000200 */
[----:B0-----:R-:W-:Y:S01]  /*9c70*/  BAR.SYNC.DEFER_BLOCKING 0x0 ;  /* 0x0000000000007b1d */ /* 0x001fe20000010000 */
[----:B------:R-:W-:-:S05]  /*9c80*/  FSEL R144, R3, 1, P0 ;  /* 0x3f80000003907808 */ /* 0x000fca0000000000 */
[----:B------:R0:W-:Y:S06]  /*9c90*/  MEMBAR.ALL.CTA ;  /* 0x0000000000007992 */ /* 0x0001ec0000008000 */
[----:B0-----:R-:W0:Y:S02]  /*9ca0*/  FENCE.VIEW.ASYNC.S ;  /* 0x00000000000073c6 */ /* 0x001e240000000000 */
[----:B0-----:R-:W-:Y:S01]  /*9cb0*/  BAR.SYNC.DEFER_BLOCKING 0x0 ;  /* 0x0000000000007b1d */ /* 0x001fe20000010000 */
[----:B--2---:R-:W-:-:S05]  /*9cc0*/  VIADD R4, R10, 0x28000 ;  /* 0x000280000a047836 */ /* 0x004fca0000000000 */
[----:B------:R-:W-:Y:S05]  /*9cd0*/  @!P1 BRA `(.L_x_11) ;  /* 0x0000000000bc9947 */ /* 0x000fea0003800000 */
[----:B------:R-:W-:Y:S01]  /*9ce0*/  VIADD R2, R10, 0x10000 ;  /* 0x000100000a027836 */ /* 0x000fe20000000000 */
[----:B------:R-:W-:Y:S01]  /*9cf0*/  ELECT P0, URZ, PT ;  /* 0x0000000000ff782f */ /* 0x000fe20003800000 */
[----:B------:R-:W-:Y:S01]  /*9d00*/  BSSY.RECONVERGENT B0, `(.L_x_12) ;  /* 0x000002b000007945 */ /* 0x000fe20003800200 */
[----:B------:R-:W-:Y:S02]  /*9d10*/  UIADD3 UR11, UPT, UPT, UR5, 0x150, URZ ;  /* 0x00000150050b7890 */ /* 0x000fe4000fffe0ff */
[----:B------:R-:W-:Y:S01]  /*9d20*/  SHF.R.U32.HI R2, RZ, 0x4, R2 ;  /* 0x00000004ff027819 */ /* 0x000fe20000011602 */
[----:B------:R-:W-:Y:S01]  /*9d30*/  UIADD3 UR12, UPT, UPT, UR5, 0x158, URZ ;  /* 0x00000158050c7890 */ /* 0x000fe2000fffe0ff */
[----:B------:R-:W-:Y:S02]  /*9d40*/  UMOV UR14, 0x0 ;  /* 0x00000000000e7882 */ /* 0x000fe40000000000 */
[----:B------:R-:W-:Y:S01]  /*9d50*/  SGXT.U32 R2, R2, 0xe ;  /* 0x0000000e0202781a */ /* 0x000fe20000000000 */
[----:B------:R-:W-:Y:S01]  /*9d60*/  UMOV UR15, 0x8400490 ;  /* 0x08400490000f7882 */ /* 0x000fe20000000000 */
[----:B------:R-:W-:Y:S01]  /*9d70*/  UMOV UR20, 0x0 ;  /* 0x0000000000147882 */ /* 0x000fe20000000000 */
[----:B------:R-:W-:Y:S01]  /*9d80*/  UMOV UR21, 0x8400490 ;  /* 0x0840049000157882 */ /* 0x000fe20000000000 */
[C---:B------:R-:W-:Y:S01]  /*9d90*/  R2UR UR10, R2.reuse ;  /* 0x00000000020a72ca */ /* 0x040fe200000e0000 */
[----:B------:R-:W-:Y:S01]  /*9da0*/  UMOV UR24, 0x0 ;  /* 0x0000000000187882 */ /* 0x000fe20000000000 */
[----:B------:R-:W-:Y:S01]  /*9db0*/  IADD3 R2, P1, PT, R2, 0x2, RZ ;  /* 0x0000000202027810 */ /* 0x000fe20007f3e0ff */
[----:B------:R-:W-:Y:S01]  /*9dc0*/  UMOV UR25, 0x8400490 ;  /* 0x0840049000197882 */ /* 0x000fe20000000000 */
[----:B------:R-:W-:Y:S01]  /*9dd0*/  UMOV UR28, 0x0 ;  /* 0x00000000001c7882 */ /* 0x000fe20000000000 */
[----:B------:R-:W-:Y:S01]  /*9de0*/  UMOV UR29, 0x8400490 ;  /* 0x08400490001d7882 */ /* 0x000fe20000000000 */
[----:B------:R-:W-:-:S02]  /*9df0*/  IADD3 R3, P2, PT, R2, 0x2, RZ ;  /* 0x0000000202037810 */ /* 0x000fc40007f5e0ff */
[C---:B------:R-:W-:Y:S02]  /*9e00*/  R2UR UR18, R2.reuse ;  /* 0x00000000021272ca */ /* 0x040fe400000e0000 */
[----:B------:R-:W-:Y:S02]  /*9e10*/  IADD3 R2, P3, PT, R2, 0x4, RZ ;  /* 0x0000000402027810 */ /* 0x000fe40007f7e0ff */
[----:B------:R-:W-:Y:S01]  /*9e20*/  R2UR UR22, R3 ;  /* 0x00000000031672ca */ /* 0x000fe200000e0000 */
[----:B------:R-:W-:Y:S01]  /*9e30*/  @P0 IMAD.MOV.U32 R3, RZ, RZ, 0x40004040 ;  /* 0x40004040ff030424 */ /* 0x000fe200078e00ff */
[----:B------:R-:W-:Y:S01]  /*9e40*/  R2UR UR26, R2 ;  /* 0x00000000021a72ca */ /* 0x000fe200000e0000 */
[----:B------:R-:W-:Y:S01]  /*9e50*/  IMAD.U32 R2, RZ, RZ, UR10 ;  /* 0x0000000aff027e24 */ /* 0x000fe2000f8e00ff */
[----:B------:R-:W-:Y:S02]  /*9e60*/  UIADD3 UR10, UPT, UPT, UR5, 0x148, URZ ;  /* 0x00000148050a7890 */ /* 0x000fe4000fffe0ff */
[----:B------:R-:W-:-:S02]  /*9e70*/  @P0 R2UR UR17, R3 ;  /* 0x00000000031102ca */ /* 0x000fc400000e0000 */
[----:B------:R-:W-:Y:S01]  /*9e80*/  @P0 R2UR UR16, R2 ;  /* 0x00000000021002ca */ /* 0x000fe200000e0000 */
[----:B------:R-:W-:-:S05]  /*9e90*/  IMAD.MOV.U32 R2, RZ, RZ, RZ ;  /* 0x000000ffff027224 */ /* 0x000fca00078e00ff */
[----:B------:R-:W-:-:S04]  /*9ea0*/  IADD3.X R2, PT, PT, R2, 0x40004040, RZ, P1, !PT ;  /* 0x4000404002027810 */ /* 0x000fc80000ffe4ff */
[----:B------:R-:W-:Y:S01]  /*9eb0*/  R2UR UR19, R2 ;  /* 0x00000000021372ca */ /* 0x000fe200000e0000 */
[--C-:B------:R-:W-:Y:S02]  /*9ec0*/  IMAD.X R3, RZ, RZ, R2.reuse, P2 ;  /* 0x000000ffff037224 */ /* 0x100fe400010e0602 */
[----:B------:R-:W-:Y:S01]  /*9ed0*/  IMAD.X R2, RZ, RZ, R2, P3 ;  /* 0x000000ffff027224 */ /* 0x000fe200018e0602 */
[----:B------:R0:W-:Y:S02]  /*9ee0*/  UTCHMMA tmem[UR76], gdesc[UR16], tmem[UR5], tmem[UR14], idesc[UR15], UPT ;  /* 0x00ff0e104c0079ea */ /* 0x0001e4000b800005 */
[----:B------:R-:W-:Y:S02]  /*9ef0*/  R2UR UR23, R3 ;  /* 0x00000000031772ca */ /* 0x000fe400000e0000 */
[----:B------:R-:W-:-:S05]  /*9f00*/  R2UR UR27, R2 ;  /* 0x00000000021b72ca */ /* 0x000fca00000e0000 */
[----:B------:R0:W-:Y:S06]  /*9f10*/  UTCHMMA tmem[UR10], gdesc[UR18], tmem[UR5], tmem[UR20], idesc[UR21], UPT ;  /* 0x00ff14120a0079ea */ /* 0x0001ec000b800005 */
[----:B------:R0:W-:Y:S02]  /*9f20*/  UTCHMMA tmem[UR11], gdesc[UR22], tmem[UR5], tmem[UR24], idesc[UR25], UPT ;  /* 0x00ff18160b0079ea */ /* 0x0001e4000b800005 */
[----:B------:R0:W-:Y:S01]  /*9f30*/  UTCHMMA tmem[UR12], gdesc[UR26], tmem[UR5], tmem[UR28], idesc[UR29], UPT ;  /* 0x00ff1c1a0c0079ea */ /* 0x0001e2000b800005 */
[----:B------:R-:W-:Y:S05]  /*9f40*/  @!P0 BRA `(.L_x_13) ;  /* 0x0000000000188947 */ /* 0x000fea0003800000 */
[----:B------:R-:W-:Y:S01]  /*9f50*/  IMAD.MOV.U32 R5, RZ, RZ, RZ ;  /* 0x000000ffff057224 */ /* 0x000fe200078e00ff */
[----:B0-----:R-:W-:-:S04]  /*9f60*/  R2UR UR10, R4 ;  /* 0x00000000040a72ca */ /* 0x001fc800000e0000 */
[----:B------:R-:W-:-:S13]  /*9f70*/  R2UR UR11, R5 ;  /* 0x00000000050b72ca */ /* 0x000fda00000e0000 */
[----:B------:R-:W-:Y:S02]  /*9f80*/  UMOV UR10, UR10 ;  /* 0x0000000a000a7c82 */ /* 0x000fe40008000000 */
[----:B------:R1:W-:Y:S01]  /*9f90*/  UTCBAR [UR10], URZ ;  /* 0x000000ff0a0073e9 */ /* 0x0003e200080000ff */
[----:B------:R-:W-:Y:S02]  /*9fa0*/  NOP ;  /* 0x0000000000007918 */ /* 0x000fe40000000000 */
.L_x_13:
[----:B01----:R-:W-:Y:S05]  /*9fb0*/  BSYNC.RECONVERGENT B0 ;  /* 0x0000000000007941 */ /* 0x003fea0003800200 */
.L_x_12:
[----:B------:R-:W-:Y:S05]  /*9fc0*/  BRA `(.L_x_14) ;  /* 0x0000000000107947 */ /* 0x000fea0003800000 */
.L_x_11:
[----:B------:R-:W0:Y:S02]  /*9fd0*/  S2R R2, SR_CTAID.X ;  /* 0x0000000000027919 */ /* 0x000e240000002500 */
[----:B0-----:R-:W-:-:S05]  /*9fe0*/  IMAD.SHL.U32 R2, R2, 0x80, RZ ;  /* 0x0000008002027824 */ /* 0x001fca00078e00ff */
[----:B------:R-:W-:-:S13]  /*9ff0*/  ISETP.GE.AND P0, PT, R2, RZ, PT ;  /* 0x000000ff0200720c */ /* 0x000fda0003f06270 */
[----:B------:R-:W-:Y:S05]  /*a000*/  @!P0 BRA `(.L_x_15) ;  /* 0x0000004800f88947 */ /* 0x000fea0003800000 */
.L_x_14:
[----:B------:R-:W-:Y:S01]  /*a010*/  SHF.R.U32.HI R138, RZ, 0x4, R138 ;  /* 0x00000004ff8a7819 */ /* 0x000fe2000001168a */
[----:B------:R-:W-:Y:S01]  /*a020*/  IMAD.MOV.U32 R252, RZ, RZ, R4 ;  /* 0x000000fffffc7224 */ /* 0x000fe200078e0004 */
[----:B------:R-:W-:Y:S01]  /*a030*/  SHF.R.U32.HI R5, RZ, 0x4, R6 ;  /* 0x00000004ff057819 */ /* 0x000fe20000011606 */
[----:B------:R-:W-:Y:S01]  /*a040*/  IMAD.MOV.U32 R36, RZ, RZ, RZ ;  /* 0x000000ffff247224 */ /* 0x000fe200078e00ff */
[----:B------:R-:W-:Y:S01]  /*a050*/  SGXT.U32 R2, R138, 0xe ;  /* 0x0000000e8a02781a */ /* 0x000fe20000000000 */
[----:B------:R-:W-:Y:S01]  /*a060*/  IMAD.MOV.U32 R138, RZ, RZ, -0x40 ;  /* 0xffffffc0ff8a7424 */ /* 0x000fe200078e00ff */
[----:B------:R-:W-:Y:S01]  /*a070*/  SGXT.U32 R5, R5, 0xe ;  /* 0x0000000e0505781a */ /* 0x000fe20000000000 */
[----:B------:R-:W-:Y:S01]  /*a080*/  IMAD.MOV.U32 R139, RZ, RZ, -0x1 ;  /* 0xffffffffff8b7424 */ /* 0x000fe200078e00ff */
[----:B------:R-:W-:Y:S01]  /*a090*/  ISETP.NE.U32.AND P6, PT, R132, RZ, PT ;  /* 0x000000ff8400720c */ /* 0x000fe20003fc5070 */
[----:B------:R0:W-:Y:S01]  /*a0a0*/  STL [R1+0x26c], R2 ;  /* 0x00026c0201007387 */ /* 0x0001e20000100800 */
[----:B------:R-:W-:Y:S01]  /*a0b0*/  IMAD.MOV.U32 R142, RZ, RZ, RZ ;  /* 0x000000ffff8e7224 */ /* 0x000fe200078e00ff */
[----:B0-----:R-:W-:-:S04]  /*a0c0*/  IADD3 R2, P0, PT, R2, 0x2, RZ ;  /* 0x0000000202027810 */ /* 0x001fc80007f1e0ff */
[----:B------:R-:W-:Y:S01]  /*a0d0*/  R2UR UR10, R2 ;  /* 0x00000000020a72ca */ /* 0x000fe200000e0000 */
[----:B------:R-:W-:-:S05]  /*a0e0*/  HFMA2 R2, -RZ, RZ, 0, 0 ;  /* 0x00000000ff027431 */ /* 0x000fca00000001ff */
[----:B------:R-:W-:-:S04]  /*a0f0*/  IADD3.X R2, PT, PT, R2, 0x40004040, RZ, P0, !PT ;  /* 0x4000404002027810 */ /* 0x000fc800007fe4ff */
[----:B------:R-:W-:Y:S02]  /*a100*/  R2UR UR11, R2 ;  /* 0x00000000020b72ca */ /* 0x000fe400000e0000 */
[----:B------:R-:W-:-:S04]  /*a110*/  IADD3 R2, P0, PT, R5, 0x8000080, RZ ;  /* 0x0800008005027810 */ /* 0x000fc80007f1e0ff */
[C---:B------:R-:W-:Y:S02]  /*a120*/  IADD3 R3, P1, PT, R2.reuse, 0x80, RZ ;  /* 0x0000008002037810 */ /* 0x040fe40007f3e0ff */
[C---:B------:R-:W-:Y:S02]  /*a130*/  R2UR UR38, R2.reuse ;  /* 0x00000000022672ca */ /* 0x040fe400000e0000 */
[----:B------:R-:W-:Y:S02]  /*a140*/  R2UR UR12, R3 ;  /* 0x00000000030c72ca */ /* 0x000fe400000e0000 */
[C---:B------:R-:W-:Y:S01]  /*a150*/  IADD3 R3, P3, PT, R2.reuse, 0x100, RZ ;  /* 0x0000010002037810 */ /* 0x040fe20007f7e0ff */
[----:B------:R-:W-:Y:S02]  /*a160*/  UIADD3.64 UR44, UPT, UPT, UR10, 0x2, URZ ;  /* 0x000000020a2c7897 */ /* 0x000fe4000fffe0ff */
[----:B------:R-:W-:Y:S01]  /*a170*/  UIADD3.64 UR46, UPT, UPT, UR10, 0x4, URZ ;  /* 0x000000040a2e7897 */ /* 0x000fe2000fffe0ff */
[----:B------:R-:W-:Y:S01]  /*a180*/  R2UR UR14, R3 ;  /* 0x00000000030e72ca */ /* 0x000fe200000e0000 */
[----:B------:R-:W-:Y:S01]  /*a190*/  UIADD3.64 UR48, UPT, UPT, UR10, 0x1fe, URZ ;  /* 0x000001fe0a307897 */ /* 0x000fe2000fffe0ff */
[----:B------:R-:W-:Y:S01]  /*a1a0*/  IADD3 R3, P2, PT, R2, 0x180, RZ ;  /* 0x0000018002037810 */ /* 0x000fe20007f5e0ff */
[----:B------:R-:W-:-:S02]  /*a1b0*/  UIADD3.64 UR50, UPT, UPT, UR10, 0x200, URZ ;  /* 0x000002000a327897 */ /* 0x000fc4000fffe0ff */
[----:B------:R-:W-:Y:S01]  /*a1c0*/  UIADD3.64 UR52, UPT, UPT, UR10, 0x202, URZ ;  /* 0x000002020a347897 */ /* 0x000fe2000fffe0ff */
[----:B------:R-:W-:Y:S01]  /*a1d0*/  R2UR UR16, R3 ;  /* 0x00000000031072ca */ /* 0x000fe200000e0000 */
[----:B------:R-:W-:Y:S01]  /*a1e0*/  IMAD.MOV.U32 R3, RZ, RZ, RZ ;  /* 0x000000ffff037224 */ /* 0x000fe200078e00ff */
[----:B------:R-:W-:Y:S02]  /*a1f0*/  UIADD3.64 UR54, UPT, UPT, UR10, 0x204, URZ ;  /* 0x000002040a367897 */ /* 0x000fe4000fffe0ff */
[----:B------:R-:W-:Y:S02]  /*a200*/  UIADD3.64 UR56, UPT, UPT, UR10, 0x3fe, URZ ;  /* 0x000003fe0a387897 */ /* 0x000fe4000fffe0ff */
[----:B------:R-:W-:Y:S01]  /*a210*/  IADD3.X R3, PT, PT, R3, 0x40004040, RZ, P0, !PT ;  /* 0x4000404003037810 */ /* 0x000fe200007fe4ff */
[----:B------:R-:W-:Y:S01]  /*a220*/  UIADD3.64 UR58, UPT, UPT, UR10, 0x400, URZ ;  /* 0x000004000a3a7897 */ /* 0x000fe2000fffe0ff */
[----:B------:R-:W-:Y:S01]  /*a230*/  IADD3 R6, P0, PT, R2, 0x200, RZ ;  /* 0x0000020002067810 */ /* 0x000fe20007f1e0ff */
[----:B------:R-:W-:Y:S01]  /*a240*/  UIADD3.64 UR60, UPT, UPT, UR10, 0x402, URZ ;  /* 0x000004020a3c7897 */ /* 0x000fe2000fffe0ff */
[----:B------:R-:W-:Y:S01]  /*a250*/  R2UR UR39, R3 ;  /* 0x00000000032772ca */ /* 0x000fe200000e0000 */
[--C-:B------:R-:W-:Y:S01]  /*a260*/  IMAD.X R7, RZ, RZ, R3.reuse, P1 ;  /* 0x000000ffff077224 */ /* 0x100fe200008e0603 */
[----:B------:R-:W-:Y:S01]  /*a270*/  R2UR UR18, R6 ;  /* 0x00000000061272ca */ /* 0x000fe200000e0000 */
[--C-:B------:R-:W-:Y:S01]  /*a280*/  IMAD.X R8, RZ, RZ, R3.reuse, P3 ;  /* 0x000000ffff087224 */ /* 0x100fe200018e0603 */
[----:B------:R-:W-:Y:S01]  /*a290*/  IADD3 R6, P1, PT, R2, 0x280, RZ ;  /* 0x0000028002067810 */ /* 0x000fe20007f3e0ff */
[----:B------:R-:W-:Y:S01]  /*a2a0*/  UIADD3.64 UR62, UPT, UPT, UR10, 0x404, URZ ;  /* 0x000004040a3e7897 */ /* 0x000fe2000fffe0ff */
[----:B------:R-:W-:Y:S01]  /*a2b0*/  R2UR UR13, R7 ;  /* 0x00000000070d72ca */ /* 0x000fe200000e0000 */
[--C-:B------:R-:W-:Y:S01]  /*a2c0*/  IMAD.X R7, RZ, RZ, R3.reuse, P2 ;  /* 0x000000ffff077224 */ /* 0x100fe200010e0603 */
[----:B------:R-:W-:Y:S01]  /*a2d0*/  R2UR UR20, R6 ;  /* 0x00000000061472ca */ /* 0x000fe200000e0000 */
        /* <DEDUP_REMOVED lines=10> */
[----:B------:R-:W-:Y:S01]  /*a380*/  IMAD.X R7, RZ, RZ, R3, P1 ;  /* 0x000000ffff077224 */ /* 0x000fe200008e0603 */
[----:B------:R-:W-:Y:S01]  /*a390*/  R2UR UR24, R6 ;  /* 0x00000000061872ca */ /* 0x000fe200000e0000 */
[----:B------:R-:W-:Y:S01]  /*a3a0*/  UIADD3.64 UR70, UPT, UPT, UR10, 0x604, URZ ;  /* 0x000006040a467897 */ /* 0x000fe2000fffe0ff */
[----:B------:R-:W-:-:S02]  /*a3b0*/  IADD3 R6, P0, PT, R2, 0x400, RZ ;  /* 0x0000040002067810 */ /* 0x000fc40007f1e0ff */
[----:B------:R-:W-:Y:S01]  /*a3c0*/  R2UR UR19, R8 ;  /* 0x00000000081372ca */ /* 0x000fe200000e0000 */
[--C-:B------:R-:W-:Y:S01]  /*a3d0*/  IMAD.X R8, RZ, RZ, R3.reuse, P2 ;  /* 0x000000ffff087224 */ /* 0x100fe200010e0603 */
[----:B------:R-:W-:Y:S02]  /*a3e0*/  R2UR UR26, R6 ;  /* 0x00000000061a72ca */ /* 0x000fe400000e0000 */
[----:B------:R-:W-:Y:S02]  /*a3f0*/  IADD3 R6, P1, PT, R2, 0x480, RZ ;  /* 0x0000048002067810 */ /* 0x000fe40007f3e0ff */
[----:B------:R-:W-:Y:S01]  /*a400*/  R2UR UR21, R7 ;  /* 0x00000000071572ca */ /* 0x000fe200000e0000 */
[----:B------:R-:W-:Y:S01]  /*a410*/  IMAD.X R7, RZ, RZ, R3, P0 ;  /* 0x000000ffff077224 */ /* 0x000fe200000e0603 */
[----:B------:R-:W-:Y:S02]  /*a420*/  R2UR UR28, R6 ;  /* 0x00000000061c72ca */ /* 0x000fe400000e0000 */
[----:B------:R-:W-:-:S02]  /*a430*/  IADD3 R6, P3, PT, R2, 0x500, RZ ;  /* 0x0000050002067810 */ /* 0x000fc40007f7e0ff */
[----:B------:R-:W-:Y:S01]  /*a440*/  R2UR UR25, R8 ;  /* 0x00000000081972ca */ /* 0x000fe200000e0000 */
[----:B------:R-:W-:Y:S01]  /*a450*/  IMAD.X R8, RZ, RZ, R3, P1 ;  /* 0x000000ffff087224 */ /* 0x000fe200008e0603 */
[----:B------:R-:W-:Y:S02]  /*a460*/  R2UR UR30, R6 ;  /* 0x00000000061e72ca */ /* 0x000fe400000e0000 */
[----:B------:R-:W-:Y:S02]  /*a470*/  IADD3 R6, P2, PT, R2, 0x580, RZ ;  /* 0x0000058002067810 */ /* 0x000fe40007f5e0ff */
[----:B------:R-:W-:Y:S01]  /*a480*/  R2UR UR23, R9 ;  /* 0x00000000091772ca */ /* 0x000fe200000e0000 */
[----:B------:R-:W-:Y:S01]  /*a490*/  VIADD R9, R10, 0x20000 ;  /* 0x000200000a097836 */ /* 0x000fe20000000000 */
[----:B------:R-:W-:Y:S02]  /*a4a0*/  R2UR UR32, R6 ;  /* 0x00000000062072ca */ /* 0x000fe400000e0000 */
[----:B------:R-:W-:-:S02]  /*a4b0*/  IADD3 R6, P0, PT, R2, 0x600, RZ ;  /* 0x0000060002067810 */ /* 0x000fc40007f1e0ff */
[----:B------:R-:W-:Y:S01]  /*a4c0*/  R2UR UR27, R7 ;  /* 0x00000000071b72ca */ /* 0x000fe200000e0000 */
[----:B------:R-:W-:Y:S01]  /*a4d0*/  IMAD.X R7, RZ, RZ, R3, P3 ;  /* 0x000000ffff077224 */ /* 0x000fe200018e0603 */
[----:B------:R-:W-:Y:S02]  /*a4e0*/  R2UR UR34, R6 ;  /* 0x00000000062272ca */ /* 0x000fe400000e0000 */
[----:B------:R-:W-:Y:S02]  /*a4f0*/  IADD3 R6, P1, PT, R2, 0x680, RZ ;  /* 0x0000068002067810 */ /* 0x000fe40007f3e0ff */
[----:B------:R-:W-:Y:S02]  /*a500*/  R2UR UR31, R7 ;  /* 0x00000000071f72ca */ /* 0x000fe400000e0000 */
[----:B------:R-:W-:Y:S02]  /*a510*/  R2UR UR36, R6 ;  /* 0x00000000062472ca */ /* 0x000fe400000e0000 */
[----:B------:R-:W-:-:S02]  /*a520*/  IADD3 R6, P3, PT, R2, 0x700, RZ ;  /* 0x0000070002067810 */ /* 0x000fc40007f7e0ff */
[----:B------:R-:W-:Y:S01]  /*a530*/  SHF.R.U32.HI R2, RZ, 0x4, R9 ;  /* 0x00000004ff027819 */ /* 0x000fe20000011609 */
[----:B------:R-:W-:Y:S01]  /*a540*/  IMAD.SHL.U32 R9, R141, 0x40, RZ ;  /* 0x000000408d097824 */ /* 0x000fe200078e00ff */
[----:B------:R-:W-:Y:S01]  /*a550*/  R2UR UR40, R6 ;  /* 0x00000000062872ca */ /* 0x000fe200000e0000 */
[----:B------:R-:W-:Y:S01]  /*a560*/  IMAD.MOV.U32 R141, RZ, RZ, 0x1 ;  /* 0x00000001ff8d7424 */ /* 0x000fe200078e00ff */
[----:B------:R-:W-:Y:S01]  /*a570*/  SGXT.U32 R10, R2, 0xe ;  /* 0x0000000e020a781a */ /* 0x000fe20000000000 */
[----:B------:R-:W-:Y:S01]  /*a580*/  IMAD.X R2, RZ, RZ, R3, P2 ;  /* 0x000000ffff027224 */ /* 0x000fe200010e0603 */
[----:B------:R-:W-:Y:S01]  /*a590*/  R2UR UR29, R8 ;  /* 0x00000000081d72ca */ /* 0x000fe200000e0000 */
[----:B------:R-:W-:Y:S01]  /*a5a0*/  IMAD.SHL.U32 R8, R140, 0x40, RZ ;  /* 0x000000408c087824 */ /* 0x000fe200078e00ff */
[----:B------:R-:W-:Y:S01]  /*a5b0*/  IADD3 R6, P2, PT, R10, 0x2, RZ ;  /* 0x000000020a067810 */ /* 0x000fe20007f5e0ff */
[----:B------:R-:W-:Y:S01]  /*a5c0*/  STL [R1+0x90], R10 ;  /* 0x0000900a01007387 */ /* 0x000fe20000100800 */
[----:B------:R-:W-:-:S02]  /*a5d0*/  R2UR UR33, R2 ;  /* 0x00000000022172ca */ /* 0x000fc400000e0000 */
[----:B------:R-:W-:Y:S01]  /*a5e0*/  R2UR UR42, R6 ;  /* 0x00000000062a72ca */ /* 0x000fe200000e0000 */
[----:B------:R-:W-:Y:S01]  /*a5f0*/  IMAD.MOV.U32 R6, RZ, RZ, RZ ;  /* 0x000000ffff067224 */ /* 0x000fe200078e00ff */
[----:B------:R-:W-:-:S04]  /*a600*/  IADD3.X R2, PT, PT, R3, RZ, RZ, P0, !PT ;  /* 0x000000ff03027210 */ /* 0x000fc800007fe4ff */
[----:B------:R-:W-:Y:S02]  /*a610*/  IADD3.X R6, PT, PT, R6, 0x40004040, RZ, P2, !PT ;  /* 0x4000404006067810 */ /* 0x000fe400017fe4ff */
[----:B------:R-:W-:Y:S01]  /*a620*/  R2UR UR35, R2 ;  /* 0x00000000022372ca */ /* 0x000fe200000e0000 */
[----:B------:R-:W-:Y:S01]  /*a630*/  IMAD.X R2, RZ, RZ, R3, P1 ;  /* 0x000000ffff027224 */ /* 0x000fe200008e0603 */
[----:B------:R-:W-:-:S04]  /*a640*/  R2UR UR43, R6 ;  /* 0x00000000062b72ca */ /* 0x000fc800000e0000 */
[----:B------:R-:W-:Y:S01]  /*a650*/  R2UR UR37, R2 ;  /* 0x00000000022572ca */ /* 0x000fe200000e0000 */
[----:B------:R-:W-:Y:S02]  /*a660*/  IMAD.X R2, RZ, RZ, R3, P3 ;  /* 0x000000ffff027224 */ /* 0x000fe400018e0603 */
[----:B------:R-:W-:-:S03]  /*a670*/  IMAD.MOV.U32 R3, RZ, RZ, R8 ;  /* 0x000000ffff037224 */ /* 0x000fc600078e0008 */
[----:B------:R-:W-:Y:S02]  /*a680*/  R2UR UR41, R2 ;  /* 0x00000000022972ca */ /* 0x000fe400000e0000 */
[----:B------:R-:W-:Y:S01]  /*a690*/  LOP3.LUT R2, R5, 0x8000000, RZ, 0xfc, !PT ;  /* 0x0800000005027812 */ /* 0x000fe200078efcff */
[----:B------:R-:W-:-:S04]  /*a6a0*/  UIADD3.64 UR72, UPT, UPT, UR42, 0x2, URZ ;  /* 0x000000022a487897 */ /* 0x000fc8000fffe0ff */
[----:B------:R0:W-:Y:S02]  /*a6b0*/  STL [R1+0x268], R2 ;  /* 0x0002680201007387 */ /* 0x0001e40000100800 */
[----:B------:R-:W-:Y:S02]  /*a6c0*/  IMAD.U32 R148, RZ, RZ, UR72 ;  /* 0x00000048ff947e24 */ /* 0x000fe4000f8e00ff */
[----:B------:R-:W-:Y:S01]  /*a6d0*/  IMAD.U32 R149, RZ, RZ, UR73 ;  /* 0x00000049ff957e24 */ /* 0x000fe2000f8e00ff */
[----:B------:R-:W-:Y:S01]  /*a6e0*/  UIADD3.64 UR72, UPT, UPT, UR42, 0x4, URZ ;  /* 0x000000042a487897 */ /* 0x000fe2000fffe0ff */
[----:B0-----:R-:W-:-:S05]  /*a6f0*/  MOV R2, R9 ;  /* 0x0000000900027202 */ /* 0x001fca0000000f00 */
[----:B------:R-:W-:Y:S02]  /*a700*/  IMAD.U32 R146, RZ, RZ, UR72 ;  /* 0x00000048ff927e24 */ /* 0x000fe4000f8e00ff */
[----:B------:R-:W-:-:S07]  /*a710*/  IMAD.U32 R147, RZ, RZ, UR73 ;  /* 0x00000049ff937e24 */ /* 0x000fce000f8e00ff */
.L_x_20:
[----:B------:R-:W2:Y:S04]  /*a720*/  LDL.64 R4, [R1+0x208] ;  /* 0x0002080001047983 */ /* 0x000ea80000100a00 */
[----:B------:R-:W3:Y:S04]  /*a730*/  LDL.64 R10, [R1+0x1c8] ;  /* 0x0001c800010a7983 */ /* 0x000ee80000100a00 */
[----:B------:R-:W4:Y:S04]  /*a740*/  LDL.64 R24, [R1+0x80] ;  /* 0x0000800001187983 */ /* 0x000f280000100a00 */
[----:B------:R-:W5:Y:S04]  /*a750*/  LDL.64 R6, [R1+0x188] ;  /* 0x0001880001067983 */ /* 0x000f680000100a00 */
[----:B------:R-:W4:Y:S04]  /*a760*/  LDL.64 R8, [R1+0x148] ;  /* 0x0001480001087983 */ /* 0x000f280000100a00 */
        /* <DEDUP_REMOVED lines=38> */
[----:B------:R-:W4:Y:S01]  /*a9d0*/  LDL.64 R80, [R1+0x110] ;  /* 0x0001100001507983 */ /* 0x000f220000100a00 */
[----:B--2---:R-:W-:-:S04]  /*a9e0*/  IMAD.WIDE R4, R2, 0x2, R4 ;  /* 0x0000000202047825 */ /* 0x004fc800078e0204 */
[C---:B---3--:R-:W-:Y:S02]  /*a9f0*/  IMAD.WIDE R10, R2.reuse, 0x2, R10 ;  /* 0x00000002020a7825 */ /* 0x048fe400078e020a */
[----:B------:R-:W2:Y:S04]  /*aa00*/  LDG.E.U16 R4, desc[UR8][R4.64] ;  /* 0x0000000804047981 */ /* 0x000ea8000c1e1500 */
[----:B------:R0:W3:Y:S01]  /*aa10*/  LDG.E.U16 R5, desc[UR8][R10.64] ;  /* 0x000000080a057981 */ /* 0x0000e2000c1e1500 */
[----:B-----5:R-:W-:-:S04]  /*aa20*/  IMAD.WIDE R6, R2, 0x2, R6 ;  /* 0x0000000202067825 */ /* 0x020fc800078e0206 */
[C---:B----4-:R-:W-:Y:S02]  /*aa30*/  IMAD.WIDE R8, R2.reuse, 0x2, R8 ;  /* 0x0000000202087825 */ /* 0x050fe400078e0208 */
[----:B------:R-:W4:Y:S02]  /*aa40*/  LDG.E.U16 R6, desc[UR8][R6.64] ;  /* 0x0000000806067981 */ /* 0x000f24000c1e1500 */
[C---:B0-----:R-:W-:Y:S02]  /*aa50*/  IMAD.WIDE R10, R2.reuse, 0x2, R24 ;  /* 0x00000002020a7825 */ /* 0x041fe400078e0218 */
[----:B------:R-:W5:Y:S02]  /*aa60*/  LDL.64 R24, [R1+0x1b8] ;  /* 0x0001b80001187983 */ /* 0x000f640000100a00 */
[C---:B------:R-:W-:Y:S02]  /*aa70*/  IMAD.WIDE R14, R2.reuse, 0x2, R14 ;  /* 0x00000002020e7825 */ /* 0x040fe400078e020e */
[----:B------:R-:W2:Y:S04]  /*aa80*/  LDG.E.U16 R10, desc[UR8][R10.64] ;  /* 0x000000080a0a7981 */ /* 0x000ea8000c1e1500 */
[----:B------:R0:W2:Y:S04]  /*aa90*/  LDG.E.U16 R7, desc[UR8][R8.64] ;  /* 0x0000000808077981 */ /* 0x0000a8000c1e1500 */
[----:B-1----:R1:W2:Y:S01]  /*aaa0*/  LDG.E.U16 R11, desc[UR8][R14.64] ;  /* 0x000000080e0b7981 */ /* 0x0022a2000c1e1500 */
[----:B0-----:R-:W-:-:S03]  /*aab0*/  IMAD.WIDE R8, R2, 0x2, R30 ;  /* 0x0000000202087825 */ /* 0x001fc600078e021e */
[----:B------:R-:W2:Y:S01]  /*aac0*/  LDL.64 R30, [R1+0xb8] ;  /* 0x0000b800011e7983 */ /* 0x000ea20000100a00 */
[----:B-1----:R-:W-:-:S03]  /*aad0*/  IMAD.WIDE R14, R2, 0x2, R28 ;  /* 0x00000002020e7825 */ /* 0x002fc600078e021c */
[----:B------:R-:W3:Y:S04]  /*aae0*/  LDG.E.U16 R8, desc[UR8][R8.64] ;  /* 0x0000000808087981 */ /* 0x000ee8000c1e1500 */
[----:B------:R-:W3:Y:S01]  /*aaf0*/  LDL.64 R28, [R1+0x230] ;  /* 0x00023000011c7983 */ /* 0x000ee20000100a00 */
[----:B------:R-:W-:-:S03]  /*ab00*/  IMAD.WIDE R16, R2, 0x2, R16 ;  /* 0x0000000202107825 */ /* 0x000fc600078e0210 */
[----:B------:R-:W4:Y:S01]  /*ab10*/  LDG.E.U16 R14, desc[UR8][R14.64] ;  /* 0x000000080e0e7981 */ /* 0x000f22000c1e1500 */
[----:B------:R-:W-:-:S03]  /*ab20*/  IMAD.WIDE R18, R2, 0x2, R18 ;  /* 0x0000000202127825 */ /* 0x000fc600078e0212 */
[----:B------:R0:W4:Y:S01]  /*ab30*/  LDG.E.U16 R9, desc[UR8][R16.64] ;  /* 0x0000000810097981 */ /* 0x000122000c1e1500 */
[----:B------:R-:W-:-:S05]  /*ab40*/  IMAD.WIDE R20, R2, 0x2, R20 ;  /* 0x0000000202147825 */ /* 0x000fca00078e0214 */
[----:B------:R1:W4:Y:S01]  /*ab50*/  LDG.E.U16 R15, desc[UR8][R20.64] ;  /* 0x00000008140f7981 */ /* 0x000322000c1e1500 */
[----:B0-----:R-:W-:-:S03]  /*ab60*/  IMAD.WIDE R16, R2, 0x2, R38 ;  /* 0x0000000202107825 */ /* 0x001fc600078e0226 */
[----:B------:R-:W4:Y:S04]  /*ab70*/  LDL.64 R38, [R1+0x1b0] ;  /* 0x0001b00001267983 */ /* 0x000f280000100a00 */
[----:B------:R-:W4:Y:S01]  /*ab80*/  LDG.E.U16 R16, desc[UR8][R16.64] ;  /* 0x0000000810107981 */ /* 0x000f22000c1e1500 */
[----:B-1----:R-:W-:-:S03]  /*ab90*/  IMAD.WIDE R20, R2, 0x2, R46 ;  /* 0x0000000202147825 */ /* 0x002fc600078e022e */
[----:B------:R-:W4:Y:S01]  /*aba0*/  LDL.64 R46, [R1+0xe8] ;  /* 0x0000e800012e7983 */ /* 0x000f220000100a00 */
[----:B------:R-:W-:-:S03]  /*abb0*/  IMAD.WIDE R26, R2, 0x2, R26 ;  /* 0x00000002021a7825 */ /* 0x000fc600078e021a */
[----:B------:R-:W4:Y:S04]  /*abc0*/  LDG.E.U16 R20, desc[UR8][R20.64] ;  /* 0x0000000814147981 */ /* 0x000f28000c1e1500 */
[----:B------:R0:W4:Y:S01]  /*abd0*/  LDG.E.U16 R17, desc[UR8][R18.64] ;  /* 0x0000000812117981 */ /* 0x000122000c1e1500 */
[----:B------:R-:W-:-:S04]  /*abe0*/  IMAD.WIDE R12, R2, 0x2, R12 ;  /* 0x00000002020c7825 */ /* 0x000fc800078e020c */
[C---:B------:R-:W-:Y:S02]  /*abf0*/  IMAD.WIDE R22, R2.reuse, 0x2, R22 ;  /* 0x0000000202167825 */ /* 0x040fe400078e0216 */
[----:B------:R-:W4:Y:S02]  /*ac00*/  LDG.E.U16 R12, desc[UR8][R12.64] ;  /* 0x000000080c0c7981 */ /* 0x000f24000c1e1500 */
[C---:B0-----:R-:W-:Y:S02]  /*ac10*/  IMAD.WIDE R18, R2.reuse, 0x2, R34 ;  /* 0x0000000202127825 */ /* 0x041fe400078e0222 */
[----:B------:R-:W4:Y:S04]  /*ac20*/  LDL.64 R34, [R1+0x130] ;  /* 0x0001300001227983 */ /* 0x000f280000100a00 */
[----:B------:R-:W4:Y:S04]  /*ac30*/  LDG.E.U16 R18, desc[UR8][R18.64] ;  /* 0x0000000812127981 */ /* 0x000f28000c1e1500 */
[----:B------:R0:W4:Y:S04]  /*ac40*/  LDG.E.U16 R13, desc[UR8][R22.64] ;  /* 0x00000008160d7981 */ /* 0x000128000c1e1500 */
[----:B------:R1:W4:Y:S01]  /*ac50*/  LDG.E.U16 R19, desc[UR8][R26.64] ;  /* 0x000000081a137981 */ /* 0x000322000c1e1500 */
[----:B0-----:R-:W-:-:S03]  /*ac60*/  IMAD.WIDE R22, R2, 0x2, R44 ;  /* 0x0000000202167825 */ /* 0x001fc600078e022c */
[----:B------:R-:W4:Y:S01]  /*ac70*/  LDL.64 R44, [R1+0xb0] ;  /* 0x0000b000012c7983 */ /* 0x000f220000100a00 */
[----:B-1----:R-:W-:-:S03]  /*ac80*/  IMAD.WIDE R26, R2, 0x2, R40 ;  /* 0x00000002021a7825 */ /* 0x002fc600078e0228 */
[----:B------:R-:W4:Y:S04]  /*ac90*/  LDG.E.U16 R22, desc[UR8][R22.64] ;  /* 0x0000000816167981 */ /* 0x000f28000c1e1500 */
[----:B------:R-:W4:Y:S01]  /*aca0*/  LDL.64 R40, [R1+0x228] ;  /* 0x0002280001287983 */ /* 0x000f220000100a00 */
[----:B------:R-:W-:-:S03]  /*acb0*/  IMAD.WIDE R32, R2, 0x2, R32 ;  /* 0x0000000202207825 */ /* 0x000fc600078e0220 */
[----:B------:R-:W4:Y:S04]  /*acc0*/  LDG.E.U16 R26, desc[UR8][R26.64] ;  /* 0x000000081a1a7981 */ /* 0x000f28000c1e1500 */
[----:B------:R0:W4:Y:S02]  /*acd0*/  LDG.E.U16 R23, desc[UR8][R32.64] ;  /* 0x0000000820177981 */ /* 0x000124000c1e1500 */
[C---:B0-----:R-:W-:Y:S02]  /*ace0*/  IMAD.WIDE R32, R2.reuse, 0x2, R54 ;  /* 0x0000000202207825 */ /* 0x041fe400078e0236 */
[----:B------:R-:W4:Y:S04]  /*acf0*/  LDL.64 R54, [R1+0x160] ;  /* 0x0001600001367983 */ /* 0x000f280000100a00 */
[----:B------:R-:W4:Y:S01]  /*ad00*/  LDG.E.U16 R32, desc[UR8][R32.64] ;  /* 0x0000000820207981 */ /* 0x000f22000c1e1500 */
[----:B-----5:R-:W-:-:S05]  /*ad10*/  IMAD.WIDE R24, R2, 0x2, R24 ;  /* 0x0000000202187825 */ /* 0x020fca00078e0218 */
[----:B------:R0:W5:Y:S02]  /*ad20*/  LDG.E.U16 R21, desc[UR8][R24.64] ;  /* 0x0000000818157981 */ /* 0x000164000c1e1500 */
[C---:B0-----:R-:W-:Y:S02]  /*ad30*/  IMAD.WIDE R24, R2.reuse, 0x2, R42 ;  /* 0x0000000202187825 */ /* 0x041fe400078e022a */
[----:B------:R-:W5:Y:S02]  /*ad40*/  LDL.64 R42, [R1+0x68] ;  /* 0x00006800012a7983 */ /* 0x000f640000100a00 */
[C---:B--2---:R-:W-:Y:S02]  /*ad50*/  IMAD.WIDE R30, R2.reuse, 0x2, R30 ;  /* 0x00000002021e7825 */ /* 0x044fe400078e021e */
[----:B------:R-:W2:Y:S04]  /*ad60*/  LDG.E.U16 R24, desc[UR8][R24.64] ;  /* 0x0000000818187981 */ /* 0x000ea8000c1e1500 */
[----:B------:R0:W2:Y:S01]  /*ad70*/  LDG.E.U16 R25, desc[UR8][R30.64] ;  /* 0x000000081e197981 */ /* 0x0000a2000c1e1500 */
[----:B---3--:R-:W-:-:S05]  /*ad80*/  IMAD.WIDE R28, R2, 0x2, R28 ;  /* 0x00000002021c7825 */ /* 0x008fca00078e021c */
[----:B------:R1:W3:Y:S01]  /*ad90*/  LDG.E.U16 R27, desc[UR8][R28.64] ;  /* 0x000000081c1b7981 */ /* 0x0002e2000c1e1500 */
[----:B0-----:R-:W-:-:S03]  /*ada0*/  IMAD.WIDE R30, R2, 0x2, R48 ;  /* 0x00000002021e7825 */ /* 0x001fc600078e0230 */
[----:B------:R-:W2:Y:S01]  /*adb0*/  LDL.64 R48, [R1+0xa8] ;  /* 0x0000a80001307983 */ /* 0x000ea20000100a00 */
[----:B-1----:R-:W-:-:S03]  /*adc0*/  IMAD.WIDE R28, R2, 0x2, R56 ;  /* 0x00000002021c7825 */ /* 0x002fc600078e0238 */
[----:B------:R-:W3:Y:S04]  /*add0*/  LDG.E.U16 R30, desc[UR8][R30.64] ;  /* 0x000000081e1e7981 */ /* 0x000ee8000c1e1500 */
[----:B------:R-:W3:Y:S01]  /*ade0*/  LDL.64 R56, [R1+0x1a0] ;  /* 0x0001a00001387983 */ /* 0x000ee20000100a00 */
[----:B----4-:R-:W-:-:S03]  /*adf0*/  IMAD.WIDE R38, R2, 0x2, R38 ;  /* 0x0000000202267825 */ /* 0x010fc600078e0226 */
[----:B------:R-:W4:Y:S04]  /*ae00*/  LDG.E.U16 R28, desc[UR8][R28.64] ;  /* 0x000000081c1c7981 */ /* 0x000f28000c1e1500 */
[----:B------:R0:W4:Y:S01]  /*ae10*/  LDG.E.U16 R29, desc[UR8][R38.64] ;  /* 0x00000008261d7981 */ /* 0x000122000c1e1500 */
[----:B------:R-:W-:-:S05]  /*ae20*/  IMAD.WIDE R34, R2, 0x2, R34 ;  /* 0x0000000202227825 */ /* 0x000fca00078e0222 */
[----:B------:R1:W4:Y:S01]  /*ae30*/  LDG.E.U16 R31, desc[UR8][R34.64] ;  /* 0x00000008221f7981 */ /* 0x000322000c1e1500 */
[----:B0-----:R-:W-:-:S03]  /*ae40*/  IMAD.WIDE R38, R2, 0x2, R62 ;  /* 0x0000000202267825 */ /* 0x001fc600078e023e */
[----:B------:R-:W4:Y:S04]  /*ae50*/  LDL.64 R62, [R1+0x58] ;  /* 0x00005800013e7983 */ /* 0x000f280000100a00 */
[----:B------:R-:W4:Y:S01]  /*ae60*/  LDG.E.U16 R38, desc[UR8][R38.64] ;  /* 0x0000000826267981 */ /* 0x000f22000c1e1500 */
[----:B-1----:R-:W-:Y:S02]  /*ae70*/  IMAD.MOV.U32 R34, RZ, RZ, R136 ;  /* 0x000000ffff227224 */ /* 0x002fe400078e0088 */
[----:B------:R-:W-:Y:S02]  /*ae80*/  IMAD.MOV.U32 R35, RZ, RZ, R137 ;  /* 0x000000ffff237224 */ /* 0x000fe400078e0089 */
[----:B------:R-:W-:-:S04]  /*ae90*/  IMAD.WIDE R34, R2, 0x2, R34 ;  /* 0x0000000202227825 */ /* 0x000fc800078e0222 */
[C---:B------:R-:W-:Y:S02]  /*aea0*/  IMAD.WIDE R44, R2.reuse, 0x2, R44 ;  /* 0x00000002022c7825 */ /* 0x040fe400078e022c */
[----:B------:R-:W4:Y:S02]  /*aeb0*/  LDG.E.U16 R34, desc[UR8][R34.64] ;  /* 0x0000000822227981 */ /* 0x000f24000c1e1500 */
[C---:B------:R-:W-:Y:S02]  /*aec0*/  IMAD.WIDE R40, R2.reuse, 0x2, R40 ;  /* 0x0000000202287825 */ /* 0x040fe400078e0228 */
[----:B------:R-:W4:Y:S04]  /*aed0*/  LDG.E.U16 R33, desc[UR8][R44.64] ;  /* 0x000000082c217981 */ /* 0x000f28000c1e1500 */
[----:B------:R0:W4:Y:S02]  /*aee0*/  LDG.E.U16 R37, desc[UR8][R40.64] ;  /* 0x0000000828257981 */ /* 0x000124000c1e1500 */
[----:B0-----:R-:W-:-:S02]  /*aef0*/  IMAD.WIDE R40, R2, 0x2, R60 ;  /* 0x0000000202287825 */ /* 0x001fc400078e023c */
[----:B------:R-:W4:Y:S02]  /*af00*/  LDL.64 R60, [R1+0x218] ;  /* 0x00021800013c7983 */ /* 0x000f240000100a00 */
[C---:B------:R-:W-:Y:S02]  /*af10*/  IMAD.WIDE R44, R2.reuse, 0x2, R50 ;  /* 0x00000002022c7825 */ /* 0x040fe400078e0232 */
[----:B------:R0:W4:Y:S02]  /*af20*/  LDG.E.U16 R39, desc[UR8][R40.64] ;  /* 0x0000000828277981 */ /* 0x000124000c1e1500 */
[C---:B------:R-:W-:Y:S02]  /*af30*/  IMAD.WIDE R46, R2.reuse, 0x2, R46 ;  /* 0x00000002022e7825 */ /* 0x040fe400078e022e */
[----:B------:R1:W4:Y:S02]  /*af40*/  LDG.E.U16 R51, desc[UR8][R44.64] ;  /* 0x000000082c337981 */ /* 0x000324000c1e1500 */
[----:B0-----:R-:W-:-:S02]  /*af50*/  IMAD.WIDE R40, R2, 0x2, R66 ;  /* 0x0000000202287825 */ /* 0x001fc400078e0242 */
[----:B------:R-:W4:Y:S02]  /*af60*/  LDL.64 R66, [R1+0x118] ;  /* 0x0001180001427983 */ /* 0x000f240000100a00 */
[----:B-1----:R-:W-:-:S04]  /*af70*/  IMAD.WIDE R44, R2, 0x2, R58 ;  /* 0x00000002022c7825 */ /* 0x002fc800078e023a */
[----:B-----5:R-:W-:-:S05]  /*af80*/  IMAD.WIDE R42, R2, 0x2, R42 ;  /* 0x00000002022a7825 */ /* 0x020fca00078e022a */
[----:B------:R0:W5:Y:S02]  /*af90*/  LDG.E.U16 R35, desc[UR8][R42.64] ;  /* 0x000000082a237981 */ /* 0x000164000c1e1500 */
[C---:B0-----:R-:W-:Y:S02]  /*afa0*/  IMAD.WIDE R42, R2.reuse, 0x2, R52 ;  /* 0x00000002022a7825 */ /* 0x041fe400078e0234 */
[----:B------:R-:W5:Y:S04]  /*afb0*/  LDG.E.U16 R52, desc[UR8][R46.64] ;  /* 0x000000082e347981 */ /* 0x000f68000c1e1500 */
[----:B------:R0:W5:Y:S01]  /*afc0*/  LDG.E.U16 R50, desc[UR8][R42.64] ;  /* 0x000000082a327981 */ /* 0x000162000c1e1500 */
[----:B--2---:R-:W-:-:S04]  /*afd0*/  IMAD.WIDE R48, R2, 0x2, R48 ;  /* 0x0000000202307825 */ /* 0x004fc800078e0230 */
[C---:B0-----:R-:W-:Y:S01]  /*afe0*/  IMAD.WIDE R42, R2.reuse, 0x2, R64 ;  /* 0x00000002022a7825 */ /* 0x041fe200078e0240 */
[----:B------:R0:W2:Y:S04]  /*aff0*/  LDG.E.U16 R53, desc[UR8][R48.64] ;  /* 0x0000000830357981 */ /* 0x0000a8000c1e1500 */
[----:B------:R-:W2:Y:S01]  /*b000*/  LDL.64 R64, [R1+0xd8] ;  /* 0x0000d80001407983 */ /* 0x000ea20000100a00 */
[----:B---3--:R-:W-:-:S03]  /*b010*/  IMAD.WIDE R46, R2, 0x2, R56 ;  /* 0x00000002022e7825 */ /* 0x008fc600078e0238 */
[----:B------:R1:W3:Y:S01]  /*b020*/  LDG.E.U16 R56, desc[UR8][R44.64] ;  /* 0x000000082c387981 */ /* 0x0002e2000c1e1500 */
[----:B0-----:R-:W-:-:S03]  /*b030*/  IMAD.WIDE R48, R2, 0x2, R54 ;  /* 0x0000000202307825 */ /* 0x001fc600078e0236 */
[----:B------:R0:W3:Y:S04]  /*b040*/  LDG.E.U16 R54, desc[UR8][R40.64] ;  /* 0x0000000828367981 */ /* 0x0000e8000c1e1500 */
[----:B------:R0:W3:Y:S01]  /*b050*/  LDG.E.U16 R55, desc[UR8][R42.64] ;  /* 0x000000082a377981 */ /* 0x0000e2000c1e1500 */
[----:B-1----:R-:W-:-:S03]  /*b060*/  IMAD.WIDE R44, R2, 0x2, R74 ;  /* 0x00000002022c7825 */ /* 0x002fc600078e024a */
[----:B------:R-:W3:Y:S01]  /*b070*/  LDL.64 R74, [R1+0x48] ;  /* 0x00004800014a7983 */ /* 0x000ee20000100a00 */
[----:B0-----:R-:W-:-:S03]  /*b080*/  IMAD.WIDE R40, R2, 0x2, R78 ;  /* 0x0000000202287825 */ /* 0x001fc600078e024e */
[----:B------:R-:W3:Y:S01]  /*b090*/  LDL.64 R78, [R1+0xd0] ;  /* 0x0000d000014e7983 */ /* 0x000ee20000100a00 */
[----:B------:R-:W-:-:S03]  /*b0a0*/  IMAD.WIDE R42, R2, 0x2, R76 ;  /* 0x00000002022a7825 */ /* 0x000fc600078e024c */
[----:B------:R-:W3:Y:S04]  /*b0b0*/  LDL.64 R76, [R1+0x88] ;  /* 0x00008800014c7983 */ /* 0x000ee80000100a00 */
[----:B------:R4:W5:Y:S04]  /*b0c0*/  LDG.E.U16 R57, desc[UR8][R46.64] ;  /* 0x000000082e397981 */ /* 0x000968000c1e1500 */
[----:B------:R-:W5:Y:S04]  /*b0d0*/  LDG.E.U16 R58, desc[UR8][R48.64] ;  /* 0x00000008303a7981 */ /* 0x000f68000c1e1500 */
[----:B------:R0:W5:Y:S01]  /*b0e0*/  LDG.E.U16 R59, desc[UR8][R40.64] ;  /* 0x00000008283b7981 */ /* 0x000162000c1e1500 */
[----:B----4-:R-:W-:-:S05]  /*b0f0*/  IMAD.WIDE R46, R2, 0x2, R62 ;  /* 0x00000002022e7825 */ /* 0x010fca00078e023e */
[----:B------:R-:W4:Y:S01]  /*b100*/  LDG.E.U16 R62, desc[UR8][R46.64] ;  /* 0x000000082e3e7981 */ /* 0x000f22000c1e1500 */
[----:B0-----:R-:W-:-:S04]  /*b110*/  IMAD.WIDE R40, R2, 0x2, R92 ;  /* 0x0000000202287825 */ /* 0x001fc800078e025c */
[C---:B------:R-:W-:Y:S02]  /*b120*/  IMAD.WIDE R48, R2.reuse, 0x2, R60 ;  /* 0x0000000202307825 */ /* 0x040fe400078e023c */
[----:B------:R0:W4:Y:S04]  /*b130*/  LDG.E.U16 R60, desc[UR8][R42.64] ;  /* 0x000000082a3c7981 */ /* 0x000128000c1e1500 */
[----:B------:R1:W4:Y:S04]  /*b140*/  LDG.E.U16 R61, desc[UR8][R44.64] ;  /* 0x000000082c3d7981 */ /* 0x000328000c1e1500 */
[----:B------:R-:W4:Y:S01]  /*b150*/  LDG.E.U16 R63, desc[UR8][R48.64] ;  /* 0x00000008303f7981 */ /* 0x000f22000c1e1500 */
[----:B0-----:R-:W-:-:S04]  /*b160*/  IMAD.WIDE R42, R2, 0x2, R90 ;  /* 0x00000002022a7825 */ /* 0x001fc800078e025a */
[----:B-1----:R-:W-:-:S04]  /*b170*/  IMAD.WIDE R44, R2, 0x2, R68 ;  /* 0x00000002022c7825 */ /* 0x002fc800078e0244 */
[C---:B------:R-:W-:Y:S02]  /*b180*/  IMAD.WIDE R46, R2.reuse, 0x2, R66 ;  /* 0x00000002022e7825 */ /* 0x040fe400078e0242 */
[----:B------:R0:W4:Y:S04]  /*b190*/  LDG.E.U16 R66, desc[UR8][R44.64] ;  /* 0x000000082c427981 */ /* 0x000128000c1e1500 */
[----:B------:R1:W4:Y:S01]  /*b1a0*/  LDG.E.U16 R67, desc[UR8][R46.64] ;  /* 0x000000082e437981 */ /* 0x000322000c1e1500 */
[----:B0-----:R-:W-:-:S04]  /*b1b0*/  IMAD.WIDE R44, R2, 0x2, R84 ;  /* 0x00000002022c7825 */ /* 0x001fc800078e0254 */
[----:B-1----:R-:W-:-:S05]  /*b1c0*/  IMAD.WIDE R46, R2, 0x2, R72 ;  /* 0x00000002022e7825 */ /* 0x002fca00078e0248 */
[----:B------:R-:W4:Y:S01]  /*b1d0*/  LDG.E.U16 R72, desc[UR8][R46.64] ;  /* 0x000000082e487981 */ /* 0x000f22000c1e1500 */
[----:B--2---:R-:W-:-:S03]  /*b1e0*/  IMAD.WIDE R48, R2, 0x2, R64 ;  /* 0x0000000202307825 */ /* 0x004fc600078e0240 */
[----:B------:R0:W2:Y:S04]  /*b1f0*/  LDG.E.U16 R64, desc[UR8][R40.64] ;  /* 0x0000000828407981 */ /* 0x0000a8000c1e1500 */
[----:B------:R1:W2:Y:S04]  /*b200*/  LDG.E.U16 R65, desc[UR8][R42.64] ;  /* 0x000000082a417981 */ /* 0x0002a8000c1e1500 */
[----:B------:R1:W2:Y:S01]  /*b210*/  LDG.E.U16 R68, desc[UR8][R48.64] ;  /* 0x0000000830447981 */ /* 0x0002a2000c1e1500 */
[----:B0-----:R-:W-:-:S04]  /*b220*/  IMAD.WIDE R40, R2, 0x2, R88 ;  /* 0x0000000202287825 */ /* 0x001fc800078e0258 */
[C---:B-1----:R-:W-:Y:S01]  /*b230*/  IMAD.WIDE R42, R2.reuse, 0x2, R86 ;  /* 0x00000002022a7825 */ /* 0x042fe200078e0256 */
[----:B------:R0:W2:Y:S03]  /*b240*/  LDG.E.U16 R69, desc[UR8][R40.64] ;  /* 0x0000000828457981 */ /* 0x0000a6000c1e1500 */
[C---:B------:R-:W-:Y:S02]  /*b250*/  IMAD.WIDE R48, R2.reuse, 0x2, R70 ;  /* 0x0000000202307825 */ /* 0x040fe400078e0246 */
[----:B------:R1:W2:Y:S02]  /*b260*/  LDG.E.U16 R70, desc[UR8][R42.64] ;  /* 0x000000082a467981 */ /* 0x0002a4000c1e1500 */
[C---:B---3--:R-:W-:Y:S02]  /*b270*/  IMAD.WIDE R46, R2.reuse, 0x2, R76 ;  /* 0x00000002022e7825 */ /* 0x048fe400078e024c */
[----:B------:R3:W2:Y:S02]  /*b280*/  LDG.E.U16 R71, desc[UR8][R44.64] ;  /* 0x000000082c477981 */ /* 0x0006a4000c1e1500 */
[----:B0-----:R-:W-:-:S02]  /*b290*/  IMAD.WIDE R40, R2, 0x2, R82 ;  /* 0x0000000202287825 */ /* 0x001fc400078e0252 */
[----:B------:R0:W2:Y:S02]  /*b2a0*/  LDG.E.U16 R73, desc[UR8][R48.64] ;  /* 0x0000000830497981 */ /* 0x0000a4000c1e1500 */
[C---:B-1----:R-:W-:Y:S02]  /*b2b0*/  IMAD.WIDE R42, R2.reuse, 0x2, R80 ;  /* 0x00000002022a7825 */ /* 0x042fe400078e0250 */
[----:B------:R-:W2:Y:S02]  /*b2c0*/  LDG.E.U16 R40, desc[UR8][R40.64] ;  /* 0x0000000828287981 */ /* 0x000ea4000c1e1500 */
[C---:B---3--:R-:W-:Y:S02]  /*b2d0*/  IMAD.WIDE R44, R2.reuse, 0x2, R78 ;  /* 0x00000002022c7825 */ /* 0x048fe400078e024e */
[----:B------:R-:W3:Y:S02]  /*b2e0*/  LDG.E.U16 R42, desc[UR8][R42.64] ;  /* 0x000000082a2a7981 */ /* 0x000ee4000c1e1500 */
[----:B0-----:R-:W-:-:S02]  /*b2f0*/  IMAD.WIDE R48, R2, 0x2, R74 ;  /* 0x0000000202307825 */ /* 0x001fc400078e024a */
[----:B------:R-:W3:Y:S04]  /*b300*/  LDG.E.U16 R44, desc[UR8][R44.64] ;  /* 0x000000082c2c7981 */ /* 0x000ee8000c1e1500 */
[----:B------:R-:W3:Y:S04]  /*b310*/  LDG.E.U16 R46, desc[UR8][R46.64] ;  /* 0x000000082e2e7981 */ /* 0x000ee8000c1e1500 */
[----:B------:R-:W3:Y:S01]  /*b320*/  LDG.E.U16 R48, desc[UR8][R48.64] ;  /* 0x0000000830307981 */ /* 0x000ee2000c1e1500 */
[----:B------:R-:W-:-:S03]  /*b330*/  LOP3.LUT R74, R135, 0x10, RZ, 0x3c, !PT ;  /* 0x00000010874a7812 */ /* 0x000fc600078e3cff */
[----:B------:R-:W-:Y:S04]  /*b340*/  STS.U16 [R135+UR4+0x18000], R34 ;  /* 0x0180002287007988 */ /* 0x000fe80008000404 */
[----:B------:R-:W-:Y:S04]  /*b350*/  STS.U16 [R135+UR4+0x18400], R4 ;  /* 0x0184000487007988 */ /* 0x000fe80008000404 */
[----:B------:R-:W-:Y:S04]  /*b360*/  STS.U16 [R135+UR4+0x18800], R5 ;  /* 0x0188000587007988 */ /* 0x000fe80008000404 */
[----:B------:R-:W-:Y:S04]  /*b370*/  STS.U16 [R135+UR4+0x18c00], R6 ;  /* 0x018c000687007988 */ /* 0x000fe80008000404 */
[----:B------:R-:W-:Y:S04]  /*b380*/  STS.U16 [R135+UR4+0x19000], R7 ;  /* 0x0190000787007988 */ /* 0x000fe80008000404 */
[----:B------:R-:W-:Y:S04]  /*b390*/  STS.U16 [R135+UR4+0x19400], R8 ;  /* 0x0194000887007988 */ /* 0x000fe80008000404 */
[----:B------:R-:W-:Y:S04]  /*b3a0*/  STS.U16 [R135+UR4+0x19800], R9 ;  /* 0x0198000987007988 */ /* 0x000fe80008000404 */
[----:B------:R-:W-:Y:S01]  /*b3b0*/  STS.U16 [R135+UR4+0x19c00], R10 ;  /* 0x019c000a87007988 */ /* 0x000fe20008000404 */
        /* <DEDUP_REMOVED lines=9> */
[----:B------:R-:W-:Y:S04]  /*b450*/  STS.U16 [R75+UR4+0x18100], R19 ;  /* 0x018100134b007988 */ /* 0x000fe80008000404 */
[----:B------:R-:W-:Y:S01]  /*b460*/  STS.U16 [R75+UR4+0x18500], R20 ;  /* 0x018500144b007988 */ /* 0x000fe20008000404 */
[----:B0-----:R-:W-:-:S03]  /*b470*/  LOP3.LUT R74, R135, 0x30, RZ, 0x3c, !PT ;  /* 0x00000030874a7812 */ /* 0x001fc600078e3cff */
        /* <DEDUP_REMOVED lines=14> */
[----:B-----5:R0:W-:Y:S04]  /*b560*/  STS.U16 [R74+UR4+0x19d80], R35 ;  /* 0x019d80234a007988 */ /* 0x0201e80008000404 */
[----:B------:R1:W-:Y:S04]  /*b570*/  STS.U16 [R75+UR4+0x18200], R37 ;  /* 0x018200254b007988 */ /* 0x0003e80008000404 */
[----:B------:R1:W-:Y:S01]  /*b580*/  STS.U16 [R75+UR4+0x18600], R38 ;  /* 0x018600264b007988 */ /* 0x0003e20008000404 */
[----:B0-----:R-:W-:-:S03]  /*b590*/  LOP3.LUT R74, R135, 0x50, RZ, 0x3c, !PT ;  /* 0x00000050874a7812 */ /* 0x001fc600078e3cff */
[----:B------:R1:W-:Y:S04]  /*b5a0*/  STS.U16 [R75+UR4+0x18a00], R39 ;  /* 0x018a00274b007988 */ /* 0x0003e80008000404 */
[----:B------:R1:W-:Y:S04]  /*b5b0*/  STS.U16 [R75+UR4+0x18e00], R50 ;  /* 0x018e00324b007988 */ /* 0x0003e80008000404 */
[----:B------:R1:W-:Y:S04]  /*b5c0*/  STS.U16 [R75+UR4+0x19200], R51 ;  /* 0x019200334b007988 */ /* 0x0003e80008000404 */
[----:B------:R1:W-:Y:S04]  /*b5d0*/  STS.U16 [R75+UR4+0x19600], R52 ;  /* 0x019600344b007988 */ /* 0x0003e80008000404 */
[----:B------:R1:W-:Y:S04]  /*b5e0*/  STS.U16 [R75+UR4+0x19a00], R53 ;  /* 0x019a00354b007988 */ /* 0x0003e80008000404 */
[----:B------:R1:W-:Y:S01]  /*b5f0*/  STS.U16 [R75+UR4+0x19e00], R54 ;  /* 0x019e00364b007988 */ /* 0x0003e20008000404 */
[----:B------:R-:W-:-:S03]  /*b600*/  LOP3.LUT R6, R135, 0x60, RZ, 0x3c, !PT ;  /* 0x0000006087067812 */ /* 0x000fc600078e3cff */
[----:B------:R1:W-:Y:S04]  /*b610*/  STS.U16 [R74+UR4+0x18280], R55 ;  /* 0x018280374a007988 */ /* 0x0003e80008000404 */
[----:B------:R1:W-:Y:S04]  /*b620*/  STS.U16 [R74+UR4+0x18680], R56 ;  /* 0x018680384a007988 */ /* 0x0003e80008000404 */
[----:B------:R1:W-:Y:S04]  /*b630*/  STS.U16 [R74+UR4+0x18a80], R57 ;  /* 0x018a80394a007988 */ /* 0x0003e80008000404 */
[----:B------:R1:W-:Y:S04]  /*b640*/  STS.U16 [R74+UR4+0x18e80], R58 ;  /* 0x018e803a4a007988 */ /* 0x0003e80008000404 */
[----:B------:R1:W-:Y:S04]  /*b650*/  STS.U16 [R74+UR4+0x19280], R59 ;  /* 0x0192803b4a007988 */ /* 0x0003e80008000404 */
[----:B----4-:R1:W-:Y:S04]  /*b660*/  STS.U16 [R74+UR4+0x19680], R60 ;  /* 0x0196803c4a007988 */ /* 0x0103e80008000404 */
[----:B------:R1:W-:Y:S04]  /*b670*/  STS.U16 [R74+UR4+0x19a80], R61 ;  /* 0x019a803d4a007988 */ /* 0x0003e80008000404 */
[----:B------:R1:W-:Y:S01]  /*b680*/  STS.U16 [R74+UR4+0x19e80], R62 ;  /* 0x019e803e4a007988 */ /* 0x0003e20008000404 */
[----:B------:R-:W-:-:S03]  /*b690*/  LOP3.LUT R4, R135, 0x70, RZ, 0x3c, !PT ;  /* 0x0000007087047812 */ /* 0x000fc600078e3cff */
[----:B------:R1:W-:Y:S01]  /*b6a0*/  STS.U16 [R6+UR4+0x18300], R63 ;  /* 0x0183003f06007988 */ /* 0x0003e20008000404 */
[----:B------:R-:W-:Y:S02]  /*b6b0*/  UMOV UR72, 0x1 ;  /* 0x0000000100487882 */ /* 0x000fe40000000000 */
[----:B------:R-:W-:-:S04]  /*b6c0*/  @!UP0 UIADD3 UR72, UPT, UPT, -UR72, 0x100000, URZ ;  /* 0x0010000048488890 */ /* 0x000fc8000fffe1ff */
[----:B------:R-:W-:Y:S02]  /*b6d0*/  @!UP0 USHF.L.U32 UR73, UR72, 0xb, URZ ;  /* 0x0000000b48498899 */ /* 0x000fe400080006ff */
[----:B------:R-:W-:Y:S01]  /*b6e0*/  @!UP0 USHF.L.U32 UR72, UR72, 0x1, URZ ;  /* 0x0000000148488899 */ /* 0x000fe200080006ff */
[----:B------:R-:W-:Y:S01]  /*b6f0*/  VOTEU.ALL UP1, P5 ;  /* 0x0000000000ff7886 */ /* 0x000fe20002820000 */
[----:B--2---:R1:W-:Y:S04]  /*b700*/  STS.U16 [R6+UR4+0x18700], R64 ;  /* 0x0187004006007988 */ /* 0x0043e80008000404 */
        /* <DEDUP_REMOVED lines=10> */
[----:B---3--:R1:W-:Y:S04]  /*b7b0*/  STS.U16 [R4+UR4+0x19380], R42 ;  /* 0x0193802a04007988 */ /* 0x0083e80008000404 */
[----:B------:R1:W-:Y:S04]  /*b7c0*/  STS.U16 [R4+UR4+0x19780], R44 ;  /* 0x0197802c04007988 */ /* 0x0003e80008000404 */
[----:B------:R1:W-:Y:S04]  /*b7d0*/  STS.U16 [R4+UR4+0x19b80], R46 ;  /* 0x019b802e04007988 */ /* 0x0003e80008000404 */
[----:B------:R1:W-:Y:S01]  /*b7e0*/  STS.U16 [R4+UR4+0x19f80], R48 ;  /* 0x019f803004007988 */ /* 0x0003e20008000404 */
[----:B------:R0:W-:Y:S06]  /*b7f0*/  MEMBAR.ALL.CTA ;  /* 0x0000000000007992 */ /* 0x0001ec0000008000 */
[----:B0-----:R-:W-:Y:S04]  /*b800*/  FENCE.VIEW.ASYNC.S ;  /* 0x00000000000073c6 */ /* 0x001fe80000000000 */
[----:B------:R-:W0:Y:S02]  /*b810*/  FENCE.VIEW.ASYNC.S ;  /* 0x00000000000073c6 */ /* 0x000e240000000000 */
[----:B0-----:R1:W0:Y:S02]  /*b820*/  @!UP1 SYNCS.EXCH.64 URZ, [UR4+0x28010], UR72 ;  /* 0x0280104804ff95b2 */ /* 0x0012240008000100 */
[----:B0-----:R-:W-:Y:S06]  /*b830*/  BAR.SYNC.DEFER_BLOCKING 0x0 ;  /* 0x0000000000007b1d */ /* 0x001fec0000010000 */
[----:B-1----:R-:W-:Y:S05]  /*b840*/  @P6 BRA `(.L_x_16) ;  /* 0x0000000000b46947 */ /* 0x002fea0003800000 */
[----:B------:R-:W2:Y:S04]  /*b850*/  LDL R8, [R1+0x26c] ;  /* 0x00026c0001087983 */ /* 0x000ea80000100800 */
[----:B------:R-:W3:Y:S01]  /*b860*/  LDL R4, [R1+0x268] ;  /* 0x0002680001047983 */ /* 0x000ee20000100800 */
[----:B------:R-:W-:-:S13]  /*b870*/  ELECT P0, URZ, PT ;  /* 0x0000000000ff782f */ /* 0x000fda0003800000 */
[----:B------:R-:W-:Y:S01]  /*b880*/  @P0 IMAD.MOV.U32 R5, RZ, RZ, 0x40004040 ;  /* 0x40004040ff050424 */ /* 0x000fe200078e00ff */
[----:B--2---:R-:W-:Y:S02]  /*b890*/  R2UR UR74, R8 ;  /* 0x00000000084a72ca */ /* 0x004fe400000e0000 */
[----:B------:R-:W2:Y:S01]  /*b8a0*/  LDL R8, [R1+0x27c] ;  /* 0x00027c0001087983 */ /* 0x000ea20000100800 */
[----:B---3--:R-:W-:Y:S02]  /*b8b0*/  R2UR UR72, R4 ;  /* 0x00000000044872ca */ /* 0x008fe400000e0000 */
[----:B------:R-:W-:-:S11]  /*b8c0*/  @P0 R2UR UR73, R5 ;  /* 0x00000000054902ca */ /* 0x000fd600000e0000 */
[----:B------:R-:W-:-:S05]  /*b8d0*/  IMAD.U32 R4, RZ, RZ, UR72 ;  /* 0x00000048ff047e24 */ /* 0x000fca000f8e00ff */
[----:B------:R-:W-:Y:S01]  /*b8e0*/  @P0 R2UR UR72, R4 ;  /* 0x00000000044802ca */ /* 0x000fe200000e0000 */
[----:B------:R-:W-:Y:S01]  /*b8f0*/  IMAD.U32 R4, RZ, RZ, UR74 ;  /* 0x0000004aff047e24 */ /* 0x000fe2000f8e00ff */
[----:B------:R-:W-:-:S04]  /*b900*/  @P0 R2UR UR75, R5 ;  /* 0x00000000054b02ca */ /* 0x000fc800000e0000 */
[----:B------:R-:W-:Y:S02]  /*b910*/  @P0 R2UR UR74, R4 ;  /* 0x00000000044a02ca */ /* 0x000fe400000e0000 */
[----:B------:R-:W-:Y:S01]  /*b920*/  MOV.SPILL R6, UR5 ;  /* 0x0000000500067c02 */ /* 0x000fe20009000f00 */
[----:B------:R-:W-:Y:S01]  /*b930*/  UMOV UR5, 0x8108490 ;  /* 0x0810849000057882 */ /* 0x000fe20000000000 */
[----:B------:R-:W-:Y:S01]  /*b940*/  MOV.SPILL R7, UR4 ;  /* 0x0000000400077c02 */ /* 0x000fe20009000f00 */
[----:B------:R-:W-:-:S08]  /*b950*/  UMOV UR4, 0x0 ;  /* 0x0000000000047882 */ /* 0x000fd00000000000 */
[----:B------:R0:W-:Y:S01]  /*b960*/  UTCHMMA gdesc[UR72], gdesc[UR74], tmem[UR7], tmem[UR4], idesc[UR5], !UPT ;  /* 0x00ff044a480075ea */ /* 0x0001e2000f800007 */
[----:B------:R-:W-:Y:S01]  /*b970*/  IMAD.MOV.U32 R5, RZ, RZ, RZ ;  /* 0x000000ffff057224 */ /* 0x000fe200078e00ff */
[----:B0-----:R-:W-:Y:S01]  /*b980*/  UMOV UR72, 0x0 ;  /* 0x0000000000487882 */ /* 0x001fe20000000000 */
[----:B------:R-:W-:Y:S01]  /*b990*/  UMOV UR73, 0x8108490 ;  /* 0x0810849000497882 */ /* 0x000fe20000000000 */
[----:B------:R-:W-:Y:S01]  /*b9a0*/  UMOV UR74, 0x0 ;  /* 0x00000000004a7882 */ /* 0x000fe20000000000 */
[----:B------:R-:W-:Y:S01]  /*b9b0*/  UMOV UR75, 0x8108490 ;  /* 0x08108490004b7882 */ /* 0x000fe20000000000 */
[----:B------:R-:W-:Y:S01]  /*b9c0*/  UTCHMMA gdesc[UR38], gdesc[UR10], tmem[UR7], tmem[UR72], idesc[UR73], UPT ;  /* 0x00ff480a260075ea */ /* 0x000fe2000b800007 */
        /* <DEDUP_REMOVED lines=13> */
[----:B------:R0:W-:Y:S01]  /*baa0*/  UTCHMMA gdesc[UR40], gdesc[UR70], tmem[UR7], tmem[UR72], idesc[UR73], UPT ;  /* 0x00ff4846280075ea */ /* 0x0001e2000b800007 */
[----:B------:R-:W-:-:S02]  /*bab0*/  R2UR.FILL UR5, R6 ;  /* 0x00000000060572ca */ /* 0x000fc400004e0000 */
[----:B------:R-:W-:Y:S01]  /*bac0*/  R2UR.FILL UR4, R7 ;  /* 0x00000000070472ca */ /* 0x000fe200004e0000 */
[----:B--2---:R-:W-:-:S05]  /*bad0*/  VIADD R4, R8, 0x28010 ;  /* 0x0002801008047836 */ /* 0x004fca0000000000 */
[----:B------:R-:W-:-:S04]  /*bae0*/  @P0 MOV R4, R4 ;  /* 0x0000000400040202 */ /* 0x000fc80000000f00 */
[----:B0-----:R-:W-:-:S13]  /*baf0*/  @P0 R2UR UR72, R4 ;  /* 0x00000000044802ca */ /* 0x001fda00000e0000 */
[----:B------:R0:W-:Y:S01]  /*bb00*/  UTCBAR [UR72], URZ ;  /* 0x000000ff480073e9 */ /* 0x0001e200080000ff */
[----:B------:R-:W-:Y:S01]  /*bb10*/  NOP ;  /* 0x0000000000007918 */ /* 0x000fe20000000000 */
.L_x_16:
[----:B------:R-:W1:Y:S01]  /*bb20*/  S2R R4, SR_TID.X ;  /* 0x0000000000047919 */ /* 0x000e620000002100 */
[----:B------:R-:W2:Y:S01]  /*bb30*/  SYNCS.PHASECHK.TRANS64.TRYWAIT P2, [UR4+0x28010], RZ ;  /* 0x028010ffff0075a7 */ /* 0x000ea20008041104 */
[----:B------:R-:W3:Y:S01]  /*bb40*/  LDC R37, c[0x0][0x3a8] ;  /* 0x0000ea00ff257b82 */ /* 0x000ee20000000800 */
[----:B-1----:R-:W-:-:S05]  /*bb50*/  IMAD.SHL.U32 R4, R4, 0x2, RZ ;  /* 0x0000000204047824 */ /* 0x002fca00078e00ff */
[----:B------:R-:W-:-:S04]  /*bb60*/  LOP3.LUT R4, R4, 0x20, RZ, 0xc0, !PT ;  /* 0x0000002004047812 */ /* 0x000fc800078ec0ff */
[----:B------:R-:W-:-:S04]  /*bb70*/  IADD3 R65, P0, PT, R4, R138, RZ ;  /* 0x0000008a04417210 */ /* 0x000fc80007f1e0ff */
[C---:B------:R-:W-:Y:S01]  /*bb80*/  IADD3 R4, P1, PT, R65.reuse, 0x82, RZ ;  /* 0x0000008241047810 */ /* 0x040fe20007f3e0ff */
[----:B------:R-:W-:Y:S01]  /*bb90*/  IMAD.X R39, RZ, RZ, R139, P0 ;  /* 0x000000ffff277224 */ /* 0x000fe200000e068b */
[C---:B------:R-:W-:Y:S02]  /*bba0*/  IADD3 R38, P0, PT, R65.reuse, 0x80, RZ ;  /* 0x0000008041267810 */ /* 0x040fe40007f1e0ff */
[C---:B------:R-:W-:Y:S02]  /*bbb0*/  IADD3 R67, P3, PT, R65.reuse, 0x83, RZ ;  /* 0x0000008341437810 */ /* 0x040fe40007f7e0ff */
[----:B------:R-:W-:Y:S01]  /*bbc0*/  IADD3.X R42, PT, PT, RZ, R39, RZ, P1, !PT ;  /* 0x00000027ff2a7210 */ /* 0x000fe20000ffe4ff */
[--C-:B------:R-:W-:Y:S01]  /*bbd0*/  IMAD.X R40, RZ, RZ, R39.reuse, P0 ;  /* 0x000000ffff287224 */ /* 0x100fe200000e0627 */
[C---:B------:R-:W-:Y:S01]  /*bbe0*/  IADD3 R41, P0, PT, R65.reuse, 0x84, RZ ;  /* 0x0000008441297810 */ /* 0x040fe20007f1e0ff */
[----:B------:R-:W-:Y:S01]  /*bbf0*/  IMAD.X R44, RZ, RZ, R39, P3 ;  /* 0x000000ffff2c7224 */ /* 0x000fe200018e0627 */
[----:B------:R-:W-:-:S02]  /*bc00*/  IADD3 R43, P1, PT, R65, 0x85, RZ ;  /* 0x00000085412b7810 */ /* 0x000fc40007f3e0ff */
[----:B------:R-:W-:Y:S01]  /*bc10*/  ISETP.GT.U32.AND P3, PT, R4, R134, PT ;  /* 0x000000860400720c */ /* 0x000fe20003f64070 */
[--C-:B------:R-:W-:Y:S01]  /*bc20*/  IMAD.X R45, RZ, RZ, R39.reuse, P0 ;  /* 0x000000ffff2d7224 */ /* 0x100fe200000e0627 */
[C---:B------:R-:W-:Y:S01]  /*bc30*/  IADD3 R46, P0, PT, R65.reuse, 0x86, RZ ;  /* 0x00000086412e7810 */ /* 0x040fe20007f1e0ff */
[----:B------:R-:W-:Y:S01]  /*bc40*/  IMAD.X R47, RZ, RZ, R39, P1 ;  /* 0x000000ffff2f7224 */ /* 0x000fe200008e0627 */
[----:B------:R-:W-:Y:S01]  /*bc50*/  IADD3 R48, P1, PT, R65, 0x87, RZ ;  /* 0x0000008741307810 */ /* 0x000fe20007f3e0ff */
[----:B--23--:R-:W-:-:S12]  /*bc60*/  @!P2 BRA `(.L_x_17) ;  /* 0x0000007800b0a947 */ /* 0x00cfd80003800000 */
.L_x_25:
[----:B------:R-:W2:Y:S01]  /*bc70*/  LDL R4, [R1+0x278] ;  /* 0x0002780001047983 */ /* 0x000ea20000100800 */
[----:B------:R-:W-:Y:S01]  /*bc80*/  BAR.SYNC.DEFER_BLOCKING 0x0 ;  /* 0x0000000000007b1d */ /* 0x000fe20000010000 */
[C---:B------:R-:W-:Y:S01]  /*bc90*/  IADD3 R49, P2, PT, R65.reuse, 0x88, RZ ;  /* 0x0000008841317810 */ /* 0x040fe20007f5e0ff */
[--C-:B------:R-:W-:Y:S01]  /*bca0*/  IMAD.X R50, RZ, RZ, R39.reuse, P0 ;  /* 0x000000ffff327224 */ /* 0x100fe200000e0627 */
[C---:B------:R-:W-:Y:S01]  /*bcb0*/  IADD3 R51, P0, PT, R65.reuse, 0x89, RZ ;  /* 0x0000008941337810 */ /* 0x040fe20007f1e0ff */
[--C-:B------:R-:W-:Y:S01]  /*bcc0*/  IMAD.X R52, RZ, RZ, R39.reuse, P1 ;  /* 0x000000ffff347224 */ /* 0x100fe200008e0627 */
[----:B------:R-:W-:Y:S01]  /*bcd0*/  ISETP.GT.U32.AND.EX P3, PT, R42, RZ, PT, P3 ;  /* 0x000000ff2a00720c */ /* 0x000fe20003f64130 */
[--C-:B------:R-:W-:Y:S01]  /*bce0*/  IMAD.X R54, RZ, RZ, R39.reuse, P2 ;  /* 0x000000ffff367224 */ /* 0x100fe200010e0627 */
[C---:B------:R-:W-:Y:S01]  /*bcf0*/  IADD3 R55, P2, PT, R65.reuse, 0x8b, RZ ;  /* 0x0000008b41377810 */ /* 0x040fe20007f5e0ff */
[--C-:B------:R-:W-:Y:S01]  /*bd00*/  IMAD.X R56, RZ, RZ, R39.reuse, P0 ;  /* 0x000000ffff387224 */ /* 0x100fe200000e0627 */
[C---:B------:R-:W-:Y:S01]  /*bd10*/  IADD3 R57, P0, PT, R65.reuse, 0x8c, RZ ;  /* 0x0000008c41397810 */ /* 0x040fe20007f1e0ff */
[----:B------:R-:W1:Y:S01]  /*bd20*/  S2R R68, SR_TID.X ;  /* 0x0000000000447919 */ /* 0x000e620000002100 */
[C---:B------:R-:W-:Y:S01]  /*bd30*/  IADD3 R53, P1, PT, R65.reuse, 0x8a, RZ ;  /* 0x0000008a41357810 */ /* 0x040fe20007f3e0ff */
[--C-:B------:R-:W-:Y:S01]  /*bd40*/  IMAD.X R60, RZ, RZ, R39.reuse, P2 ;  /* 0x000000ffff3c7224 */ /* 0x100fe200010e0627 */
[C---:B------:R-:W-:Y:S01]  /*bd50*/  IADD3 R61, P2, PT, R65.reuse, 0x8e, RZ ;  /* 0x0000008e413d7810 */ /* 0x040fe20007f5e0ff */
[--C-:B------:R-:W-:Y:S01]  /*bd60*/  IMAD.X R62, RZ, RZ, R39.reuse, P0 ;  /* 0x000000ffff3e7224 */ /* 0x100fe200000e0627 */
[----:B------:R-:W-:Y:S01]  /*bd70*/  IADD3 R63, P0, PT, R138, 0x80, RZ ;  /* 0x000000808a3f7810 */ /* 0x000fe20007f1e0ff */
[--C-:B------:R-:W-:Y:S01]  /*bd80*/  IMAD.X R58, RZ, RZ, R39.reuse, P1 ;  /* 0x000000ffff3a7224 */ /* 0x100fe200008e0627 */
[----:B------:R-:W-:Y:S01]  /*bd90*/  IADD3 R59, P1, PT, R65, 0x8d, RZ ;  /* 0x0000008d413b7810 */ /* 0x000fe20007f3e0ff */
[----:B------:R-:W-:Y:S01]  /*bda0*/  IMAD.X R66, RZ, RZ, R39, P2 ;  /* 0x000000ffff427224 */ /* 0x000fe200010e0627 */
[-C--:B------:R-:W-:Y:S01]  /*bdb0*/  ISETP.GT.U32.AND P2, PT, R67, R134.reuse, PT ;  /* 0x000000864300720c */ /* 0x080fe20003f44070 */
[----:B------:R-:W-:Y:S01]  /*bdc0*/  IMAD.X R67, RZ, RZ, R139, P0 ;  /* 0x000000ffff437224 */ /* 0x000fe200000e068b */
[----:B------:R-:W-:Y:S01]  /*bdd0*/  ISETP.GE.U32.AND P0, PT, R38, R134, PT ;  /* 0x000000862600720c */ /* 0x000fe20003f06070 */
[----:B------:R-:W-:Y:S01]  /*bde0*/  IMAD.X R64, RZ, RZ, R39, P1 ;  /* 0x000000ffff407224 */ /* 0x000fe200008e0627 */
[----:B------:R-:W-:Y:S01]  /*bdf0*/  IADD3 R65, P1, PT, R65, 0x8f, RZ ;  /* 0x0000008f41417810 */ /* 0x000fe20007f3e0ff */
[----:B------:R-:W3:Y:S01]  /*be00*/  @!P5 SYNCS.CCTL.IV [UR4+0x28010] ;  /* 0x02801000ff00d9b1 */ /* 0x000ee20008000004 */
[----:B------:R-:W-:-:S02]  /*be10*/  ISETP.GE.U32.AND.EX P0, PT, R40, RZ, PT, P0 ;  /* 0x000000ff2800720c */ /* 0x000fc40003f06100 */
[----:B------:R-:W-:Y:S02]  /*be20*/  IADD3.X R39, PT, PT, RZ, R39, RZ, P1, !PT ;  /* 0x00000027ff277210 */ /* 0x000fe40000ffe4ff */
[----:B------:R-:W-:Y:S02]  /*be30*/  ISETP.GT.U32.AND P1, PT, R38, R134, PT ;  /* 0x000000862600720c */ /* 0x000fe40003f24070 */
[----:B------:R-:W-:Y:S02]  /*be40*/  ISETP.GT.U32.AND.EX P2, PT, R44, RZ, PT, P2 ;  /* 0x000000ff2c00720c */ /* 0x000fe40003f44120 */
[----:B------:R-:W-:Y:S01]  /*be50*/  ISETP.GT.U32.AND.EX P1, PT, R40, RZ, PT, P1 ;  /* 0x000000ff2800720c */ /* 0x000fe20003f24110 */
[----:B-1----:R-:W-:-:S05]  /*be60*/  IMAD.SHL.U32 R68, R68, 0x2, RZ ;  /* 0x0000000244447824 */ /* 0x002fca00078e00ff */
        /* <DEDUP_REMOVED lines=10> */
[----:B------:R-:W-:Y:S01]  /*bf10*/  FSEL R5, R5, -INF , !P0 ;  /* 0xff80000005057808 */ /* 0x000fe20004000000 */
[-C--:B------:R-:W-:Y:S01]  /*bf20*/  FMUL R8, R8, R37.reuse ;  /* 0x0000002508087220 */ /* 0x080fe20000400000 */
[-C--:B------:R-:W-:Y:S01]  /*bf30*/  ISETP.GT.U32.AND P0, PT, R43, R134.reuse, PT ;  /* 0x000000862b00720c */ /* 0x080fe20003f04070 */
[-C--:B------:R-:W-:Y:S01]  /*bf40*/  FMUL R10, R10, R37.reuse ;  /* 0x000000250a0a7220 */ /* 0x080fe20000400000 */
[----:B------:R-:W-:Y:S01]  /*bf50*/  FSEL R6, R6, -INF , !P3 ;  /* 0xff80000006067808 */ /* 0x000fe20005800000 */
[-C--:B------:R-:W-:Y:S01]  /*bf60*/  FMUL R11, R11, R37.reuse ;  /* 0x000000250b0b7220 */ /* 0x080fe20000400000 */
[----:B------:R-:W-:Y:S01]  /*bf70*/  ISETP.GT.U32.AND.EX P0, PT, R47, RZ, PT, P0 ;  /* 0x000000ff2f00720c */ /* 0x000fe20003f04100 */
[-C--:B------:R-:W-:Y:S01]  /*bf80*/  FMUL R12, R12, R37.reuse ;  /* 0x000000250c0c7220 */ /* 0x080fe20000400000 */
[-C--:B------:R-:W-:Y:S01]  /*bf90*/  ISETP.GT.U32.AND P3, PT, R46, R134.reuse, PT ;  /* 0x000000862e00720c */ /* 0x080fe20003f64070 */
[----:B------:R-:W2:Y:S01]  /*bfa0*/  LDL.64 R42, [R1+0x248] ;  /* 0x00024800012a7983 */ /* 0x000ea20000100a00 */
[----:B------:R-:W-:Y:S01]  /*bfb0*/  FSEL R9, R9, -INF , !P0 ;  /* 0xff80000009097808 */ /* 0x000fe20004000000 */
[-C--:B------:R-:W-:Y:S01]  /*bfc0*/  FMUL R14, R14, R37.reuse ;  /* 0x000000250e0e7220 */ /* 0x080fe20000400000 */
[-C--:B------:R-:W-:Y:S01]  /*bfd0*/  ISETP.GT.U32.AND P0, PT, R51, R134.reuse, PT ;  /* 0x000000863300720c */ /* 0x080fe20003f04070 */
[----:B------:R-:W4:Y:S01]  /*bfe0*/  LDL.64 R46, [R1+0x258] ;  /* 0x00025800012e7983 */ /* 0x000f220000100a00 */
[----:B------:R-:W-:Y:S01]  /*bff0*/  ISETP.GT.U32.AND.EX P3, PT, R50, RZ, PT, P3 ;  /* 0x000000ff3200720c */ /* 0x000fe20003f64130 */
[-C--:B------:R-:W-:Y:S01]  /*c000*/  FMUL R15, R15, R37.reuse ;  /* 0x000000250f0f7220 */ /* 0x080fe20000400000 */
[----:B------:R-:W-:Y:S01]  /*c010*/  FSEL R4, R4, -INF , !P1 ;  /* 0xff80000004047808 */ /* 0x000fe20004800000 */
[----:B------:R-:W3:Y:S01]  /*c020*/  LDL R51, [R1+0x274] ;  /* 0x0002740001337983 */ /* 0x000ee20000100800 */
[-C--:B------:R-:W-:Y:S01]  /*c030*/  ISETP.GT.U32.AND P1, PT, R41, R134.reuse, PT ;  /* 0x000000862900720c */ /* 0x080fe20003f24070 */
[-C--:B------:R-:W-:Y:S01]  /*c040*/  FMUL R38, R16, R37.reuse ;  /* 0x0000002510267220 */ /* 0x080fe20000400000 */
[----:B------:R-:W-:Y:S01]  /*c050*/  FSEL R7, R7, -INF , !P2 ;  /* 0xff80000007077808 */ /* 0x000fe20005000000 */
[----:B------:R-:W5:Y:S01]  /*c060*/  LDL R50, [R1+0x270] ;  /* 0x0002700001327983 */ /* 0x000f620000100800 */
[----:B------:R-:W-:Y:S01]  /*c070*/  ISETP.GT.U32.AND.EX P1, PT, R45, RZ, PT, P1 ;  /* 0x000000ff2d00720c */ /* 0x000fe20003f24110 */
[-C--:B------:R-:W-:Y:S01]  /*c080*/  FMUL R40, R17, R37.reuse ;  /* 0x0000002511287220 */ /* 0x080fe20000400000 */
[-C--:B------:R-:W-:Y:S01]  /*c090*/  ISETP.GT.U32.AND P2, PT, R48, R134.reuse, PT ;  /* 0x000000863000720c */ /* 0x080fe20003f44070 */
[----:B------:R-:W2:Y:S01]  /*c0a0*/  LDL.64 R44, [R1+0x250] ;  /* 0x00025000012c7983 */ /* 0x000ea20000100a00 */
[----:B------:R-:W-:Y:S01]  /*c0b0*/  FSEL R8, R8, -INF , !P1 ;  /* 0xff80000008087808 */ /* 0x000fe20004800000 */
[-C--:B------:R-:W-:Y:S01]  /*c0c0*/  FMUL R19, R19, R37.reuse ;  /* 0x0000002513137220 */ /* 0x080fe20000400000 */
[-C--:B------:R-:W-:Y:S01]  /*c0d0*/  ISETP.GT.U32.AND P1, PT, R49, R134.reuse, PT ;  /* 0x000000863100720c */ /* 0x080fe20003f24070 */
[-C--:B------:R-:W-:Y:S01]  /*c0e0*/  FMUL R13, R13, R37.reuse ;  /* 0x000000250d0d7220 */ /* 0x080fe20000400000 */
[----:B------:R-:W-:Y:S01]  /*c0f0*/  ISETP.GT.U32.AND.EX P2, PT, R52, RZ, PT, P2 ;  /* 0x000000ff3400720c */ /* 0x000fe20003f44120 */
[----:B------:R-:W2:Y:S01]  /*c100*/  LDL.64 R48, [R1+0x260] ;  /* 0x0002600001307983 */ /* 0x000ea20000100a00 */
[----:B------:R-:W-:Y:S01]  /*c110*/  ISETP.GT.U32.AND.EX P1, PT, R54, RZ, PT, P1 ;  /* 0x000000ff3600720c */ /* 0x000fe20003f24110 */
[-C--:B------:R-:W-:Y:S01]  /*c120*/  FMUL R21, R21, R37.reuse ;  /* 0x0000002515157220 */ /* 0x080fe20000400000 */
[----:B------:R-:W-:Y:S01]  /*c130*/  FSEL R10, R10, -INF , !P3 ;  /* 0xff8000000a0a7808 */ /* 0x000fe20005800000 */
[-C--:B------:R-:W-:Y:S01]  /*c140*/  FMUL R22, R22, R37.reuse ;  /* 0x0000002516167220 */ /* 0x080fe20000400000 */
[-C--:B------:R-:W-:Y:S01]  /*c150*/  ISETP.GT.U32.AND P3, PT, R53, R134.reuse, PT ;  /* 0x000000863500720c */ /* 0x080fe20003f64070 */
[-C--:B------:R-:W-:Y:S01]  /*c160*/  FMUL R23, R23, R37.reuse ;  /* 0x0000002517177220 */ /* 0x080fe20000400000 */
[----:B------:R-:W-:Y:S01]  /*c170*/  FSEL R11, R11, -INF , !P2 ;  /* 0xff8000000b0b7808 */ /* 0x000fe20005000000 */
[-C--:B------:R-:W-:Y:S01]  /*c180*/  FMUL R24, R24, R37.reuse ;  /* 0x0000002518187220 */ /* 0x080fe20000400000 */
[-C--:B------:R-:W-:Y:S01]  /*c190*/  ISETP.GT.U32.AND P2, PT, R55, R134.reuse, PT ;  /* 0x000000863700720c */ /* 0x080fe20003f44070 */
[-C--:B------:R-:W-:Y:S01]  /*c1a0*/  FMUL R25, R25, R37.reuse ;  /* 0x0000002519197220 */ /* 0x080fe20000400000 */
[----:B------:R-:W-:Y:S01]  /*c1b0*/  FSEL R12, R12, -INF , !P1 ;  /* 0xff8000000c0c7808 */ /* 0x000fe20004800000 */
[-C--:B------:R-:W-:Y:S01]  /*c1c0*/  FMUL R26, R26, R37.reuse ;  /* 0x000000251a1a7220 */ /* 0x080fe20000400000 */
[----:B------:R-:W-:Y:S01]  /*c1d0*/  ISETP.GT.U32.AND P1, PT, R57, R134, PT ;  /* 0x000000863900720c */ /* 0x000fe20003f24070 */
[-C--:B------:R-:W-:Y:S01]  /*c1e0*/  FMUL R27, R27, R37.reuse ;  /* 0x000000251b1b7220 */ /* 0x080fe20000400000 */
[----:B------:R-:W-:Y:S01]  /*c1f0*/  ISETP.GT.U32.AND.EX P3, PT, R58, RZ, PT, P3 ;  /* 0x000000ff3a00720c */ /* 0x000fe20003f64130 */
[----:B------:R-:W-:Y:S01]  /*c200*/  FMUL R29, R29, R37 ;  /* 0x000000251d1d7220 */ /* 0x000fe20000400000 */
[----:B------:R-:W-:-:S02]  /*c210*/  ISETP.GT.U32.AND.EX P2, PT, R60, RZ, PT, P2 ;  /* 0x000000ff3c00720c */ /* 0x000fc40003f44120 */
[----:B------:R-:W-:Y:S02]  /*c220*/  ISETP.GT.U32.AND.EX P1, PT, R62, RZ, PT, P1 ;  /* 0x000000ff3e00720c */ /* 0x000fe40003f24110 */
[----:B------:R-:W-:Y:S02]  /*c230*/  FSEL R14, R14, -INF , !P3 ;  /* 0xff8000000e0e7808 */ /* 0x000fe40005800000 */
[-C--:B------:R-:W-:Y:S02]  /*c240*/  ISETP.GT.U32.AND P3, PT, R61, R134.reuse, PT ;  /* 0x000000863d00720c */ /* 0x080fe40003f64070 */
[----:B------:R-:W-:Y:S02]  /*c250*/  FSEL R15, R15, -INF , !P2 ;  /* 0xff8000000f0f7808 */ /* 0x000fe40005000000 */
[----:B------:R-:W-:Y:S02]  /*c260*/  ISETP.GT.U32.AND P2, PT, R65, R134, PT ;  /* 0x000000864100720c */ /* 0x000fe40003f44070 */
[----:B------:R-:W-:Y:S01]  /*c270*/  FSEL R17, R38, -INF , !P1 ;  /* 0xff80000026117808 */ /* 0x000fe20004800000 */
[----:B------:R-:W-:Y:S01]  /*c280*/  FMUL R38, R18, R37 ;  /* 0x0000002512267220 */ /* 0x000fe20000400000 */
[----:B------:R-:W-:-:S02]  /*c290*/  ISETP.GT.U32.AND.EX P3, PT, R66, RZ, PT, P3 ;  /* 0x000000ff4200720c */ /* 0x000fc40003f64130 */
[--C-:B------:R-:W-:Y:S02]  /*c2a0*/  LOP3.LUT R18, R63, 0x10, R68.reuse, 0xfe, !PT ;  /* 0x000000103f127812 */ /* 0x100fe400078efe44 */
[----:B------:R-:W-:Y:S02]  /*c2b0*/  ISETP.GT.U32.AND.EX P2, PT, R39, RZ, PT, P2 ;  /* 0x000000ff2700720c */ /* 0x000fe40003f44120 */
[----:B------:R-:W-:Y:S02]  /*c2c0*/  LOP3.LUT R39, R63, 0x11, R68, 0xfe, !PT ;  /* 0x000000113f277812 */ /* 0x000fe400078efe44 */
[----:B------:R-:W-:Y:S02]  /*c2d0*/  FSEL R38, R38, -INF , !P3 ;  /* 0xff80000026267808 */ /* 0x000fe40005800000 */
[----:B------:R-:W-:Y:S02]  /*c2e0*/  ISETP.GT.U32.AND P3, PT, R18, R134, PT ;  /* 0x000000861200720c */ /* 0x000fe40003f64070 */
[----:B------:R-:W-:-:S02]  /*c2f0*/  FSEL R18, R19, -INF , !P2 ;  /* 0xff80000013127808 */ /* 0x000fc40005000000 */
[----:B------:R-:W-:Y:S01]  /*c300*/  ISETP.GT.U32.AND P2, PT, R39, R134, PT ;  /* 0x000000862700720c */ /* 0x000fe20003f44070 */
[----:B------:R-:W-:Y:S01]  /*c310*/  FMUL R39, R20, R37 ;  /* 0x0000002514277220 */ /* 0x000fe20000400000 */
[----:B------:R-:W-:Y:S02]  /*c320*/  ISETP.GT.U32.AND.EX P0, PT, R56, RZ, PT, P0 ;  /* 0x000000ff3800720c */ /* 0x000fe40003f04100 */
[----:B------:R-:W-:Y:S02]  /*c330*/  ISETP.GT.U32.AND.EX P3, PT, R67, RZ, PT, P3 ;  /* 0x000000ff4300720c */ /* 0x000fe40003f64130 */
[----:B------:R-:W-:Y:S02]  /*c340*/  LOP3.LUT R19, R63, 0x12, R68, 0xfe, !PT ;  /* 0x000000123f137812 */ /* 0x000fe400078efe44 */
[----:B------:R-:W-:Y:S02]  /*c350*/  ISETP.GT.U32.AND.EX P2, PT, R67, RZ, PT, P2 ;  /* 0x000000ff4300720c */ /* 0x000fe40003f44120 */
[----:B------:R-:W-:-:S02]  /*c360*/  FSEL R13, R13, -INF , !P0 ;  /* 0xff8000000d0d7808 */ /* 0x000fc40004000000 */
[--C-:B------:R-:W-:Y:S02]  /*c370*/  LOP3.LUT R20, R63, 0x13, R68.reuse, 0xfe, !PT ;  /* 0x000000133f147812 */ /* 0x100fe400078efe44 */
[-C--:B------:R-:W-:Y:S02]  /*c380*/  ISETP.GT.U32.AND P0, PT, R59, R134.reuse, PT ;  /* 0x000000863b00720c */ /* 0x080fe40003f04070 */
[----:B------:R-:W-:Y:S02]  /*c390*/  FSEL R39, R39, -INF , !P3 ;  /* 0xff80000027277808 */ /* 0x000fe40005800000 */
[----:B------:R-:W-:Y:S02]  /*c3a0*/  ISETP.GT.U32.AND P3, PT, R19, R134, PT ;  /* 0x000000861300720c */ /* 0x000fe40003f64070 */
[----:B------:R-:W-:Y:S02]  /*c3b0*/  FSEL R19, R21, -INF , !P2 ;  /* 0xff80000015137808 */ /* 0x000fe40005000000 */
[----:B------:R-:W-:-:S02]  /*c3c0*/  LOP3.LUT R16, R63, 0x1f, R68, 0xfe, !PT ;  /* 0x0000001f3f107812 */ /* 0x000fc400078efe44 */
[-C--:B------:R-:W-:Y:S02]  /*c3d0*/  ISETP.GT.U32.AND P2, PT, R20, R134.reuse, PT ;  /* 0x000000861400720c */ /* 0x080fe40003f44070 */
[----:B------:R-:W-:Y:S02]  /*c3e0*/  ISETP.GT.U32.AND.EX P0, PT, R64, RZ, PT, P0 ;  /* 0x000000ff4000720c */ /* 0x000fe40003f04100 */
[----:B------:R-:W-:Y:S02]  /*c3f0*/  ISETP.GT.U32.AND.EX P3, PT, R67, RZ, PT, P3 ;  /* 0x000000ff4300720c */ /* 0x000fe40003f64130 */
[----:B------:R-:W-:Y:S02]  /*c400*/  LOP3.LUT R20, R63, 0x14, R68, 0xfe, !PT ;  /* 0x000000143f147812 */ /* 0x000fe400078efe44 */
[----:B------:R-:W-:Y:S02]  /*c410*/  ISETP.GT.U32.AND P1, PT, R16, R134, PT ;  /* 0x000000861000720c */ /* 0x000fe40003f24070 */
[----:B------:R-:W-:-:S02]  /*c420*/  ISETP.GT.U32.AND.EX P2, PT, R67, RZ, PT, P2 ;  /* 0x000000ff4300720c */ /* 0x000fc40003f44120 */
[----:B------:R-:W-:Y:S02]  /*c430*/  FSEL R16, R40, -INF , !P0 ;  /* 0xff80000028107808 */ /* 0x000fe40004000000 */
[----:B------:R-:W-:Y:S02]  /*c440*/  LOP3.LUT R21, R63, 0x15, R68, 0xfe, !PT ;  /* 0x000000153f157812 */ /* 0x000fe400078efe44 */
[----:B------:R-:W-:Y:S02]  /*c450*/  FSEL R40, R22, -INF , !P3 ;  /* 0xff80000016287808 */ /* 0x000fe40005800000 */
[-C--:B------:R-:W-:Y:S02]  /*c460*/  ISETP.GT.U32.AND P3, PT, R20, R134.reuse, PT ;  /* 0x000000861400720c */ /* 0x080fe40003f64070 */
[----:B------:R-:W-:Y:S02]  /*c470*/  FSEL R20, R23, -INF , !P2 ;  /* 0xff80000017147808 */ /* 0x000fe40005000000 */
[----:B------:R-:W-:-:S02]  /*c480*/  ISETP.GT.U32.AND P2, PT, R21, R134, PT ;  /* 0x000000861500720c */ /* 0x000fc40003f44070 */
[--C-:B------:R-:W-:Y:S02]  /*c490*/  LOP3.LUT R41, R63, 0x1e, R68.reuse, 0xfe, !PT ;  /* 0x0000001e3f297812 */ /* 0x100fe400078efe44 */
[----:B------:R-:W-:Y:S02]  /*c4a0*/  ISETP.GT.U32.AND.EX P3, PT, R67, RZ, PT, P3 ;  /* 0x000000ff4300720c */ /* 0x000fe40003f64130 */
[--C-:B------:R-:W-:Y:S02]  /*c4b0*/  LOP3.LUT R21, R63, 0x17, R68.reuse, 0xfe, !PT ;  /* 0x000000173f157812 */ /* 0x100fe400078efe44 */
[----:B------:R-:W-:Y:S02]  /*c4c0*/  ISETP.GT.U32.AND.EX P2, PT, R67, RZ, PT, P2 ;  /* 0x000000ff4300720c */ /* 0x000fe40003f44120 */
[----:B------:R-:W-:Y:S02]  /*c4d0*/  ISETP.GT.U32.AND P0, PT, R41, R134, PT ;  /* 0x000000862900720c */ /* 0x000fe40003f04070 */
[----:B------:R-:W-:-:S02]  /*c4e0*/  LOP3.LUT R22, R63, 0x16, R68, 0xfe, !PT ;  /* 0x000000163f167812 */ /* 0x000fc400078efe44 */
[----:B------:R-:W-:Y:S02]  /*c4f0*/  FSEL R41, R24, -INF , !P3 ;  /* 0xff80000018297808 */ /* 0x000fe40005800000 */
[-C--:B------:R-:W-:Y:S02]  /*c500*/  ISETP.GT.U32.AND P3, PT, R21, R134.reuse, PT ;  /* 0x000000861500720c */ /* 0x080fe40003f64070 */
[----:B------:R-:W-:Y:S02]  /*c510*/  FSEL R21, R25, -INF , !P2 ;  /* 0xff80000019157808 */ /* 0x000fe40005000000 */
[----:B------:R-:W-:Y:S02]  /*c520*/  FMNMX3 R24, R4, R5, R6, !PT ;  /* 0x0000000504187276 */ /* 0x000fe40007800006 */
[----:B------:R-:W-:Y:S02]  /*c530*/  ISETP.GT.U32.AND P2, PT, R22, R134, PT ;  /* 0x000000861600720c */ /* 0x000fe40003f44070 */
[----:B------:R-:W-:-:S02]  /*c540*/  FMNMX3 R25, R24, R7, R8, !PT ;  /* 0x0000000718197276 */ /* 0x000fc40007800008 */
[----:B------:R-:W-:Y:S02]  /*c550*/  ISETP.GT.U32.AND.EX P2, PT, R67, RZ, PT, P2 ;  /* 0x000000ff4300720c */ /* 0x000fe40003f44120 */
[----:B------:R-:W-:Y:S02]  /*c560*/  LOP3.LUT R22, R63, 0x19, R68, 0xfe, !PT ;  /* 0x000000193f167812 */ /* 0x000fe400078efe44 */
[----:B------:R-:W-:Y:S02]  /*c570*/  ISETP.GT.U32.AND.EX P3, PT, R67, RZ, PT, P3 ;  /* 0x000000ff4300720c */ /* 0x000fe40003f64130 */
[----:B------:R-:W-:Y:S02]  /*c580*/  FMNMX3 R25, R25, R9, R10, !PT ;  /* 0x0000000919197276 */ /* 0x000fe4000780000a */
[----:B------:R-:W-:Y:S02]  /*c590*/  FSEL R24, R26, -INF , !P2 ;  /* 0xff8000001a187808 */ /* 0x000fe40005000000 */
[----:B------:R-:W-:-:S02]  /*c5a0*/  ISETP.GT.U32.AND P2, PT, R22, R134, PT ;  /* 0x000000861600720c */ /* 0x000fc40003f44070 */
[----:B------:R-:W-:Y:S02]  /*c5b0*/  FSEL R22, R27, -INF , !P3 ;  /* 0xff8000001b167808 */ /* 0x000fe40005800000 */
[----:B------:R-:W-:Y:S01]  /*c5c0*/  FMNMX3 R27, R25, R11, R12, !PT ;  /* 0x0000000b191b7276 */ /* 0x000fe2000780000c */
[----:B------:R-:W-:Y:S01]  /*c5d0*/  FMUL R25, R28, R37 ;  /* 0x000000251c197220 */ /* 0x000fe20000400000 */
[----:B------:R-:W-:Y:S02]  /*c5e0*/  LOP3.LUT R23, R63, 0x18, R68, 0xfe, !PT ;  /* 0x000000183f177812 */ /* 0x000fe400078efe44 */
[----:B------:R-:W-:Y:S02]  /*c5f0*/  FMNMX3 R27, R27, R13, R14, !PT ;  /* 0x0000000d1b1b7276 */ /* 0x000fe4000780000e */
[----:B------:R-:W-:Y:S02]  /*c600*/  ISETP.GT.U32.AND P3, PT, R23, R134, PT ;  /* 0x000000861700720c */ /* 0x000fe40003f64070 */
[----:B------:R-:W-:-:S02]  /*c610*/  FMNMX3 R27, R27, R15, R17, !PT ;  /* 0x0000000f1b1b7276 */ /* 0x000fc40007800011 */
[----:B------:R-:W-:Y:S02]  /*c620*/  ISETP.GT.U32.AND.EX P3, PT, R67, RZ, PT, P3 ;  /* 0x000000ff4300720c */ /* 0x000fe40003f64130 */
[----:B------:R-:W-:Y:S02]  /*c630*/  LOP3.LUT R23, R63, 0x1b, R68, 0xfe, !PT ;  /* 0x0000001b3f177812 */ /* 0x000fe400078efe44 */
[----:B------:R-:W-:Y:S02]  /*c640*/  ISETP.GT.U32.AND.EX P2, PT, R67, RZ, PT, P2 ;  /* 0x000000ff4300720c */ /* 0x000fe40003f44120 */
[----:B------:R-:W-:Y:S02]  /*c650*/  FMNMX3 R27, R27, R16, R38, !PT ;  /* 0x000000101b1b7276 */ /* 0x000fe40007800026 */
[----:B------:R-:W-:Y:S02]  /*c660*/  LOP3.LUT R26, R63, 0x1a, R68, 0xfe, !PT ;  /* 0x0000001a3f1a7812 */ /* 0x000fe400078efe44 */
[----:B------:R-:W-:-:S02]  /*c670*/  FSEL R25, R25, -INF , !P3 ;  /* 0xff80000019197808 */ /* 0x000fc40005800000 */
[----:B------:R-:W-:Y:S02]  /*c680*/  ISETP.GT.U32.AND P3, PT, R23, R134, PT ;  /* 0x000000861700720c */ /* 0x000fe40003f64070 */
[----:B------:R-:W-:Y:S02]  /*c690*/  FSEL R23, R29, -INF , !P2 ;  /* 0xff8000001d177808 */ /* 0x000fe40005000000 */
[----:B------:R-:W-:Y:S02]  /*c6a0*/  FMNMX3 R27, R27, R18, R39, !PT ;  /* 0x000000121b1b7276 */ /* 0x000fe40007800027 */
[----:B------:R-:W-:Y:S01]  /*c6b0*/  ISETP.GT.U32.AND P2, PT, R26, R134, PT ;  /* 0x000000861a00720c */ /* 0x000fe20003f44070 */
[----:B------:R-:W-:Y:S01]  /*c6c0*/  FMUL R28, R30, R37 ;  /* 0x000000251e1c7220 */ /* 0x000fe20000400000 */
[----:B------:R-:W-:Y:S01]  /*c6d0*/  FMNMX3 R27, R27, R19, R40, !PT ;  /* 0x000000131b1b7276 */ /* 0x000fe20007800028 */
[----:B------:R-:W-:Y:S01]  /*c6e0*/  FMUL R31, R31, R37 ;  /* 0x000000251f1f7220 */ /* 0x000fe20000400000 */
[----:B------:R-:W-:-:S02]  /*c6f0*/  ISETP.GT.U32.AND.EX P2, PT, R67, RZ, PT, P2 ;  /* 0x000000ff4300720c */ /* 0x000fc40003f44120 */
[--C-:B------:R-:W-:Y:S02]  /*c700*/  LOP3.LUT R26, R63, 0x1d, R68.reuse, 0xfe, !PT ;  /* 0x0000001d3f1a7812 */ /* 0x100fe400078efe44 */
[----:B------:R-:W-:Y:S02]  /*c710*/  ISETP.GT.U32.AND.EX P3, PT, R67, RZ, PT, P3 ;  /* 0x000000ff4300720c */ /* 0x000fe40003f64130 */
[----:B------:R-:W-:Y:S02]  /*c720*/  LOP3.LUT R63, R63, 0x1c, R68, 0xfe, !PT ;  /* 0x0000001c3f3f7812 */ /* 0x000fe400078efe44 */
[----:B------:R-:W-:Y:S02]  /*c730*/  FMNMX3 R27, R27, R20, R41, !PT ;  /* 0x000000141b1b7276 */ /* 0x000fe40007800029 */
[----:B------:R-:W-:Y:S02]  /*c740*/  FSEL R28, R28, -INF , !P2 ;  /* 0xff8000001c1c7808 */ /* 0x000fe40005000000 */
[----:B------:R-:W-:-:S02]  /*c750*/  ISETP.GT.U32.AND P2, PT, R26, R134, PT ;  /* 0x000000861a00720c */ /* 0x000fc40003f44070 */
[----:B------:R-:W-:Y:S02]  /*c760*/  FSEL R26, R31, -INF , !P3 ;  /* 0xff8000001f1a7808 */ /* 0x000fe40005800000 */
[----:B------:R-:W-:Y:S02]  /*c770*/  ISETP.GT.U32.AND P3, PT, R63, R134, PT ;  /* 0x000000863f00720c */ /* 0x000fe40003f64070 */
[----:B------:R-:W-:Y:S01]  /*c780*/  FMNMX3 R27, R27, R21, R24, !PT ;  /* 0x000000151b1b7276 */ /* 0x000fe20007800018 */
[-C--:B------:R-:W-:Y:S01]  /*c790*/  FMUL R29, R32, R37.reuse ;  /* 0x00000025201d7220 */ /* 0x080fe20000400000 */
[----:B------:R-:W-:Y:S02]  /*c7a0*/  ISETP.GT.U32.AND.EX P3, PT, R67, RZ, PT, P3 ;  /* 0x000000ff4300720c */ /* 0x000fe40003f64130 */
[----:B------:R-:W-:Y:S01]  /*c7b0*/  FMNMX3 R27, R27, R22, R25, !PT ;  /* 0x000000161b1b7276 */ /* 0x000fe20007800019 */
[-C--:B------:R-:W-:Y:S01]  /*c7c0*/  FMUL R31, R33, R37.reuse ;  /* 0x00000025211f7220 */ /* 0x080fe20000400000 */
[----:B------:R-:W-:Y:S01]  /*c7d0*/  FMUL R30, R34, R37 ;  /* 0x00000025221e7220 */ /* 0x000fe20000400000 */
[----:B------:R-:W-:-:S02]  /*c7e0*/  ISETP.GT.U32.AND.EX P0, PT, R67, RZ, PT, P0 ;  /* 0x000000ff4300720c */ /* 0x000fc40003f04100 */
[----:B------:R-:W-:Y:S02]  /*c7f0*/  ISETP.GT.U32.AND.EX P2, PT, R67, RZ, PT, P2 ;  /* 0x000000ff4300720c */ /* 0x000fe40003f44120 */
[----:B------:R-:W-:Y:S02]  /*c800*/  FSEL R29, R29, -INF , !P3 ;  /* 0xff8000001d1d7808 */ /* 0x000fe40005800000 */
[----:B------:R-:W-:Y:S01]  /*c810*/  FMNMX3 R27, R27, R23, R28, !PT ;  /* 0x000000171b1b7276 */ /* 0x000fe2000780001c */
[----:B------:R-:W-:Y:S01]  /*c820*/  FMUL R35, R35, R37 ;  /* 0x0000002523237220 */ /* 0x000fe20000400000 */
[----:B------:R-:W-:Y:S02]  /*c830*/  ISETP.GT.U32.AND.EX P1, PT, R67, RZ, PT, P1 ;  /* 0x000000ff4300720c */ /* 0x000fe40003f24110 */
[----:B------:R-:W-:Y:S02]  /*c840*/  FSEL R31, R31, -INF , !P2 ;  /* 0xff8000001f1f7808 */ /* 0x000fe40005000000 */
[----:B------:R-:W-:-:S02]  /*c850*/  FSEL R30, R30, -INF , !P0 ;  /* 0xff8000001e1e7808 */ /* 0x000fc40004000000 */
[----:B------:R-:W-:Y:S02]  /*c860*/  FMNMX3 R32, R27, R26, R29, !PT ;  /* 0x0000001a1b207276 */ /* 0x000fe4000780001d */
[----:B------:R-:W-:Y:S02]  /*c870*/  FSEL R27, R35, -INF , !P1 ;  /* 0xff800000231b7808 */ /* 0x000fe40004800000 */
[----:B------:R-:W-:-:S04]  /*c880*/  FMNMX3 R32, R32, R31, R30, !PT ;  /* 0x0000001f20207276 */ /* 0x000fc8000780001e */
[----:B------:R-:W-:-:S05]  /*c890*/  FMNMX R132, R27, R32, !PT ;  /* 0x000000201b847209 */ /* 0x000fca0007800000 */
[----:B------:R-:W0:Y:S02]  /*c8a0*/  SHFL.BFLY PT, R32, R132, 0x10, 0x1f ;  /* 0x0e001f0084207f89 */ /* 0x000e2400000e0000 */
[----:B0-----:R-:W-:-:S05]  /*c8b0*/  FMNMX3 R132, R132, R32, R0, !PT ;  /* 0x0000002084847276 */ /* 0x001fca0007800000 */
[--C-:B------:R-:W-:Y:S01]  /*c8c0*/  FADD R82, R4, -R132.reuse ;  /* 0x8000008404527221 */ /* 0x100fe20000000000 */
[--C-:B------:R-:W-:Y:S01]  /*c8d0*/  FADD R5, R5, -R132.reuse ;  /* 0x8000008405057221 */ /* 0x100fe20000000000 */
[--C-:B------:R-:W-:Y:S02]  /*c8e0*/  FADD R6, R6, -R132.reuse ;  /* 0x8000008406067221 */ /* 0x100fe40000000000 */
[----:B------:R-:W-:Y:S01]  /*c8f0*/  FMUL R82, R82, 1.4426950216293334961 ;  /* 0x3fb8aa3b52527820 */ /* 0x000fe20000400000 */
[----:B------:R-:W-:Y:S01]  /*c900*/  FMUL R5, R5, 1.4426950216293334961 ;  /* 0x3fb8aa3b05057820 */ /* 0x000fe20000400000 */
[----:B------:R-:W-:Y:S01]  /*c910*/  FMUL R6, R6, 1.4426950216293334961 ;  /* 0x3fb8aa3b06067820 */ /* 0x000fe20000400000 */
[--C-:B------:R-:W-:Y:S02]  /*c920*/  FADD R7, R7, -R132.reuse ;  /* 0x8000008407077221 */ /* 0x100fe40000000000 */
[----:B------:R-:W-:Y:S01]  /*c930*/  MUFU.EX2 R81, R5 ;  /* 0x0000000500517308 */ /* 0x000fe20000000800 */
[----:B------:R-:W-:Y:S01]  /*c940*/  FADD R8, R8, -R132 ;  /* 0x8000008408087221 */ /* 0x000fe20000000000 */
[----:B------:R-:W-:-:S06]  /*c950*/  FMUL R7, R7, 1.4426950216293334961 ;  /* 0x3fb8aa3b07077820 */ /* 0x000fcc0000400000 */
[----:B------:R-:W0:Y:S01]  /*c960*/  MUFU.EX2 R82, R82 ;  /* 0x0000005200527308 */ /* 0x000e220000000800 */
[----:B------:R-:W-:Y:S01]  /*c970*/  FMUL R8, R8, 1.4426950216293334961 ;  /* 0x3fb8aa3b08087820 */ /* 0x000fe20000400000 */
[----:B------:R-:W-:-:S06]  /*c980*/  FADD R9, R9, -R132 ;  /* 0x8000008409097221 */ /* 0x000fcc0000000000 */
[----:B------:R-:W1:Y:S01]  /*c990*/  MUFU.EX2 R79, R6 ;  /* 0x00000006004f7308 */ /* 0x000e620000000800 */
[----:B------:R-:W-:Y:S01]  /*c9a0*/  FMUL R9, R9, 1.4426950216293334961 ;  /* 0x3fb8aa3b09097820 */ /* 0x000fe20000400000 */
[----:B------:R-:W-:-:S06]  /*c9b0*/  FADD R10, R10, -R132 ;  /* 0x800000840a0a7221 */ /* 0x000fcc0000000000 */
[----:B------:R-:W3:Y:S01]  /*c9c0*/  MUFU.EX2 R80, R7 ;  /* 0x0000000700507308 */ /* 0x000ee20000000800 */
[----:B------:R-:W-:Y:S01]  /*c9d0*/  FMUL R10, R10, 1.4426950216293334961 ;  /* 0x3fb8aa3b0a0a7820 */ /* 0x000fe20000400000 */
[----:B------:R-:W-:Y:S01]  /*c9e0*/  FADD R11, R11, -R132 ;  /* 0x800000840b0b7221 */ /* 0x000fe20000000000 */
[----:B0-----:R-:W-:-:S05]  /*c9f0*/  FADD R4, R82, R81 ;  /* 0x0000005152047221 */ /* 0x001fca0000000000 */
[----:B------:R0:W2:Y:S01]  /*ca00*/  MUFU.EX2 R76, R8 ;  /* 0x00000008004c7308 */ /* 0x0000a20000000800 */
[----:B------:R-:W-:Y:S01]  /*ca10*/  FADD R12, R12, -R132 ;  /* 0x800000840c0c7221 */ /* 0x000fe20000000000 */
[----:B------:R-:W-:Y:S01]  /*ca20*/  FMUL R11, R11, 1.4426950216293334961 ;  /* 0x3fb8aa3b0b0b7820 */ /* 0x000fe20000400000 */
[----:B-1----:R-:W-:-:S05]  /*ca30*/  FADD R4, R79, R4 ;  /* 0x000000044f047221 */ /* 0x002fca0000000000 */
[----:B------:R1:W1:Y:S01]  /*ca40*/  MUFU.EX2 R77, R9 ;  /* 0x00000009004d7308 */ /* 0x0002620000000800 */
[----:B0-----:R-:W-:Y:S01]  /*ca50*/  FMUL R8, R12, 1.4426950216293334961 ;  /* 0x3fb8aa3b0c087820 */ /* 0x001fe20000400000 */
[----:B------:R-:W-:Y:S01]  /*ca60*/  FADD R13, R13, -R132 ;  /* 0x800000840d0d7221 */ /* 0x000fe20000000000 */
[----:B---3--:R-:W-:-:S05]  /*ca70*/  FADD R4, R80, R4 ;  /* 0x0000000450047221 */ /* 0x008fca0000000000 */
[----:B------:R-:W0:Y:S01]  /*ca80*/  MUFU.EX2 R74, R10 ;  /* 0x0000000a004a7308 */ /* 0x000e220000000800 */
[----:B------:R-:W-:Y:S01]  /*ca90*/  FADD R14, R14, -R132 ;  /* 0x800000840e0e7221 */ /* 0x000fe20000000000 */
[----:B------:R-:W-:Y:S01]  /*caa0*/  FMUL R13, R13, 1.4426950216293334961 ;  /* 0x3fb8aa3b0d0d7820 */ /* 0x000fe20000400000 */
[----:B--2---:R-:W-:-:S05]  /*cab0*/  FADD R4, R76, R4 ;  /* 0x000000044c047221 */ /* 0x004fca0000000000 */
[----:B------:R-:W2:Y:S01]  /*cac0*/  MUFU.EX2 R75, R11 ;  /* 0x0000000b004b7308 */ /* 0x000ea20000000800 */
[----:B-1----:R-:W-:Y:S01]  /*cad0*/  FMUL R9, R14, 1.4426950216293334961 ;  /* 0x3fb8aa3b0e097820 */ /* 0x002fe20000400000 */
[----:B------:R-:W-:Y:S01]  /*cae0*/  FADD R15, R15, -R132 ;  /* 0x800000840f0f7221 */ /* 0x000fe20000000000 */
[----:B------:R-:W-:-:S05]  /*caf0*/  FADD R4, R77, R4 ;  /* 0x000000044d047221 */ /* 0x000fca0000000000 */
[----:B------:R-:W1:Y:S01]  /*cb00*/  MUFU.EX2 R8, R8 ;  /* 0x0000000800087308 */ /* 0x000e620000000800 */
[----:B------:R-:W-:Y:S01]  /*cb10*/  FADD R17, R17, -R132 ;  /* 0x8000008411117221 */ /* 0x000fe20000000000 */
[----:B------:R-:W-:Y:S01]  /*cb20*/  FMUL R15, R15, 1.4426950216293334961 ;  /* 0x3fb8aa3b0f0f7820 */ /* 0x000fe20000400000 */
[----:B0-----:R-:W-:-:S05]  /*cb30*/  FADD R4, R74, R4 ;  /* 0x000000044a047221 */ /* 0x001fca0000000000 */
[----:B------:R-:W0:Y:S01]  /*cb40*/  MUFU.EX2 R73, R13 ;  /* 0x0000000d00497308 */ /* 0x000e220000000800 */
[----:B------:R-:W-:Y:S01]  /*cb50*/  FMUL R10, R17, 1.4426950216293334961 ;  /* 0x3fb8aa3b110a7820 */ /* 0x000fe20000400000 */
[----:B------:R-:W-:Y:S01]  /*cb60*/  FADD R16, R16, -R132 ;  /* 0x8000008410107221 */ /* 0x000fe20000000000 */
[----:B--2---:R-:W-:-:S05]  /*cb70*/  FADD R4, R75, R4 ;  /* 0x000000044b047221 */ /* 0x004fca0000000000 */
[----:B------:R-:W2:Y:S01]  /*cb80*/  MUFU.EX2 R9, R9 ;  /* 0x0000000900097308 */ /* 0x000ea20000000800 */
[----:B------:R-:W-:Y:S01]  /*cb90*/  FADD R38, R38, -R132 ;  /* 0x8000008426267221 */ /* 0x000fe20000000000 */
[----:B------:R-:W-:Y:S01]  /*cba0*/  FMUL R16, R16, 1.4426950216293334961 ;  /* 0x3fb8aa3b10107820 */ /* 0x000fe20000400000 */
[----:B-1----:R-:W-:-:S05]  /*cbb0*/  FADD R4, R8, R4 ;  /* 0x0000000408047221 */ /* 0x002fca0000000000 */
[----:B------:R-:W1:Y:S01]  /*cbc0*/  MUFU.EX2 R72, R15 ;  /* 0x0000000f00487308 */ /* 0x000e620000000800 */
[----:B------:R-:W-:Y:S01]  /*cbd0*/  FMUL R11, R38, 1.4426950216293334961 ;  /* 0x3fb8aa3b260b7820 */ /* 0x000fe20000400000 */
[----:B------:R-:W-:Y:S01]  /*cbe0*/  FADD R18, R18, -R132 ;  /* 0x8000008412127221 */ /* 0x000fe20000000000 */
[----:B0-----:R-:W-:-:S05]  /*cbf0*/  FADD R4, R73, R4 ;  /* 0x0000000449047221 */ /* 0x001fca0000000000 */
[----:B------:R-:W0:Y:S01]  /*cc00*/  MUFU.EX2 R10, R10 ;  /* 0x0000000a000a7308 */ /* 0x000e220000000800 */
[----:B------:R-:W-:Y:S01]  /*cc10*/  FADD R39, R39, -R132 ;  /* 0x8000008427277221 */ /* 0x000fe20000000000 */
[----:B------:R-:W-:Y:S01]  /*cc20*/  FMUL R18, R18, 1.4426950216293334961 ;  /* 0x3fb8aa3b12127820 */ /* 0x000fe20000400000 */
[----:B--2---:R-:W-:-:S05]  /*cc30*/  FADD R4, R9, R4 ;  /* 0x0000000409047221 */ /* 0x004fca0000000000 */
[----:B------:R-:W2:Y:S01]  /*cc40*/  MUFU.EX2 R65, R16 ;  /* 0x0000001000417308 */ /* 0x000ea20000000800 */
[----:B------:R-:W-:Y:S01]  /*cc50*/  FMUL R12, R39, 1.4426950216293334961 ;  /* 0x3fb8aa3b270c7820 */ /* 0x000fe20000400000 */
[----:B------:R-:W-:Y:S01]  /*cc60*/  FADD R19, R19, -R132 ;  /* 0x8000008413137221 */ /* 0x000fe20000000000 */
[----:B-1----:R-:W-:-:S05]  /*cc70*/  FADD R4, R72, R4 ;  /* 0x0000000448047221 */ /* 0x002fca0000000000 */
[----:B------:R-:W1:Y:S01]  /*cc80*/  MUFU.EX2 R11, R11 ;  /* 0x0000000b000b7308 */ /* 0x000e620000000800 */
[----:B------:R-:W-:Y:S01]  /*cc90*/  FADD R0, -R132, R0 ;  /* 0x0000000084007221 */ /* 0x000fe20000000100 */
[----:B------:R-:W-:Y:S01]  /*cca0*/  FADD R40, R40, -R132 ;  /* 0x8000008428287221 */ /* 0x000fe20000000000 */
[----:B------:R-:W-:-:S05]  /*ccb0*/  FMUL R19, R19, 1.4426950216293334961 ;  /* 0x3fb8aa3b13137820 */ /* 0x000fca0000400000 */
[----:B------:R-:W3:Y:S01]  /*ccc0*/  MUFU.EX2 R64, R18 ;  /* 0x0000001200407308 */ /* 0x000ee20000000800 */
[----:B0-----:R-:W-:Y:S01]  /*ccd0*/  FADD R4, R10, R4 ;  /* 0x000000040a047221 */ /* 0x001fe20000000000 */
[----:B------:R-:W-:Y:S01]  /*cce0*/  FMUL R0, R0, 1.4426950216293334961 ;  /* 0x3fb8aa3b00007820 */ /* 0x000fe20000400000 */
[----:B------:R-:W-:Y:S01]  /*ccf0*/  FMUL R13, R40, 1.4426950216293334961 ;  /* 0x3fb8aa3b280d7820 */ /* 0x000fe20000400000 */
[----:B------:R-:W-:-:S04]  /*cd00*/  FADD R20, R20, -R132 ;  /* 0x8000008414147221 */ /* 0x000fc80000000000 */
[----:B------:R-:W0:Y:S01]  /*cd10*/  MUFU.EX2 R12, R12 ;  /* 0x0000000c000c7308 */ /* 0x000e220000000800 */
[----:B--2---:R-:W-:Y:S01]  /*cd20*/  FADD R4, R65, R4 ;  /* 0x0000000441047221 */ /* 0x004fe20000000000 */
[----:B------:R-:W-:Y:S01]  /*cd30*/  FADD R14, R41, -R132 ;  /* 0x80000084290e7221 */ /* 0x000fe20000000000 */
[----:B------:R-:W-:-:S05]  /*cd40*/  FMUL R20, R20, 1.4426950216293334961 ;  /* 0x3fb8aa3b14147820 */ /* 0x000fca0000400000 */
[----:B------:R-:W2:Y:S01]  /*cd50*/  MUFU.EX2 R63, R19 ;  /* 0x00000013003f7308 */ /* 0x000ea20000000800 */
[----:B-1----:R-:W-:Y:S01]  /*cd60*/  FADD R4, R11, R4 ;  /* 0x000000040b047221 */ /* 0x002fe20000000000 */
[----:B------:R-:W-:Y:S01]  /*cd70*/  FMUL R14, R14, 1.4426950216293334961 ;  /* 0x3fb8aa3b0e0e7820 */ /* 0x000fe20000400000 */
[----:B------:R-:W-:-:S05]  /*cd80*/  FADD R61, R21, -R132 ;  /* 0x80000084153d7221 */ /* 0x000fca0000000000 */
[----:B------:R-:W1:Y:S01]  /*cd90*/  MUFU.EX2 R140, R0 ;  /* 0x00000000008c7308 */ /* 0x000e620000000800 */
[----:B---3--:R-:W-:Y:S01]  /*cda0*/  FADD R4, R64, R4 ;  /* 0x0000000440047221 */ /* 0x008fe20000000000 */
[----:B------:R-:W-:-:S06]  /*cdb0*/  FMUL R61, R61, 1.4426950216293334961 ;  /* 0x3fb8aa3b3d3d7820 */ /* 0x000fcc0000400000 */
[----:B------:R-:W3:Y:S01]  /*cdc0*/  MUFU.EX2 R13, R13 ;  /* 0x0000000d000d7308 */ /* 0x000ee20000000800 */
[----:B------:R-:W-:Y:S01]  /*cdd0*/  FADD R24, R24, -R132 ;  /* 0x8000008418187221 */ /* 0x000fe20000000000 */
[----:B0-----:R-:W-:-:S06]  /*cde0*/  FADD R4, R12, R4 ;  /* 0x000000040c047221 */ /* 0x001fcc0000000000 */
[----:B------:R-:W0:Y:S01]  /*cdf0*/  MUFU.EX2 R62, R20 ;  /* 0x00000014003e7308 */ /* 0x000e220000000800 */
[----:B------:R-:W-:Y:S01]  /*ce00*/  FMUL R15, R24, 1.4426950216293334961 ;  /* 0x3fb8aa3b180f7820 */ /* 0x000fe20000400000 */
[----:B------:R-:W-:Y:S01]  /*ce10*/  FADD R22, R22, -R132 ;  /* 0x8000008416167221 */ /* 0x000fe20000000000 */
[----:B--2---:R-:W-:-:S05]  /*ce20*/  FADD R4, R63, R4 ;  /* 0x000000043f047221 */ /* 0x004fca0000000000 */
[----:B------:R-:W2:Y:S01]  /*ce30*/  MUFU.EX2 R14, R14 ;  /* 0x0000000e000e7308 */ /* 0x000ea20000000800 */
[----:B-1----:R1:W-:Y:S01]  /*ce40*/  STSM.16.M88 [R51+0x18000], R140 ;  /* 0x0180008c33007844 */ /* 0x0023e20000000000 */
[----:B------:R-:W-:Y:S01]  /*ce50*/  FMUL R22, R22, 1.4426950216293334961 ;  /* 0x3fb8aa3b16167820 */ /* 0x000fe20000400000 */
[----:B---3--:R-:W-:-:S05]  /*ce60*/  FADD R4, R13, R4 ;  /* 0x000000040d047221 */ /* 0x008fca0000000000 */
        /* <DEDUP_REMOVED lines=8> */
[----:B------:R-:W-:Y:S01]  /*cef0*/  FADD R28, R28, -R132 ;  /* 0x800000841c1c7221 */ /* 0x000fe20000000000 */
[----:B------:R-:W-:Y:S01]  /*cf00*/  FMUL R23, R23, 1.4426950216293334961 ;  /* 0x3fb8aa3b17177820 */ /* 0x000fe20000400000 */
[----:B---3--:R-:W-:Y:S02]  /*cf10*/  FADD R0, R61, R0 ;  /* 0x000000003d007221 */ /* 0x008fe40000000000 */
[----:B------:R-:W-:-:S03]  /*cf20*/  FMUL R17, R28, 1.4426950216293334961 ;  /* 0x3fb8aa3b1c117820 */ /* 0x000fc60000400000 */
[----:B------:R-:W3:Y:S01]  /*cf30*/  MUFU.EX2 R16, R16 ;  /* 0x0000001000107308 */ /* 0x000ee20000000800 */
[----:B------:R-:W-:Y:S01]  /*cf40*/  FADD R26, R26, -R132 ;  /* 0x800000841a1a7221 */ /* 0x000fe20000000000 */
[----:B0-----:R-:W-:Y:S01]  /*cf50*/  FADD R0, R15, R0 ;  /* 0x000000000f007221 */ /* 0x001fe20000000000 */
[----:B------:R-:W-:Y:S01]  /*cf60*/  FADD R18, R29, -R132 ;  /* 0x800000841d127221 */ /* 0x000fe20000000000 */
[----:B------:R-:W-:-:S04]  /*cf70*/  IMAD.U32 R36, R36, -0x80000000, RZ ;  /* 0x8000000024247824 */ /* 0x000fc800078e00ff */
[----:B------:R-:W0:Y:S01]  /*cf80*/  MUFU.EX2 R59, R23 ;  /* 0x00000017003b7308 */ /* 0x000e220000000800 */
[----:B------:R-:W-:Y:S01]  /*cf90*/  FMUL R26, R26, 1.4426950216293334961 ;  /* 0x3fb8aa3b1a1a7820 */ /* 0x000fe20000400000 */
[----:B--2---:R-:W-:Y:S01]  /*cfa0*/  FADD R4, R60, R0 ;  /* 0x000000003c047221 */ /* 0x004fe20000000000 */
[----:B------:R-:W-:Y:S01]  /*cfb0*/  BAR.SYNC.DEFER_BLOCKING 0x0 ;  /* 0x0000000000007b1d */ /* 0x000fe20000010000 */
[----:B------:R-:W-:Y:S01]  /*cfc0*/  FMUL R18, R18, 1.4426950216293334961 ;  /* 0x3fb8aa3b12127820 */ /* 0x000fe20000400000 */
[----:B------:R-:W-:-:S04]  /*cfd0*/  FADD R31, R31, -R132 ;  /* 0x800000841f1f7221 */ /* 0x000fc80000000000 */
[----:B------:R-:W2:Y:S01]  /*cfe0*/  MUFU.EX2 R17, R17 ;  /* 0x0000001100117308 */ /* 0x000ea20000000800 */
[----:B------:R-:W-:Y:S01]  /*cff0*/  FADD R19, R30, -R132 ;  /* 0x800000841e137221 */ /* 0x000fe20000000000 */
[----:B------:R-:W-:Y:S01]  /*d000*/  FMUL R31, R31, 1.4426950216293334961 ;  /* 0x3fb8aa3b1f1f7820 */ /* 0x000fe20000400000 */
[----:B---3--:R-:W-:-:S05]  /*d010*/  FADD R4, R16, R4 ;  /* 0x0000000410047221 */ /* 0x008fca0000000000 */
[----:B------:R-:W3:Y:S01]  /*d020*/  MUFU.EX2 R58, R26 ;  /* 0x0000001a003a7308 */ /* 0x000ee20000000800 */
[----:B------:R-:W-:Y:S01]  /*d030*/  FMUL R19, R19, 1.4426950216293334961 ;  /* 0x3fb8aa3b13137820 */ /* 0x000fe20000400000 */
[----:B-----5:R1:W1:Y:S01]  /*d040*/  LDSM.16.M88 R0, [R50+UR4+0x18000] ;  /* 0x018000043200783b */ /* 0x0202620008000000 */
[----:B------:R-:W5:Y:S05]  /*d050*/  SYNCS.PHASECHK.TRANS64.TRYWAIT P0, [R252+URZ], R36 ;  /* 0x00000024fc0075a7 */ /* 0x000f6a00080011ff */
[----:B------:R-:W3:Y:S01]  /*d060*/  MUFU.EX2 R18, R18 ;  /* 0x0000001200127308 */ /* 0x000ee20000000800 */
[----:B------:R-:W-:Y:S01]  /*d070*/  FADD R27, R27, -R132 ;  /* 0x800000841b1b7221 */ /* 0x000fe20000000000 */
[----:B0-----:R-:W-:-:S06]  /*d080*/  FADD R4, R59, R4 ;  /* 0x000000043b047221 */ /* 0x001fcc0000000000 */
[----:B------:R-:W0:Y:S01]  /*d090*/  MUFU.EX2 R57, R31 ;  /* 0x0000001f00397308 */ /* 0x000e220000000800 */
[----:B------:R-:W-:Y:S01]  /*d0a0*/  FMUL R27, R27, 1.4426950216293334961 ;  /* 0x3fb8aa3b1b1b7820 */ /* 0x000fe20000400000 */
[----:B--2---:R-:W-:-:S06]  /*d0b0*/  FADD R4, R17, R4 ;  /* 0x0000000411047221 */ /* 0x004fcc0000000000 */
[----:B------:R-:W2:Y:S01]  /*d0c0*/  MUFU.EX2 R19, R19 ;  /* 0x0000001300137308 */ /* 0x000ea20000000800 */
[----:B---3--:R-:W-:-:S07]  /*d0d0*/  FADD R4, R58, R4 ;  /* 0x000000043a047221 */ /* 0x008fce0000000000 */
[----:B------:R-:W3:Y:S01]  /*d0e0*/  MUFU.EX2 R56, R27 ;  /* 0x0000001b00387308 */ /* 0x000ee20000000800 */
[----:B------:R-:W-:-:S04]  /*d0f0*/  FADD R4, R18, R4 ;  /* 0x0000000412047221 */ /* 0x000fc80000000000 */
[----:B0-----:R-:W-:-:S04]  /*d100*/  FADD R4, R57, R4 ;  /* 0x0000000439047221 */ /* 0x001fc80000000000 */
[----:B--2---:R-:W-:-:S04]  /*d110*/  FADD R4, R19, R4 ;  /* 0x0000000413047221 */ /* 0x004fc80000000000 */
[----:B---3--:R-:W-:Y:S01]  /*d120*/  FADD R55, R56, R4 ;  /* 0x0000000438377221 */ /* 0x008fe20000000000 */
[----:B------:R-:W-:-:S04]  /*d130*/  IMAD.WIDE R48, R3, 0x2, R48 ;  /* 0x0000000203307825 */ /* 0x000fc800078e0230 */
[----:B------:R0:W2:Y:S01]  /*d140*/  SHFL.BFLY PT, R143, R55, 0x10, 0x1f ;  /* 0x0e001f00378f7f89 */ /* 0x0000a200000e0000 */
[----:B----4-:R-:W-:-:S04]  /*d150*/  IMAD.WIDE R20, R3, 0x2, R46 ;  /* 0x0000000203147825 */ /* 0x010fc800078e022e */
[----:B------:R-:W-:-:S04]  /*d160*/  IMAD.WIDE R6, R3, 0x2, R44 ;  /* 0x0000000203067825 */ /* 0x000fc800078e022c */
[----:B------:R-:W-:Y:S01]  /*d170*/  IMAD.WIDE R4, R3, 0x2, R42 ;  /* 0x0000000203047825 */ /* 0x000fe200078e022a */
[----:B01---5:R-:W-:Y:S06]  /*d180*/  @!P0 BRA `(.L_x_18) ;  /* 0x0000006400748947 */ /* 0x023fec0003800000 */
.L_x_26:
[----:B------:R-:W3:Y:S04]  /*d190*/  LDL.64 R22, [R1+0x10] ;  /* 0x0000100001167983 */ /* 0x000ee80000100a00 */
[----:B------:R-:W4:Y:S04]  /*d1a0*/  LDL.64 R24, [R1+0x20] ;  /* 0x0000200001187983 */ /* 0x000f280000100a00 */
[----:B------:R-:W5:Y:S04]  /*d1b0*/  LDL.64 R26, [R1] ;  /* 0x00000000011a7983 */ /* 0x000f680000100a00 */
[----:B--2---:R-:W2:Y:S04]  /*d1c0*/  LDL.64 R52, [R1+0x40] ;  /* 0x0000400001347983 */ /* 0x004ea80000100a00 */
[----:B------:R-:W2:Y:S04]  /*d1d0*/  LDL.64 R88, [R1+0x38] ;  /* 0x0000380001587983 */ /* 0x000ea80000100a00 */
[----:B------:R-:W2:Y:S04]  /*d1e0*/  LDL.64 R68, [R1+0x8] ;  /* 0x0000080001447983 */ /* 0x000ea80000100a00 */
[----:B------:R-:W2:Y:S04]  /*d1f0*/  LDL.64 R70, [R1+0x30] ;  /* 0x0000300001467983 */ /* 0x000ea80000100a00 */
[----:B------:R-:W2:Y:S04]  /*d200*/  LDL.64 R86, [R1+0x28] ;  /* 0x0000280001567983 */ /* 0x000ea80000100a00 */
[----:B------:R-:W2:Y:S04]  /*d210*/  LDL.64 R84, [R1+0x18] ;  /* 0x0000180001547983 */ /* 0x000ea80000100a00 */
[----:B------:R-:W2:Y:S04]  /*d220*/  LDG.E.U16 R47, desc[UR8][R20.64] ;  /* 0x00000008142f7981 */ /* 0x000ea8000c1e1500 */
[----:B------:R0:W2:Y:S04]  /*d230*/  LDG.E.U16 R46, desc[UR8][R6.64] ;  /* 0x00000008062e7981 */ /* 0x0000a8000c1e1500 */
[----:B------:R1:W2:Y:S04]  /*d240*/  LDG.E.U16 R45, desc[UR8][R4.64] ;  /* 0x00000008042d7981 */ /* 0x0002a8000c1e1500 */
[----:B------:R-:W2:Y:S01]  /*d250*/  LDG.E.U16 R48, desc[UR8][R48.64] ;  /* 0x0000000830307981 */ /* 0x000ea2000c1e1500 */
[----:B0-----:R-:W-:-:S04]  /*d260*/  IMAD.WIDE R6, R3, 0x2, R248 ;  /* 0x0000000203067825 */ /* 0x001fc800078e02f8 */
[C---:B-1----:R-:W-:Y:S01]  /*d270*/  IMAD.WIDE R4, R3.reuse, 0x2, R244 ;  /* 0x0000000203047825 */ /* 0x042fe200078e02f4 */
[----:B------:R0:W2:Y:S04]  /*d280*/  LDG.E.U16 R41, desc[UR8][R6.64] ;  /* 0x0000000806297981 */ /* 0x0000a8000c1e1500 */
[----:B------:R1:W2:Y:S01]  /*d290*/  LDG.E.U16 R40, desc[UR8][R4.64] ;  /* 0x0000000804287981 */ /* 0x0002a2000c1e1500 */
        /* <DEDUP_REMOVED lines=8> */
[----:B------:R-:W-:-:S04]  /*d320*/  IMAD.WIDE R50, R3, 0x2, R180 ;  /* 0x0000000203327825 */ /* 0x000fc800078e02b4 */
[----:B0-----:R-:W-:-:S04]  /*d330*/  IMAD.WIDE R6, R3, 0x2, R188 ;  /* 0x0000000203067825 */ /* 0x001fc800078e02bc */
[----:B-1----:R-:W-:-:S04]  /*d340*/  IMAD.WIDE R4, R3, 0x2, R184 ;  /* 0x0000000203047825 */ /* 0x002fc800078e02b8 */
[----:B------:R-:W-:-:S05]  /*d350*/  IMAD.WIDE R66, R3, 0x2, R160 ;  /* 0x0000000203427825 */ /* 0x000fca00078e02a0 */
[----:B------:R-:W2:Y:S01]  /*d360*/  LDG.E.U16 R49, desc[UR8][R66.64] ;  /* 0x0000000842317981 */ /* 0x000ea2000c1e1500 */
[----:B---3--:R-:W-:-:S04]  /*d370*/  IMAD.WIDE R22, R3, 0x2, R22 ;  /* 0x0000000203167825 */ /* 0x008fc800078e0216 */
[C---:B----4-:R-:W-:Y:S01]  /*d380*/  IMAD.WIDE R24, R3.reuse, 0x2, R24 ;  /* 0x0000000203187825 */ /* 0x050fe200078e0218 */
[----:B------:R0:W3:Y:S03]  /*d390*/  LDG.E.U16 R43, desc[UR8][R22.64] ;  /* 0x00000008162b7981 */ /* 0x0000e6000c1e1500 */
[C---:B-----5:R-:W-:Y:S01]  /*d3a0*/  IMAD.WIDE R20, R3.reuse, 0x2, R26 ;  /* 0x0000000203147825 */ /* 0x060fe200078e021a */
[----:B------:R1:W4:Y:S04]  /*d3b0*/  LDG.E.U16 R44, desc[UR8][R24.64] ;  /* 0x00000008182c7981 */ /* 0x000328000c1e1500 */
[----:B------:R5:W4:Y:S01]  /*d3c0*/  LDG.E.U16 R42, desc[UR8][R20.64] ;  /* 0x00000008142a7981 */ /* 0x000b22000c1e1500 */
[----:B0-----:R-:W-:-:S03]  /*d3d0*/  IMAD.WIDE R22, R3, 0x2, R236 ;  /* 0x0000000203167825 */ /* 0x001fc600078e02ec */
[----:B------:R-:W4:Y:S01]  /*d3e0*/  LDG.E.U16 R26, desc[UR8][R6.64] ;  /* 0x00000008061a7981 */ /* 0x000f22000c1e1500 */
[----:B-1----:R-:W-:-:S03]  /*d3f0*/  IMAD.WIDE R24, R3, 0x2, R240 ;  /* 0x0000000203187825 */ /* 0x002fc600078e02f0 */
[----:B------:R0:W4:Y:S01]  /*d400*/  LDG.E.U16 R38, desc[UR8][R22.64] ;  /* 0x0000000816267981 */ /* 0x000122000c1e1500 */
[----:B-----5:R-:W-:-:S03]  /*d410*/  IMAD.WIDE R20, R3, 0x2, R232 ;  /* 0x0000000203147825 */ /* 0x020fc600078e02e8 */
[----:B------:R1:W5:Y:S04]  /*d420*/  LDG.E.U16 R39, desc[UR8][R24.64] ;  /* 0x0000000818277981 */ /* 0x000368000c1e1500 */
[----:B------:R1:W5:Y:S01]  /*d430*/  LDG.E.U16 R37, desc[UR8][R20.64] ;  /* 0x0000000814257981 */ /* 0x000362000c1e1500 */
[----:B0-----:R-:W-:-:S04]  /*d440*/  IMAD.WIDE R22, R3, 0x2, R216 ;  /* 0x0000000203167825 */ /* 0x001fc800078e02d8 */
[C---:B-1----:R-:W-:Y:S01]  /*d450*/  IMAD.WIDE R24, R3.reuse, 0x2, R220 ;  /* 0x0000000203187825 */ /* 0x042fe200078e02dc */
[----:B------:R0:W5:Y:S03]  /*d460*/  LDG.E.U16 R33, desc[UR8][R22.64] ;  /* 0x0000000816217981 */ /* 0x000166000c1e1500 */
[C---:B------:R-:W-:Y:S01]  /*d470*/  IMAD.WIDE R20, R3.reuse, 0x2, R212 ;  /* 0x0000000203147825 */ /* 0x040fe200078e02d4 */
[----:B------:R1:W5:Y:S04]  /*d480*/  LDG.E.U16 R34, desc[UR8][R24.64] ;  /* 0x0000000818227981 */ /* 0x000368000c1e1500 */
[----:B------:R1:W5:Y:S01]  /*d490*/  LDG.E.U16 R32, desc[UR8][R20.64] ;  /* 0x0000000814207981 */ /* 0x000362000c1e1500 */
[----:B0-----:R-:W-:-:S04]  /*d4a0*/  IMAD.WIDE R22, R3, 0x2, R196 ;  /* 0x0000000203167825 */ /* 0x001fc800078e02c4 */
[C---:B-1----:R-:W-:Y:S01]  /*d4b0*/  IMAD.WIDE R24, R3.reuse, 0x2, R200 ;  /* 0x0000000203187825 */ /* 0x042fe200078e02c8 */
[----:B------:R0:W5:Y:S03]  /*d4c0*/  LDG.E.U16 R28, desc[UR8][R22.64] ;  /* 0x00000008161c7981 */ /* 0x000166000c1e1500 */
[C---:B------:R-:W-:Y:S01]  /*d4d0*/  IMAD.WIDE R20, R3.reuse, 0x2, R192 ;  /* 0x0000000203147825 */ /* 0x040fe200078e02c0 */
[----:B------:R-:W5:Y:S04]  /*d4e0*/  LDG.E.U16 R29, desc[UR8][R24.64] ;  /* 0x00000008181d7981 */ /* 0x000f68000c1e1500 */
[----:B------:R1:W5:Y:S01]  /*d4f0*/  LDG.E.U16 R27, desc[UR8][R20.64] ;  /* 0x00000008141b7981 */ /* 0x000362000c1e1500 */
[----:B0-----:R-:W-:-:S03]  /*d500*/  IMAD.WIDE R22, R3, 0x2, R176 ;  /* 0x0000000203167825 */ /* 0x001fc600078e02b0 */
[----:B------:R0:W5:Y:S01]  /*d510*/  LDG.E.U16 R25, desc[UR8][R4.64] ;  /* 0x0000000804197981 */ /* 0x000162000c1e1500 */
[----:B------:R-:W-:-:S03]  /*d520*/  IMAD.WIDE R6, R3, 0x2, R168 ;  /* 0x0000000203067825 */ /* 0x000fc600078e02a8 */
[----:B------:R0:W5:Y:S01]  /*d530*/  LDG.E.U16 R24, desc[UR8][R50.64] ;  /* 0x0000000832187981 */ /* 0x000162000c1e1500 */
[----:B-1----:R-:W-:-:S03]  /*d540*/  IMAD.WIDE R20, R3, 0x2, R172 ;  /* 0x0000000203147825 */ /* 0x002fc600078e02ac */
[----:B------:R-:W5:Y:S01]  /*d550*/  LDG.E.U16 R23, desc[UR8][R22.64] ;  /* 0x0000000816177981 */ /* 0x000f62000c1e1500 */
[----:B0-----:R-:W-:-:S04]  /*d560*/  IMAD.WIDE R4, R3, 0x2, R164 ;  /* 0x0000000203047825 */ /* 0x001fc800078e02a4 */
[C---:B------:R-:W-:Y:S01]  /*d570*/  IMAD.WIDE R50, R3.reuse, 0x2, R156 ;  /* 0x0000000203327825 */ /* 0x040fe200078e029c */
[----:B------:R-:W5:Y:S03]  /*d580*/  LDG.E.U16 R22, desc[UR8][R20.64] ;  /* 0x0000000814167981 */ /* 0x000f66000c1e1500 */
[C---:B--2---:R-:W-:Y:S02]  /*d590*/  IMAD.WIDE R52, R3.reuse, 0x2, R52 ;  /* 0x0000000203347825 */ /* 0x044fe400078e0234 */
[----:B------:R-:W2:Y:S02]  /*d5a0*/  LDG.E.U16 R50, desc[UR8][R50.64] ;  /* 0x0000000832327981 */ /* 0x000ea4000c1e1500 */
[C---:B------:R-:W-:Y:S02]  /*d5b0*/  IMAD.WIDE R66, R3.reuse, 0x2, R68 ;  /* 0x0000000203427825 */ /* 0x040fe400078e0244 */
[----:B------:R-:W2:Y:S04]  /*d5c0*/  LDG.E.U16 R52, desc[UR8][R52.64] ;  /* 0x0000000834347981 */ /* 0x000ea8000c1e1500 */
[----:B------:R0:W2:Y:S04]  /*d5d0*/  LDG.E.U16 R21, desc[UR8][R6.64] ;  /* 0x0000000806157981 */ /* 0x0000a8000c1e1500 */
[----:B------:R1:W2:Y:S01]  /*d5e0*/  LDG.E.U16 R20, desc[UR8][R4.64] ;  /* 0x0000000804147981 */ /* 0x0002a2000c1e1500 */
[----:B------:R-:W-:-:S04]  /*d5f0*/  IMAD.WIDE R70, R3, 0x2, R70 ;  /* 0x0000000203467825 */ /* 0x000fc800078e0246 */
[C---:B0-----:R-:W-:Y:S01]  /*d600*/  IMAD.WIDE R6, R3.reuse, 0x2, R152 ;  /* 0x0000000203067825 */ /* 0x041fe200078e0298 */
[----:B------:R-:W2:Y:S03]  /*d610*/  LDG.E.U16 R54, desc[UR8][R70.64] ;  /* 0x0000000846367981 */ /* 0x000ea6000c1e1500 */
[C---:B-1----:R-:W-:Y:S01]  /*d620*/  IMAD.WIDE R4, R3.reuse, 0x2, R88 ;  /* 0x0000000203047825 */ /* 0x042fe200078e0258 */
[----:B------:R0:W2:Y:S03]  /*d630*/  LDG.E.U16 R51, desc[UR8][R6.64] ;  /* 0x0000000806337981 */ /* 0x0000a6000c1e1500 */
[C---:B------:R-:W-:Y:S01]  /*d640*/  IMAD.WIDE R68, R3.reuse, 0x2, R250 ;  /* 0x0000000203447825 */ /* 0x040fe200078e02fa */
[----:B------:R1:W2:Y:S03]  /*d650*/  LDG.E.U16 R53, desc[UR8][R4.64] ;  /* 0x0000000804357981 */ /* 0x0002a6000c1e1500 */
[----:B0-----:R-:W-:-:S02]  /*d660*/  IMAD.WIDE R6, R3, 0x2, R84 ;  /* 0x0000000203067825 */ /* 0x001fc400078e0254 */
[----:B------:R0:W2:Y:S02]  /*d670*/  LDG.E.U16 R84, desc[UR8][R66.64] ;  /* 0x0000000842547981 */ /* 0x0000a4000c1e1500 */
[C---:B-1----:R-:W-:Y:S02]  /*d680*/  IMAD.WIDE R4, R3.reuse, 0x2, R86 ;  /* 0x0000000203047825 */ /* 0x042fe400078e0256 */
[----:B------:R1:W2:Y:S02]  /*d690*/  LDG.E.U16 R85, desc[UR8][R68.64] ;  /* 0x0000000844557981 */ /* 0x0002a4000c1e1500 */
[C---:B------:R-:W-:Y:S02]  /*d6a0*/  IMAD.WIDE R70, R3.reuse, 0x2, R230 ;  /* 0x0000000203467825 */ /* 0x040fe400078e02e6 */
[----:B------:R1:W2:Y:S02]  /*d6b0*/  LDG.E.U16 R78, desc[UR8][R4.64] ;  /* 0x00000008044e7981 */ /* 0x0002a4000c1e1500 */
        /* <DEDUP_REMOVED lines=43> */
[----:B------:R-:W2:Y:S02]  /*d970*/  LDG.E.U16 R66, desc[UR8][R66.64] ;  /* 0x0000000842427981 */ /* 0x000ea4000c1e1500 */
[C---:B-1----:R-:W-:Y:S02]  /*d980*/  IMAD.WIDE R4, R3.reuse, 0x2, R166 ;  /* 0x0000000203047825 */ /* 0x042fe400078e02a6 */
[----:B------:R-:W2:Y:S02]  /*d990*/  LDG.E.U16 R68, desc[UR8][R68.64] ;  /* 0x0000000844447981 */ /* 0x000ea4000c1e1500 */
[----:B------:R-:W-:Y:S02]  /*d9a0*/  IMAD.WIDE R6, R3, 0x2, R162 ;  /* 0x0000000203067825 */ /* 0x000fe400078e02a2 */
[----:B------:R0:W2:Y:S04]  /*d9b0*/  LDG.E.U16 R106, desc[UR8][R4.64] ;  /* 0x00000008046a7981 */ /* 0x0000a8000c1e1500 */
[----:B------:R1:W2:Y:S04]  /*d9c0*/  LDG.E.U16 R107, desc[UR8][R6.64] ;  /* 0x00000008066b7981 */ /* 0x0002a8000c1e1500 */
[----:B------:R-:W2:Y:S01]  /*d9d0*/  LDG.E.U16 R70, desc[UR8][R70.64] ;  /* 0x0000000846467981 */ /* 0x000ea2000c1e1500 */
[----:B------:R-:W-:-:S02]  /*d9e0*/  F2FP.BF16.F32.PACK_AB R8, R73, R8 ;  /* 0x000000084908723e */ /* 0x000fc400000010ff */
[----:B0-----:R-:W-:Y:S02]  /*d9f0*/  F2FP.BF16.F32.PACK_AB R4, R81, R82 ;  /* 0x000000525104723e */ /* 0x001fe400000010ff */
[----:B------:R-:W-:Y:S02]  /*da00*/  F2FP.BF16.F32.PACK_AB R5, R80, R79 ;  /* 0x0000004f5005723e */ /* 0x000fe400000010ff */
[----:B-1----:R-:W-:Y:S02]  /*da10*/  F2FP.BF16.F32.PACK_AB R6, R77, R76 ;  /* 0x0000004c4d06723e */ /* 0x002fe400000010ff */
[----:B------:R-:W-:Y:S02]  /*da20*/  F2FP.BF16.F32.PACK_AB R7, R75, R74 ;  /* 0x0000004a4b07723e */ /* 0x000fe400000010ff */
[----:B------:R-:W-:Y:S02]  /*da30*/  F2FP.BF16.F32.PACK_AB R9, R72, R9 ;  /* 0x000000094809723e */ /* 0x000fe400000010ff */
[----:B------:R-:W-:-:S02]  /*da40*/  F2FP.BF16.F32.PACK_AB R10, R65, R10 ;  /* 0x0000000a410a723e */ /* 0x000fc400000010ff */
[----:B------:R-:W-:Y:S02]  /*da50*/  F2FP.BF16.F32.PACK_AB R11, R64, R11 ;  /* 0x0000000b400b723e */ /* 0x000fe400000010ff */
        /* <DEDUP_REMOVED lines=8> */
[----:B------:R-:W-:Y:S01]  /*dae0*/  STS.U16 [R133+UR4+0x20000], R48 ;  /* 0x0200003085007988 */ /* 0x000fe20008000404 */
[----:B------:R-:W-:-:S03]  /*daf0*/  FADD R143, R55, R143 ;  /* 0x0000008f378f7221 */ /* 0x000fc60000000000 */
        /* <DEDUP_REMOVED lines=9> */
[----:B---3--:R-:W-:Y:S04]  /*db90*/  STS.U16 [R133+UR4+0x21400], R43 ;  /* 0x0214002b85007988 */ /* 0x008fe80008000404 */
[----:B----4-:R-:W-:Y:S04]  /*dba0*/  STS.U16 [R133+UR4+0x21000], R44 ;  /* 0x0210002c85007988 */ /* 0x010fe80008000404 */
[----:B------:R-:W-:Y:S04]  /*dbb0*/  STS.U16 [R133+UR4+0x21800], R42 ;  /* 0x0218002a85007988 */ /* 0x000fe80008000404 */
[----:B------:R-:W-:Y:S04]  /*dbc0*/  STS.U16 [R133+UR4+0x25800], R26 ;  /* 0x0258001a85007988 */ /* 0x000fe80008000404 */
[----:B------:R-:W-:Y:S04]  /*dbd0*/  STS.U16 [R133+UR4+0x22800], R38 ;  /* 0x0228002685007988 */ /* 0x000fe80008000404 */
[----:B-----5:R-:W-:Y:S04]  /*dbe0*/  STS.U16 [R133+UR4+0x22400], R39 ;  /* 0x0224002785007988 */ /* 0x020fe80008000404 */
[----:B------:R-:W-:Y:S04]  /*dbf0*/  STS.U16 [R133+UR4+0x22c00], R37 ;  /* 0x022c002585007988 */ /* 0x000fe80008000404 */
[----:B------:R-:W-:Y:S04]  /*dc00*/  STS.U16 [R133+UR4+0x27400], R49 ;  /* 0x0274003185007988 */ /* 0x000fe80008000404 */
[----:B------:R-:W-:Y:S04]  /*dc10*/  STS.U16 [R133+UR4+0x23c00], R33 ;  /* 0x023c002185007988 */ /* 0x000fe80008000404 */
[----:B------:R-:W-:Y:S04]  /*dc20*/  STS.U16 [R133+UR4+0x23800], R34 ;  /* 0x0238002285007988 */ /* 0x000fe80008000404 */
[----:B------:R-:W-:Y:S01]  /*dc30*/  STS.U16 [R133+UR4+0x24000], R32 ;  /* 0x0240002085007988 */ /* 0x000fe20008000404 */
[----:B------:R-:W-:Y:S01]  /*dc40*/  STTM.16dp32bit_t0_t15.x16 tmem[UR77], R4 ;  /* 0x00000004000079ed */ /* 0x000fe20008a0004d */
[----:B------:R-:W-:Y:S02]  /*dc50*/  STTM.16dp32bit_t16_t31.x16 tmem[UR77+0x10], R4 ;  /* 0x00001004000079ed */ /* 0x000fe40008a2004d */
[----:B------:R-:W-:Y:S04]  /*dc60*/  STS.U16 [R133+UR4+0x25000], R28 ;  /* 0x0250001c85007988 */ /* 0x000fe80008000404 */
[----:B------:R-:W-:Y:S04]  /*dc70*/  STS.U16 [R133+UR4+0x24c00], R29 ;  /* 0x024c001d85007988 */ /* 0x000fe80008000404 */
[----:B------:R-:W-:Y:S04]  /*dc80*/  STS.U16 [R133+UR4+0x25400], R27 ;  /* 0x0254001b85007988 */ /* 0x000fe80008000404 */
[----:B------:R-:W-:Y:S04]  /*dc90*/  STS.U16 [R133+UR4+0x25c00], R25 ;  /* 0x025c001985007988 */ /* 0x000fe80008000404 */
[----:B------:R-:W-:Y:S04]  /*dca0*/  STS.U16 [R133+UR4+0x26000], R24 ;  /* 0x0260001885007988 */ /* 0x000fe80008000404 */
[----:B------:R-:W-:Y:S04]  /*dcb0*/  STS.U16 [R133+UR4+0x26400], R23 ;  /* 0x0264001785007988 */ /* 0x000fe80008000404 */
[----:B------:R-:W-:Y:S04]  /*dcc0*/  STS.U16 [R133+UR4+0x26800], R22 ;  /* 0x0268001685007988 */ /* 0x000fe80008000404 */
[----:B--2---:R-:W-:Y:S04]  /*dcd0*/  STS.U16 [R133+UR4+0x27800], R50 ;  /* 0x0278003285007988 */ /* 0x004fe80008000404 */
        /* <DEDUP_REMOVED lines=34> */
[----:B------:R0:W-:Y:S01]  /*df00*/  STS.U16 [R145+UR4+0x27e00], R70 ;  /* 0x027e004691007988 */ /* 0x0001e20008000404 */
[----:B------:R-:W1:Y:S02]  /*df10*/  FENCE.VIEW.ASYNC.T ;  /* 0x00000000000073c6 */ /* 0x000e640000000200 */
[----:B-1----:R-:W-:Y:S06]  /*df20*/  BAR.SYNC.DEFER_BLOCKING 0x0 ;  /* 0x0000000000007b1d */ /* 0x002fec0000010000 */
[----:B0-----:R-:W0:Y:S01]  /*df30*/  LDTM.x128 R4, tmem[UR6] ;  /* 0x00000006000479ee */ /* 0x001e2200083c0000 */
[----:B------:R-:W-:Y:S01]  /*df40*/  NOP ;  /* 0x0000000000007918 */ /* 0x000fe20000000000 */
        /* <DEDUP_REMOVED lines=128> */
[----:B------:R0:W-:Y:S01]  /*e750*/  STTM.x128 tmem[UR6], R4 ;  /* 0x00000004000079ed */ /* 0x0001e200083c0006 */
[----:B------:R-:W1:Y:S02]  /*e760*/  FENCE.VIEW.ASYNC.T ;  /* 0x00000000000073c6 */ /* 0x000e640000000200 */
[----:B-1----:R-:W-:Y:S01]  /*e770*/  BAR.SYNC.DEFER_BLOCKING 0x0 ;  /* 0x0000000000007b1d */ /* 0x002fe20000010000 */
[----:B------:R-:W-:-:S05]  /*e780*/  LEA R252, R141, UR4, 0x3 ;  /* 0x000000048dfc7c11 */ /* 0x000fca000f8e18ff */
[----:B------:R1:W-:Y:S06]  /*e790*/  MEMBAR.ALL.CTA ;  /* 0x0000000000007992 */ /* 0x0003ec0000008000 */
[----:B-1----:R-:W1:Y:S01]  /*e7a0*/  FENCE.VIEW.ASYNC.S ;  /* 0x00000000000073c6 */ /* 0x002e620000000000 */
[----:B------:R-:W-:Y:S01]  /*e7b0*/  VIADD R252, R252, 0x28000 ;  /* 0x00028000fcfc7836 */ /* 0x000fe20000000000 */
[----:B-1----:R-:W-:Y:S01]  /*e7c0*/  BAR.SYNC.DEFER_BLOCKING 0x0 ;  /* 0x0000000000007b1d */ /* 0x002fe20000010000 */
[----:B0-----:R-:W-:-:S05]  /*e7d0*/  IMAD.MOV.U32 R36, RZ, RZ, R142 ;  /* 0x000000ffff247224 */ /* 0x001fca00078e008e */
[----:B------:R-:W-:Y:S05]  /*e7e0*/  @P6 BRA `(.L_x_19) ;  /* 0x0000000000906947 */ /* 0x000fea0003800000 */
[----:B------:R-:W2:Y:S01]  /*e7f0*/  LDL R131, [R1+0x90] ;  /* 0x0000900001837983 */ /* 0x000ea20000100800 */
[----:B------:R-:W-:Y:S02]  /*e800*/  ELECT P0, URZ, PT ;  /* 0x0000000000ff782f */ /* 0x000fe40003800000 */
[----:B------:R-:W-:Y:S01]  /*e810*/  MOV.SPILL R0, UR9 ;  /* 0x0000000900007c02 */ /* 0x000fe20009000f00 */
[----:B------:R-:W-:Y:S01]  /*e820*/  UMOV UR74, 0x0 ;  /* 0x00000000004a7882 */ /* 0x000fe20000000000 */
[----:B------:R-:W-:Y:S01]  /*e830*/  UMOV UR75, 0x8400490 ;  /* 0x08400490004b7882 */ /* 0x000fe20000000000 */
[----:B------:R-:W-:Y:S02]  /*e840*/  MOV.SPILL R6, UR8 ;  /* 0x0000000800067c02 */ /* 0x000fe40009000f00 */
[----:B------:R-:W-:Y:S02]  /*e850*/  R2UR UR8, R148 ;  /* 0x00000000940872ca */ /* 0x000fe400000e0000 */
[----:B------:R-:W-:-:S02]  /*e860*/  R2UR UR9, R149 ;  /* 0x00000000950972ca */ /* 0x000fc400000e0000 */
[----:B------:R-:W-:Y:S02]  /*e870*/  MOV.SPILL R7, UR7 ;  /* 0x0000000700077c02 */ /* 0x000fe40009000f00 */
[----:B------:R-:W-:Y:S01]  /*e880*/  MOV.SPILL R8, UR6 ;  /* 0x0000000600087c02 */ /* 0x000fe20009000f00 */
[----:B------:R-:W-:Y:S01]  /*e890*/  @P0 IMAD.MOV.U32 R5, RZ, RZ, 0x40004040 ;  /* 0x40004040ff050424 */ /* 0x000fe200078e00ff */
[----:B------:R-:W-:Y:S02]  /*e8a0*/  R2UR UR6, R146 ;  /* 0x00000000920672ca */ /* 0x000fe400000e0000 */
[----:B------:R-:W-:Y:S02]  /*e8b0*/  R2UR UR7, R147 ;  /* 0x00000000930772ca */ /* 0x000fe400000e0000 */
[----:B------:R-:W-:Y:S01]  /*e8c0*/  @P0 R2UR UR73, R5 ;  /* 0x00000000054902ca */ /* 0x000fe200000e0000 */
[----:B------:R-:W-:Y:S01]  /*e8d0*/  IMAD.MOV.U32 R5, RZ, RZ, RZ ;  /* 0x000000ffff057224 */ /* 0x000fe200078e00ff */
[----:B--2---:R-:W-:-:S13]  /*e8e0*/  R2UR UR72, R131 ;  /* 0x00000000834872ca */ /* 0x004fda00000e0000 */
[----:B------:R-:W-:-:S05]  /*e8f0*/  IMAD.U32 R4, RZ, RZ, UR72 ;  /* 0x00000048ff047e24 */ /* 0x000fca000f8e00ff */
[----:B------:R-:W-:Y:S01]  /*e900*/  @P0 R2UR UR72, R4 ;  /* 0x00000000044802ca */ /* 0x000fe200000e0000 */
[----:B------:R-:W-:-:S12]  /*e910*/  IMAD.MOV.U32 R4, RZ, RZ, R252 ;  /* 0x000000ffff047224 */ /* 0x000fd800078e00fc */
[----:B------:R0:W-:Y:S02]  /*e920*/  UTCHMMA tmem[UR76], gdesc[UR72], tmem[UR5], tmem[UR74], idesc[UR75], UPT ;  /* 0x00ff4a484c0079ea */ /* 0x0001e4000b800005 */
[----:B0-----:R-:W-:Y:S01]  /*e930*/  UIADD3 UR72, UPT, UPT, UR5, 0x148, URZ ;  /* 0x0000014805487890 */ /* 0x001fe2000fffe0ff */
[----:B------:R-:W-:-:S08]  /*e940*/  UMOV UR73, 0x8400490 ;  /* 0x0840049000497882 */ /* 0x000fd00000000000 */
[----:B------:R0:W-:Y:S02]  /*e950*/  UTCHMMA tmem[UR72], gdesc[UR42], tmem[UR5], tmem[UR74], idesc[UR75], UPT ;  /* 0x00ff4a2a480079ea */ /* 0x0001e4000b800005 */
[----:B0-----:R-:W-:Y:S01]  /*e960*/  UIADD3 UR74, UPT, UPT, UR5, 0x150, URZ ;  /* 0x00000150054a7890 */ /* 0x001fe2000fffe0ff */
[----:B------:R-:W-:-:S08]  /*e970*/  UMOV UR72, 0x0 ;  /* 0x0000000000487882 */ /* 0x000fd00000000000 */
[----:B------:R0:W-:Y:S02]  /*e980*/  UTCHMMA tmem[UR74], gdesc[UR8], tmem[UR5], tmem[UR72], idesc[UR73], UPT ;  /* 0x00ff48084a0079ea */ /* 0x0001e4000b800005 */
[----:B0-----:R-:W-:Y:S01]  /*e990*/  R2UR.FILL UR9, R0 ;  /* 0x00000000000972ca */ /* 0x001fe200004e0000 */
[----:B------:R-:W-:Y:S01]  /*e9a0*/  UIADD3 UR73, UPT, UPT, UR5, 0x158, URZ ;  /* 0x0000015805497890 */ /* 0x000fe2000fffe0ff */
[----:B------:R-:W-:Y:S01]  /*e9b0*/  @P0 MOV R0, R4 ;  /* 0x0000000400000202 */ /* 0x000fe20000000f00 */
[----:B------:R-:W-:Y:S01]  /*e9c0*/  UMOV UR74, 0x0 ;  /* 0x00000000004a7882 */ /* 0x000fe20000000000 */
[----:B------:R-:W-:Y:S02]  /*e9d0*/  R2UR.FILL UR8, R6 ;  /* 0x00000000060872ca */ /* 0x000fe400004e0000 */
[----:B------:R-:W-:-:S04]  /*e9e0*/  @P0 R2UR UR72, R0 ;  /* 0x00000000004802ca */ /* 0x000fc800000e0000 */
[----:B------:R0:W-:Y:S09]  /*e9f0*/  UTCHMMA tmem[UR73], gdesc[UR6], tmem[UR5], tmem[UR74], idesc[UR75], UPT ;  /* 0x00ff4a06490079ea */ /* 0x0001f2000b800005 */
[----:B------:R1:W-:Y:S01]  /*ea00*/  UTCBAR [UR72], URZ ;  /* 0x000000ff480073e9 */ /* 0x0003e200080000ff */
[----:B0-----:R-:W-:-:S02]  /*ea10*/  R2UR.FILL UR7, R7 ;  /* 0x00000000070772ca */ /* 0x001fc400004e0000 */
[----:B------:R-:W-:-:S15]  /*ea20*/  R2UR.FILL UR6, R8 ;  /* 0x00000000080672ca */ /* 0x000fde00004e0000 */
.L_x_19:
[----:B------:R-:W0:Y:S01]  /*ea30*/  S2R R4, SR_CTAID.X ;  /* 0x0000000000047919 */ /* 0x000e220000002500 */
[----:B------:R-:W2:Y:S01]  /*ea40*/  LDC R6, c[0x0][0x3d4] ;  /* 0x0000f500ff067b82 */ /* 0x000ea20000000800 */
[----:B------:R-:W-:Y:S01]  /*ea50*/  IADD3 R138, P0, PT, R138, 0x40, RZ ;  /* 0x000000408a8a7810 */ /* 0x000fe20007f1e0ff */
[----:B------:R-:W-:Y:S02]  /*ea60*/  VIADD R141, R141, 0x1 ;  /* 0x000000018d8d7836 */ /* 0x000fe40000000000 */
[----:B------:R-:W-:Y:S02]  /*ea70*/  FFMA R144, R140, R144, R143 ;  /* 0x000000908c907223 */ /* 0x000fe4000000008f */
[----:B------:R-:W-:Y:S01]  /*ea80*/  IMAD.X R139, RZ, RZ, R139, P0 ;  /* 0x000000ffff8b7224 */ /* 0x000fe200000e068b */
[----:B------:R-:W-:Y:S01]  /*ea90*/  ISETP.GT.AND P1, PT, R141, 0x1, PT ;  /* 0x000000018d00780c */ /* 0x000fe20003f24270 */
[----:B------:R-:W3:Y:S03]  /*eaa0*/  LDC R5, c[0x0][0x3c4] ;  /* 0x0000f100ff057b82 */ /* 0x000ee60000000800 */
[----:B------:R-:W-:-:S02]  /*eab0*/  SEL R0, RZ, 0x1, !P1 ;  /* 0x00000001ff007807 */ /* 0x000fc40004800000 */
[----:B------:R-:W-:Y:S02]  /*eac0*/  SEL R141, R141, RZ, !P1 ;  /* 0x000000ff8d8d7207 */ /* 0x000fe40004800000 */
[----:B------:R-:W-:Y:S01]  /*ead0*/  LOP3.LUT R142, R142, R0, RZ, 0x3c, !PT ;  /* 0x000000008e8e7212 */ /* 0x000fe200078e3cff */
[----:B------:R-:W-:Y:S02]  /*eae0*/  IMAD.MOV.U32 R0, RZ, RZ, R132 ;  /* 0x000000ffff007224 */ /* 0x000fe400078e0084 */
[----:B--2---:R-:W-:-:S05]  /*eaf0*/  IMAD.SHL.U32 R6, R6, 0x40, RZ ;  /* 0x0000004006067824 */ /* 0x004fca00078e00ff */
[----:B------:R-:W-:Y:S01]  /*eb00*/  IADD3 R3, PT, PT, R6, R3, RZ ;  /* 0x0000000306037210 */ /* 0x000fe20007ffe0ff */
[----:B0-----:R-:W-:Y:S02]  /*eb10*/  IMAD.SHL.U32 R4, R4, 0x80, RZ ;  /* 0x0000008004047824 */ /* 0x001fe400078e00ff */
[----:B---3--:R-:W-:-:S03]  /*eb20*/  IMAD.SHL.U32 R5, R5, 0x40, RZ ;  /* 0x0000004005057824 */ /* 0x008fc600078e00ff */
[----:B------:R-:W-:Y:S01]  /*eb30*/  ISETP.GE.U32.AND P0, PT, R138, R4, PT ;  /* 0x000000048a00720c */ /* 0x000fe20003f06070 */
[----:B------:R-:W-:-:S03]  /*eb40*/  IMAD.IADD R2, R5, 0x1, R2 ;  /* 0x0000000105027824 */ /* 0x000fc600078e0202 */
[----:B------:R-:W-:-:S13]  /*eb50*/  ISETP.GE.U32.AND.EX P0, PT, R139, RZ, PT, P0 ;  /* 0x000000ff8b00720c */ /* 0x000fda0003f06100 */
[----:B------:R-:W-:Y:S05]  /*eb60*/  @!P0 BRA `(.L_x_20) ;  /* 0xffffffb800ec8947 */ /* 0x000fea000383ffff */
[----:B------:R-:W-:Y:S02]  /*eb70*/  VIADD R4, R4, 0x80 ;  /* 0x0000008004047836 */ /* 0x000fe40000000000 */
[----:B------:R-:W-:-:S03]  /*eb80*/  IMAD.MOV.U32 R0, RZ, RZ, R132 ;  /* 0x000000ffff007224 */ /* 0x000fc600078e0084 */
[----:B------:R-:W-:-:S13]  /*eb90*/  ISETP.GE.AND P0, PT, R4, 0x1, PT ;  /* 0x000000010400780c */ /* 0x000fda0003f06270 */
[----:B------:R-:W-:Y:S05]  /*eba0*/  @!P0 BRA `(.L_x_15) ;  /* 0x0000000000108947 */ /* 0x000fea0003800000 */
[----:B------:R-:W-:-:S04]  /*ebb0*/  IMAD.U32 R3, R36, -0x80000000, RZ ;  /* 0x8000000024037824 */ /* 0x000fc800078e00ff */
[----:B------:R-:W0:Y:S02]  /*ebc0*/  SYNCS.PHASECHK.TRANS64.TRYWAIT P0, [R252+URZ], R3 ;  /* 0x00000003fc0075a7 */ /* 0x000e2400080011ff */
[----:B0-----:R-:W-:Y:S05]  /*ebd0*/  @!P0 BRA `(.L_x_21) ;  /* 0x0000004800ec8947 */ /* 0x001fea0003800000 */
.L_x_27:
[----:B------:R-:W-:-:S07]  /*ebe0*/  IMAD.MOV.U32 R0, RZ, RZ, R132 ;  /* 0x000000ffff007224 */ /* 0x000fce00078e0084 */
.L_x_15:
[----:B------:R-:W2:Y:S04]  /*ebf0*/  LDL.LU R237, [R1+0x274] ;  /* 0x0002740001ed7983 */ /* 0x000ea80000300800 */
[----:B------:R-:W3:Y:S01]  /*ec00*/  LDL.LU R236, [R1+0x270] ;  /* 0x0002700001ec7983 */ /* 0x000ee20000300800 */
[----:B------:R-:W-:Y:S01]  /*ec10*/  BAR.SYNC.DEFER_BLOCKING 0x0 ;  /* 0x0000000000007b1d */ /* 0x000fe20000010000 */
[----:B------:R-:W-:Y:S01]  /*ec20*/  FSETP.GEU.AND P0, PT, R144, 1.175494350822287508e-38, PT ;  /* 0x008000009000780b */ /* 0x000fe20003f0e000 */
[----:B------:R-:W-:-:S04]  /*ec30*/  IMAD.MOV.U32 R4, RZ, RZ, 0x3dc6b27f ;  /* 0x3dc6b27fff047424 */ /* 0x000fc800078e00ff */
[----:B------:R-:W0:Y:S01]  /*ec40*/  S2R R135, SR_TID.X ;  /* 0x0000000000877919 */ /* 0x000e220000002100 */
[----:B------:R-:W4:Y:S01]  /*ec50*/  S2R R157, SR_TID.X ;  /* 0x00000000009d7919 */ /* 0x000f220000002100 */
[----:B------:R-:W5:Y:S01]  /*ec60*/  S2R R155, SR_CTAID.X ;  /* 0x00000000009b7919 */ /* 0x000f620000002500 */
[----:B------:R-:W1:Y:S01]  /*ec70*/  S2R R235, SR_CTAID.Y ;  /* 0x0000000000eb7919 */ /* 0x000e620000002600 */
[----:B------:R-:W0:Y:S02]  /*ec80*/  @!P5 SYNCS.CCTL.IV [UR4+0x28000] ;  /* 0x02800000ff00d9b1 */ /* 0x000e240008000004 */
[----:B0-----:R-:W-:Y:S01]  /*ec90*/  BAR.SYNC.DEFER_BLOCKING 0x0 ;  /* 0x0000000000007b1d */ /* 0x001fe20000010000 */
[----:B------:R-:W-:Y:S02]  /*eca0*/  LOP3.LUT R135, R135, 0x80, RZ, 0xc0, !PT ;  /* 0x0000008087877812 */ /* 0x000fe400078ec0ff */
[----:B----4-:R-:W-:Y:S01]  /*ecb0*/  LOP3.LUT R234, R157, 0xff, RZ, 0xc0, !PT ;  /* 0x000000ff9dea7812 */ /* 0x010fe200078ec0ff */
[----:B-----5:R-:W-:-:S02]  /*ecc0*/  IMAD.SHL.U32 R155, R155, 0x80, RZ ;  /* 0x000000809b9b7824 */ /* 0x020fc400078e00ff */
[----:B------:R-:W2:Y:S03]  /*ecd0*/  @!P5 SYNCS.CCTL.IV [UR4+0x28008] ;  /* 0x02800800ff00d9b1 */ /* 0x000ea60008000004 */
[----:B------:R-:W-:Y:S01]  /*ece0*/  LOP3.LUT R233, R155, 0x7f, R157, 0xf8, !PT ;  /* 0x0000007f9be97812 */ /* 0x000fe200078ef89d */
[----:B--2---:R0:W-:Y:S01]  /*ecf0*/  STSM.16.M88 [R237], R144 ;  /* 0x00000090ed007844 */ /* 0x0041e20000000000 */
[----:B------:R-:W-:Y:S01]  /*ed00*/  BAR.SYNC.DEFER_BLOCKING 0x0 ;  /* 0x0000000000007b1d */ /* 0x000fe20000010000 */
[----:B0-----:R-:W-:-:S04]  /*ed10*/  @!P0 FMUL R144, R144, 8388608 ;  /* 0x4b00000090908820 */ /* 0x001fc80000400000 */
[C---:B------:R-:W-:Y:S01]  /*ed20*/  VIADD R2, R144.reuse, 0xc0cafb0d ;  /* 0xc0cafb0d90027836 */ /* 0x040fe20000000000 */
[----:B------:R-:W-:-:S04]  /*ed30*/  ISETP.GE.U32.AND P1, PT, R144, 0x7f800000, PT ;  /* 0x7f8000009000780c */ /* 0x000fc80003f26070 */
[----:B------:R-:W-:-:S05]  /*ed40*/  LOP3.LUT R3, R2, 0xff800000, RZ, 0xc0, !PT ;  /* 0xff80000002037812 */ /* 0x000fca00078ec0ff */
[----:B------:R-:W-:Y:S01]  /*ed50*/  IMAD.IADD R2, R144, 0x1, -R3 ;  /* 0x0000000190027824 */ /* 0x000fe200078e0a03 */
[----:B------:R-:W-:Y:S01]  /*ed60*/  I2FP.F32.S32 R3, R3 ;  /* 0x0000000300037245 */ /* 0x000fe20000201400 */
[----:B---3--:R-:W0:Y:S02]  /*ed70*/  LDSM.16.M88 R132, [R236+UR4] ;  /* 0x00000004ec84783b */ /* 0x008e240008000000 */
[----:B------:R-:W-:-:S04]  /*ed80*/  FADD R133, R2, -1 ;  /* 0xbf80000002857421 */ /* 0x000fc80000000000 */
[C---:B------:R-:W-:Y:S02]  /*ed90*/  FFMA.FTZ R2, R133.reuse, R4, -0.16845393180847167969 ;  /* 0xbe2c7f3085027423 */ /* 0x040fe40000010004 */
[----:B------:R-:W2:Y:S01]  /*eda0*/  LDTM.x128 R4, tmem[UR6] ;  /* 0x00000006000479ee */ /* 0x000ea200083c0000 */
[----:B------:R-:W-:Y:S01]  /*edb0*/  NOP ;  /* 0x0000000000007918 */ /* 0x000fe20000000000 */
[----:B------:R-:W-:-:S04]  /*edc0*/  FFMA.FTZ R2, R133, R2, 0.1716887056827545166 ;  /* 0x3e2fcf2a85027423 */ /* 0x000fc80000010002 */
[----:B------:R-:W-:-:S04]  /*edd0*/  FFMA.FTZ R2, R133, R2, -0.17900948226451873779 ;  /* 0xbe374e4385027423 */ /* 0x000fc80000010002 */
[----:B------:R-:W-:-:S04]  /*ede0*/  FFMA.FTZ R2, R133, R2, 0.20512372255325317383 ;  /* 0x3e520bf485027423 */ /* 0x000fc80000010002 */
[----:B------:R-:W-:-:S04]  /*edf0*/  FFMA.FTZ R2, R133, R2, -0.24046532809734344482 ;  /* 0xbe763c8b85027423 */ /* 0x000fc80000010002 */
[----:B------:R-:W-:-:S04]  /*ee00*/  FFMA.FTZ R2, R133, R2, 0.28857114911079406738 ;  /* 0x3e93bf9985027423 */ /* 0x000fc80000010002 */
[----:B------:R-:W-:-:S04]  /*ee10*/  FFMA.FTZ R2, R133, R2, -0.36067417263984680176 ;  /* 0xbeb8aa4985027423 */ /* 0x000fc80000010002 */
[----:B------:R-:W-:-:S04]  /*ee20*/  FFMA.FTZ R2, R133, R2, 0.48089820146560668945 ;  /* 0x3ef6384a85027423 */ /* 0x000fc80000010002 */
[C---:B------:R-:W-:Y:S01]  /*ee30*/  FFMA.FTZ R134, R133.reuse, R2, -0.72134751081466674805 ;  /* 0xbf38aa3b85867423 */ /* 0x040fe20000010002 */
[----:B------:R-:W-:Y:S01]  /*ee40*/  FSEL R2, RZ, -23, P0 ;  /* 0xc1b80000ff027808 */ /* 0x000fe20000000000 */
[----:B--2---:R-:W-:Y:S01]  /*ee50*/  BAR.SYNC.DEFER_BLOCKING 0x0 ;  /* 0x0000000000007b1d */ /* 0x004fe20000010000 */
[C---:B0-----:R-:W-:Y:S01]  /*ee60*/  FSETP.GT.AND P0, PT, |R132|.reuse, 8.50705917302346158658e+37, PT ;  /* 0x7e8000008400780b */ /* 0x041fe20003f04200 */
[----:B------:R-:W-:Y:S01]  /*ee70*/  FMUL R134, R133, R134 ;  /* 0x0000008685867220 */ /* 0x000fe20000400000 */
[----:B------:R-:W-:Y:S01]  /*ee80*/  FSETP.GEU.AND P2, PT, |R132|, 1.175494350822287508e-38, PT ;  /* 0x008000008400780b */ /* 0x000fe20003f4e200 */
[----:B------:R-:W-:Y:S01]  /*ee90*/  FFMA.FTZ R3, R3, 1.1920928955078125e-07, R2 ;  /* 0x3400000003037823 */ /* 0x000fe20000010002 */
[----:B------:R-:W-:Y:S01]  /*eea0*/  LEA R2, R135, UR4, 0x5 ;  /* 0x0000000487027c11 */ /* 0x000fe2000f8e28ff */
[----:B------:R-:W-:Y:S01]  /*eeb0*/  FMUL R134, R133, R134 ;  /* 0x0000008685867220 */ /* 0x000fe20000400000 */
[----:B------:R-:W-:-:S03]  /*eec0*/  LOP3.LUT R135, R157, 0x7f, RZ, 0xc0, !PT ;  /* 0x0000007f9d877812 */ /* 0x000fc600078ec0ff */
[----:B------:R-:W-:Y:S01]  /*eed0*/  FFMA.FTZ R134, R133, 1.4426950216293334961, R134 ;  /* 0x3fb8aa3b85867823 */ /* 0x000fe20000010086 */
[----:B------:R-:W-:Y:S02]  /*eee0*/  @P1 IMAD.MOV.U32 R133, RZ, RZ, 0x7f800000 ;  /* 0x7f800000ff851424 */ /* 0x000fe400078e00ff */
[----:B------:R-:W-:Y:S02]  /*eef0*/  IMAD R2, R135, 0x10, R2 ;  /* 0x0000001087027824 */ /* 0x000fe400078e0202 */
[----:B------:R-:W-:Y:S01]  /*ef00*/  @P0 FMUL R132, R132, 0.25 ;  /* 0x3e80000084840820 */ /* 0x000fe20000400000 */
[----:B------:R-:W-:Y:S01]  /*ef10*/  @P0 FMUL R6, R6, 0.25 ;  /* 0x3e80000006060820 */ /* 0x000fe20000400000 */
[----:B------:R-:W-:Y:S01]  /*ef20*/  @P0 FMUL R5, R5, 0.25 ;  /* 0x3e80000005050820 */ /* 0x000fe20000400000 */
[----:B------:R-:W-:Y:S01]  /*ef30*/  @P0 FMUL R7, R7, 0.25 ;  /* 0x3e80000007070820 */ /* 0x000fe20000400000 */
[----:B------:R-:W-:Y:S01]  /*ef40*/  @!P2 FMUL R132, R132, 16777216 ;  /* 0x4b8000008484a820 */ /* 0x000fe20000400000 */
[----:B------:R-:W-:Y:S01]  /*ef50*/  @P0 FMUL R11, R11, 0.25 ;  /* 0x3e8000000b0b0820 */ /* 0x000fe20000400000 */
[----:B------:R-:W-:Y:S01]  /*ef60*/  @P0 FMUL R8, R8, 0.25 ;  /* 0x3e80000008080820 */ /* 0x000fe20000400000 */
[----:B------:R-:W-:Y:S01]  /*ef70*/  @P0 FMUL R10, R10, 0.25 ;  /* 0x3e8000000a0a0820 */ /* 0x000fe20000400000 */
[----:B------:R-:W-:Y:S01]  /*ef80*/  @P0 FMUL R12, R12, 0.25 ;  /* 0x3e8000000c0c0820 */ /* 0x000fe20000400000 */
[----:B------:R-:W-:Y:S01]  /*ef90*/  @P0 FMUL R14, R14, 0.25 ;  /* 0x3e8000000e0e0820 */ /* 0x000fe20000400000 */
[----:B------:R-:W0:Y:S01]  /*efa0*/  MUFU.RCP R132, R132 ;  /* 0x0000008400847308 */ /* 0x000e220000001000 */
[----:B------:R-:W-:Y:S01]  /*efb0*/  @P0 FMUL R18, R18, 0.25 ;  /* 0x3e80000012120820 */ /* 0x000fe20000400000 */
[----:B------:R-:W-:Y:S01]  /*efc0*/  @P0 FMUL R4, R4, 0.25 ;  /* 0x3e80000004040820 */ /* 0x000fe20000400000 */
[----:B------:R-:W-:Y:S01]  /*efd0*/  @P0 FMUL R9, R9, 0.25 ;  /* 0x3e80000009090820 */ /* 0x000fe20000400000 */
[----:B------:R-:W-:Y:S01]  /*efe0*/  @P0 FMUL R13, R13, 0.25 ;  /* 0x3e8000000d0d0820 */ /* 0x000fe20000400000 */
[----:B------:R-:W-:Y:S01]  /*eff0*/  @P0 FMUL R15, R15, 0.25 ;  /* 0x3e8000000f0f0820 */ /* 0x000fe20000400000 */
[----:B------:R-:W-:Y:S01]  /*f000*/  @P0 FMUL R16, R16, 0.25 ;  /* 0x3e80000010100820 */ /* 0x000fe20000400000 */
[----:B------:R-:W-:Y:S01]  /*f010*/  @P0 FMUL R17, R17, 0.25 ;  /* 0x3e80000011110820 */ /* 0x000fe20000400000 */
[----:B------:R-:W-:Y:S01]  /*f020*/  @P0 FMUL R19, R19, 0.25 ;  /* 0x3e80000013130820 */ /* 0x000fe20000400000 */
[----:B------:R-:W-:Y:S01]  /*f030*/  @!P2 FMUL R6, R6, 16777216 ;  /* 0x4b8000000606a820 */ /* 0x000fe20000400000 */
        /* <DEDUP_REMOVED lines=15> */
[----:B------:R-:W-:Y:S01]  /*f130*/  FADD R3, R3, R134 ;  /* 0x0000008603037221 */ /* 0x000fe20000000000 */
        /* <DEDUP_REMOVED lines=15> */
[----:B------:R-:W-:Y:S01]  /*f230*/  FMUL R18, R132, R19 ;  /* 0x0000001384127220 */ /* 0x000fe20000400000 */
[----:B------:R-:W-:Y:S01]  /*f240*/  F2FP.BF16.F32.PACK_AB R8, R6, R5 ;  /* 0x000000050608723e */ /* 0x000fe200000010ff */
[----:B------:R-:W-:Y:S01]  /*f250*/  @P0 FMUL R20, R20, 0.25 ;  /* 0x3e80000014140820 */ /* 0x000fe20000400000 */
        /* <DEDUP_REMOVED lines=14> */
[----:B------:R-:W-:Y:S01]  /*f340*/  @P0 FMUL R28, R28, 0.25 ;  /* 0x3e8000001c1c0820 */ /* 0x000fe20000400000 */
[----:B------:R-:W-:Y:S01]  /*f350*/  STS.128 [R2], R4 ;  /* 0x0000000402007388 */ /* 0x000fe20000000c00 */
[----:B------:R-:W-:Y:S01]  /*f360*/  @P0 FMUL R29, R29, 0.25 ;  /* 0x3e8000001d1d0820 */ /* 0x000fe20000400000 */
[----:B------:R-:W-:Y:S01]  /*f370*/  @P0 FMUL R30, R30, 0.25 ;  /* 0x3e8000001e1e0820 */ /* 0x000fe20000400000 */
[----:B------:R-:W-:Y:S01]  /*f380*/  @P0 FMUL R31, R31, 0.25 ;  /* 0x3e8000001f1f0820 */ /* 0x000fe20000400000 */
[----:B------:R-:W-:Y:S01]  /*f390*/  STS.128 [R2+0x800], R8 ;  /* 0x0008000802007388 */ /* 0x000fe20000000c00 */
        /* <DEDUP_REMOVED lines=100> */
[C---:B------:R-:W-:Y:S01]  /*f9e0*/  @P1 FFMA.FTZ R3, R144.reuse, R133, +INF ;  /* 0x7f80000090031423 */ /* 0x040fe20000010085 */
[----:B------:R-:W-:Y:S01]  /*f9f0*/  FSETP.NEU.AND P0, PT, R144, RZ, PT ;  /* 0x000000ff9000720b */ /* 0x000fe20003f0d000 */
[----:B------:R-:W-:Y:S01]  /*fa00*/  @!P2 FMUL R20, R20, 16777216 ;  /* 0x4b8000001414a820 */ /* 0x000fe20000400000 */
[----:B------:R-:W-:Y:S01]  /*fa10*/  @!P2 FMUL R22, R22, 16777216 ;  /* 0x4b8000001616a820 */ /* 0x000fe20000400000 */
[----:B------:R-:W-:Y:S01]  /*fa20*/  @!P2 FMUL R25, R25, 16777216 ;  /* 0x4b8000001919a820 */ /* 0x000fe20000400000 */
[----:B------:R-:W-:Y:S01]  /*fa30*/  FSEL R3, R3, -INF , P0 ;  /* 0xff80000003037808 */ /* 0x000fe20000000000 */
[----:B------:R-:W-:Y:S01]  /*fa40*/  @!P2 FMUL R27, R27, 16777216 ;  /* 0x4b8000001b1ba820 */ /* 0x000fe20000400000 */
[----:B------:R-:W-:Y:S01]  /*fa50*/  @!P2 FMUL R21, R21, 16777216 ;  /* 0x4b8000001515a820 */ /* 0x000fe20000400000 */
[----:B------:R-:W-:Y:S01]  /*fa60*/  @!P2 FMUL R23, R23, 16777216 ;  /* 0x4b8000001717a820 */ /* 0x000fe20000400000 */
[----:B------:R-:W-:Y:S01]  /*fa70*/  @!P2 FMUL R24, R24, 16777216 ;  /* 0x4b8000001818a820 */ /* 0x000fe20000400000 */
[----:B------:R-:W-:Y:S01]  /*fa80*/  FFMA R0, R3, 0.69314718246459960938, R0 ;  /* 0x3f31721803007823 */ /* 0x000fe20000000000 */
[----:B------:R-:W-:Y:S01]  /*fa90*/  BAR.SYNC.DEFER_BLOCKING 0x0 ;  /* 0x0000000000007b1d */ /* 0x000fe20000010000 */
[----:B------:R-:W-:Y:S01]  /*faa0*/  LEA R3, R234, UR4, 0x4 ;  /* 0x00000004ea037c11 */ /* 0x000fe2000f8e20ff */
        /* <DEDUP_REMOVED lines=22> */
[----:B------:R-:W-:Y:S01]  /*fc10*/  LDS.128 R4, [R3] ;  /* 0x0000000003047984 */ /* 0x000fe20000000c00 */
[C---:B------:R-:W-:Y:S01]  /*fc20*/  FMUL R150, R132.reuse, R33 ;  /* 0x0000002184967220 */ /* 0x040fe20000400000 */
[C---:B------:R-:W-:Y:S01]  /*fc30*/  FMUL R158, R132.reuse, R34 ;  /* 0x00000022849e7220 */ /* 0x040fe20000400000 */
[----:B------:R-:W-:Y:S01]  /*fc40*/  FMUL R153, R132, R35 ;  /* 0x0000002384997220 */ /* 0x000fe20000400000 */
[----:B------:R-:W-:Y:S01]  /*fc50*/  LDS.128 R8, [R3+0x1000] ;  /* 0x0010000003087984 */ /* 0x000fe20000000c00 */
[----:B------:R-:W-:Y:S01]  /*fc60*/  F2FP.BF16.F32.PACK_AB R12, R22, R15 ;  /* 0x0000000f160c723e */ /* 0x000fe200000010ff */
[----:B------:R-:W-:Y:S01]  /*fc70*/  @!P2 FMUL R36, R36, 16777216 ;  /* 0x4b8000002424a820 */ /* 0x000fe20000400000 */
        /* <DEDUP_REMOVED lines=11> */
[----:B------:R-:W-:Y:S01]  /*fd30*/  BAR.SYNC.DEFER_BLOCKING 0x0 ;  /* 0x0000000000007b1d */ /* 0x000fe20000010000 */
[----:B------:R-:W-:Y:S01]  /*fd40*/  F2FP.BF16.F32.PACK_AB R19, R153, R150 ;  /* 0x000000969913723e */ /* 0x000fe200000010ff */
        /* <DEDUP_REMOVED lines=22> */
[----:B------:R-:W-:Y:S01]  /*feb0*/  STS.128 [R2], R12 ;  /* 0x0000000c02007388 */ /* 0x000fe20000000c00 */
[C---:B------:R-:W-:Y:S01]  /*fec0*/  FMUL R149, R132.reuse, R48 ;  /* 0x0000003084957220 */ /* 0x040fe20000400000 */
[C---:B------:R-:W-:Y:S01]  /*fed0*/  FMUL R147, R132.reuse, R49 ;  /* 0x0000003184937220 */ /* 0x040fe20000400000 */
[C---:B------:R-:W-:Y:S01]  /*fee0*/  FMUL R154, R132.reuse, R50 ;  /* 0x00000032849a7220 */ /* 0x040fe20000400000 */
[----:B------:R-:W-:Y:S01]  /*fef0*/  STS.128 [R2+0x800], R16 ;  /* 0x0008001002007388 */ /* 0x000fe20000000c00 */
[----:B------:R-:W-:Y:S01]  /*ff00*/  FMUL R156, R132, R51 ;  /* 0x00000033849c7220 */ /* 0x000fe20000400000 */
[----:B------:R-:W-:Y:S01]  /*ff10*/  F2FP.BF16.F32.PACK_AB R20, R23, R20 ;  /* 0x000000141714723e */ /* 0x000fe200000010ff */
[----:B------:R-:W-:Y:S01]  /*ff20*/  @!P2 FMUL R54, R54, 16777216 ;  /* 0x4b8000003636a820 */ /* 0x000fe20000400000 */
[----:B------:R-:W-:Y:S01]  /*ff30*/  BAR.SYNC.DEFER_BLOCKING 0x0 ;  /* 0x0000000000007b1d */ /* 0x000fe20000010000 */
        /* <DEDUP_REMOVED lines=23> */
[----:B------:R-:W-:Y:S01]  /*100b0*/  LDS.128 R12, [R3] ;  /* 0x00000000030c7984 */ /* 0x000fe20000000c00 */
[C---:B------:R-:W-:Y:S01]  /*100c0*/  FMUL R28, R132.reuse, R52 ;  /* 0x00000034841c7220 */ /* 0x040fe20000400000 */
[C---:B------:R-:W-:Y:S01]  /*100d0*/  FMUL R54, R132.reuse, R63 ;  /* 0x0000003f84367220 */ /* 0x040fe20000400000 */
[C---:B------:R-:W-:Y:S01]  /*100e0*/  FMUL R32, R132.reuse, R53 ;  /* 0x0000003584207220 */ /* 0x040fe20000400000 */
[----:B------:R-:W-:Y:S01]  /*100f0*/  LDS.128 R16, [R3+0x1000] ;  /* 0x0010000003107984 */ /* 0x000fe20000000c00 */
[C---:B------:R-:W-:Y:S01]  /*10100*/  FMUL R56, R132.reuse, R56 ;  /* 0x0000003884387220 */ /* 0x040fe20000400000 */
[C---:B------:R-:W-:Y:S01]  /*10110*/  FMUL R33, R132.reuse, R57 ;  /* 0x0000003984217220 */ /* 0x040fe20000400000 */
[C---:B------:R-:W-:Y:S01]  /*10120*/  FMUL R31, R132.reuse, R58 ;  /* 0x0000003a841f7220 */ /* 0x040fe20000400000 */
[----:B------:R-:W-:Y:S01]  /*10130*/  BAR.SYNC.DEFER_BLOCKING 0x0 ;  /* 0x0000000000007b1d */ /* 0x000fe20000010000 */
        /* <DEDUP_REMOVED lines=23> */
[----:B------:R-:W-:Y:S01]  /*102b0*/  STS.128 [R2], R20 ;  /* 0x0000001402007388 */ /* 0x000fe20000000c00 */
[----:B------:R-:W-:Y:S01]  /*102c0*/  F2FP.BF16.F32.PACK_AB R35, R66, R65 ;  /* 0x000000414223723e */ /* 0x000fe200000010ff */
[----:B------:R-:W-:Y:S01]  /*102d0*/  @!P2 FMUL R71, R71, 16777216 ;  /* 0x4b8000004747a820 */ /* 0x000fe20000400000 */
[----:B------:R-:W-:Y:S01]  /*102e0*/  @!P2 FMUL R76, R76, 16777216 ;  /* 0x4b8000004c4ca820 */ /* 0x000fe20000400000 */
[----:B------:R-:W-:Y:S01]  /*102f0*/  STS.128 [R2+0x800], R24 ;  /* 0x0008001802007388 */ /* 0x000fe20000000c00 */
[----:B------:R-:W-:Y:S01]  /*10300*/  @!P2 FMUL R77, R77, 16777216 ;  /* 0x4b8000004d4da820 */ /* 0x000fe20000400000 */
[----:B------:R-:W-:Y:S01]  /*10310*/  @!P2 FMUL R78, R78, 16777216 ;  /* 0x4b8000004e4ea820 */ /* 0x000fe20000400000 */
[----:B------:R-:W-:Y:S01]  /*10320*/  @!P2 FMUL R79, R79, 16777216 ;  /* 0x4b8000004f4fa820 */ /* 0x000fe20000400000 */
[----:B------:R-:W-:Y:S01]  /*10330*/  BAR.SYNC.DEFER_BLOCKING 0x0 ;  /* 0x0000000000007b1d */ /* 0x000fe20000010000 */
        /* <DEDUP_REMOVED lines=23> */
[----:B------:R-:W-:Y:S01]  /*104b0*/  LDS.128 R20, [R3] ;  /* 0x0000000003147984 */ /* 0x000fe20000000c00 */
[----:B------:R-:W-:Y:S01]  /*104c0*/  F2FP.BF16.F32.PACK_AB R41, R38, R41 ;  /* 0x000000292629723e */ /* 0x000fe200000010ff */
[----:B------:R-:W-:Y:S01]  /*104d0*/  @!P2 FMUL R87, R87, 16777216 ;  /* 0x4b8000005757a820 */ /* 0x000fe20000400000 */
[----:B------:R-:W-:Y:S01]  /*104e0*/  F2FP.BF16.F32.PACK_AB R40, R71, R40 ;  /* 0x000000284728723e */ /* 0x000fe200000010ff */
[----:B------:R-:W-:Y:S01]  /*104f0*/  LDS.128 R24, [R3+0x1000] ;  /* 0x0010000003187984 */ /* 0x000fe20000000c00 */
[----:B------:R-:W-:Y:S01]  /*10500*/  F2FP.BF16.F32.PACK_AB R38, R57, R76 ;  /* 0x0000004c3926723e */ /* 0x000fe200000010ff */
[----:B------:R-:W-:Y:S01]  /*10510*/  @!P2 FMUL R92, R92, 16777216 ;  /* 0x4b8000005c5ca820 */ /* 0x000fe20000400000 */
[----:B------:R-:W-:Y:S01]  /*10520*/  F2FP.BF16.F32.PACK_AB R42, R79, R42 ;  /* 0x0000002a4f2a723e */ /* 0x000fe200000010ff */
[----:B------:R-:W-:Y:S01]  /*10530*/  BAR.SYNC.DEFER_BLOCKING 0x0 ;  /* 0x0000000000007b1d */ /* 0x000fe20000010000 */
        /* <DEDUP_REMOVED lines=28> */
[C---:B------:R-:W-:Y:S01]  /*10700*/  FMUL R52, R132.reuse, R95 ;  /* 0x0000005f84347220 */ /* 0x040fe20000400000 */
[C---:B------:R-:W-:Y:S01]  /*10710*/  FMUL R87, R132.reuse, R96 ;  /* 0x0000006084577220 */ /* 0x040fe20000400000 */
[C---:B------:R-:W-:Y:S01]  /*10720*/  FMUL R97, R132.reuse, R97 ;  /* 0x0000006184617220 */ /* 0x040fe20000400000 */
[----:B------:R-:W-:Y:S01]  /*10730*/  BAR.SYNC.DEFER_BLOCKING 0x0 ;  /* 0x0000000000007b1d */ /* 0x000fe20000010000 */
[C---:B------:R-:W-:Y:S01]  /*10740*/  FMUL R98, R132.reuse, R98 ;  /* 0x0000006284627220 */ /* 0x040fe20000400000 */
[----:B------:R-:W-:Y:S01]  /*10750*/  FMUL R62, R132, R99 ;  /* 0x00000063843e7220 */ /* 0x000fe20000400000 */
[----:B------:R-:W-:Y:S01]  /*10760*/  @!P2 FMUL R106, R106, 16777216 ;  /* 0x4b8000006a6aa820 */ /* 0x000fe20000400000 */
[----:B------:R-:W-:Y:S01]  /*10770*/  @!P2 FMUL R107, R107, 16777216 ;  /* 0x4b8000006b6ba820 */ /* 0x000fe20000400000 */
[----:B------:R-:W-:-:S03]  /*10780*/  F2FP.BF16.F32.PACK_AB R56, R44, R85 ;  /* 0x000000552c38723e */ /* 0x000fc600000010ff */
[----:B------:R-:W1:Y:S01]  /*10790*/  LDC.64 R54, c[0x0][0x3e0] ;  /* 0x0000f800ff367b82 */ /* 0x000e620000000a00 */
[----:B------:R-:W-:Y:S01]  /*107a0*/  F2FP.BF16.F32.PACK_AB R86, R59, R92 ;  /* 0x0000005c3b56723e */ /* 0x000fe200000010ff */
[C---:B------:R-:W-:Y:S01]  /*107b0*/  FMUL R51, R132.reuse, R106 ;  /* 0x0000006a84337220 */ /* 0x040fe20000400000 */
[----:B------:R-:W-:Y:S01]  /*107c0*/  F2FP.BF16.F32.PACK_AB R84, R45, R84 ;  /* 0x000000542d54723e */ /* 0x000fe200000010ff */
[----:B------:R-:W-:Y:S01]  /*107d0*/  FMUL R50, R132, R107 ;  /* 0x0000006b84327220 */ /* 0x000fe20000400000 */
[----:B------:R-:W-:Y:S01]  /*107e0*/  F2FP.BF16.F32.PACK_AB R85, R49, R88 ;  /* 0x000000583155723e */ /* 0x000fe200000010ff */
[----:B------:R-:W-:Y:S01]  /*107f0*/  @!P2 FMUL R101, R101, 16777216 ;  /* 0x4b8000006565a820 */ /* 0x000fe20000400000 */
[----:B------:R-:W-:Y:S01]  /*10800*/  F2FP.BF16.F32.PACK_AB R57, R48, R89 ;  /* 0x000000593039723e */ /* 0x000fe200000010ff */
[----:B------:R-:W0:Y:S01]  /*10810*/  LDC.64 R106, c[0x0][0x398] ;  /* 0x0000e600ff6a7b82 */ /* 0x000e220000000a00 */
[----:B------:R-:W-:Y:S01]  /*10820*/  F2FP.BF16.F32.PACK_AB R58, R52, R93 ;  /* 0x0000005d343a723e */ /* 0x000fe200000010ff */
[----:B------:R-:W-:Y:S01]  /*10830*/  @!P2 FMUL R103, R103, 16777216 ;  /* 0x4b8000006767a820 */ /* 0x000fe20000400000 */
[----:B------:R-:W-:Y:S01]  /*10840*/  F2FP.BF16.F32.PACK_AB R87, R98, R87 ;  /* 0x000000576257723e */ /* 0x000fe200000010ff */
[----:B------:R-:W-:Y:S01]  /*10850*/  @!P2 FMUL R100, R100, 16777216 ;  /* 0x4b8000006464a820 */ /* 0x000fe20000400000 */
[----:B------:R-:W-:Y:S01]  /*10860*/  F2FP.BF16.F32.PACK_AB R59, R62, R97 ;  /* 0x000000613e3b723e */ /* 0x000fe200000010ff */
[----:B------:R-:W-:Y:S01]  /*10870*/  @!P2 FMUL R102, R102, 16777216 ;  /* 0x4b8000006666a820 */ /* 0x000fe20000400000 */
[----:B------:R-:W-:Y:S01]  /*10880*/  @!P2 FMUL R104, R104, 16777216 ;  /* 0x4b8000006868a820 */ /* 0x000fe20000400000 */
[----:B------:R-:W2:Y:S01]  /*10890*/  LDC R90, c[0x0][0x3e8] ;  /* 0x0000fa00ff5a7b82 */ /* 0x000ea20000000800 */
[----:B------:R-:W-:Y:S01]  /*108a0*/  @!P2 FMUL R105, R105, 16777216 ;  /* 0x4b8000006969a820 */ /* 0x000fe20000400000 */
[----:B------:R-:W-:Y:S01]  /*108b0*/  LDS.128 R28, [R3] ;  /* 0x00000000031c7984 */ /* 0x000fe20000000c00 */
[C---:B------:R-:W-:Y:S01]  /*108c0*/  FMUL R101, R132.reuse, R101 ;  /* 0x0000006584657220 */ /* 0x040fe20000400000 */
[C---:B------:R-:W-:Y:S01]  /*108d0*/  FMUL R46, R132.reuse, R103 ;  /* 0x00000067842e7220 */ /* 0x040fe20000400000 */
[C---:B------:R-:W-:Y:S01]  /*108e0*/  FMUL R100, R132.reuse, R100 ;  /* 0x0000006484647220 */ /* 0x040fe20000400000 */
[----:B------:R-:W-:Y:S01]  /*108f0*/  LDS.128 R32, [R3+0x1000] ;  /* 0x0010000003207984 */ /* 0x000fe20000000c00 */
[----:B------:R-:W-:Y:S01]  /*10900*/  FMUL R47, R132, R102 ;  /* 0x00000066842f7220 */ /* 0x000fe20000400000 */
[----:B-1----:R-:W-:-:S02]  /*10910*/  IMAD R61, R235, R54, RZ ;  /* 0x00000036eb3d7224 */ /* 0x002fc400078e02ff */
[C---:B------:R-:W-:Y:S01]  /*10920*/  FMUL R104, R132.reuse, R104 ;  /* 0x0000006884687220 */ /* 0x040fe20000400000 */
[----:B------:R-:W-:Y:S01]  /*10930*/  BAR.SYNC.DEFER_BLOCKING 0x0 ;  /* 0x0000000000007b1d */ /* 0x000fe20000010000 */
[----:B------:R-:W-:Y:S02]  /*10940*/  IMAD R63, R233, R55, RZ ;  /* 0x00000037e93f7224 */ /* 0x000fe400078e02ff */
[----:B------:R-:W-:Y:S01]  /*10950*/  FMUL R105, R132, R105 ;  /* 0x0000006984697220 */ /* 0x000fe20000400000 */
[----:B------:R-:W-:Y:S01]  /*10960*/  IMAD.SHL.U32 R45, R61, 0x2, RZ ;  /* 0x000000023d2d7824 */ /* 0x000fe200078e00ff */
[----:B------:R-:W-:Y:S01]  /*10970*/  F2FP.BF16.F32.PACK_AB R52, R46, R101 ;  /* 0x000000652e34723e */ /* 0x000fe200000010ff */
[----:B------:R-:W-:Y:S01]  /*10980*/  IMAD.SHL.U32 R60, R63, 0x2, RZ ;  /* 0x000000023f3c7824 */ /* 0x000fe200078e00ff */
[----:B------:R-:W-:Y:S01]  /*10990*/  F2FP.BF16.F32.PACK_AB R100, R47, R100 ;  /* 0x000000642f64723e */ /* 0x000fe200000010ff */
[----:B------:R-:W-:Y:S01]  /*109a0*/  @!P2 FMUL R108, R108, 16777216 ;  /* 0x4b8000006c6ca820 */ /* 0x000fe20000400000 */
[----:B------:R-:W-:Y:S01]  /*109b0*/  F2FP.BF16.F32.PACK_AB R101, R51, R104 ;  /* 0x000000683365723e */ /* 0x000fe200000010ff */
[----:B------:R-:W-:Y:S01]  /*109c0*/  @!P2 FMUL R109, R109, 16777216 ;  /* 0x4b8000006d6da820 */ /* 0x000fe20000400000 */
[----:B0-----:R-:W-:Y:S01]  /*109d0*/  IADD3 R60, P0, P1, R60, R106, R45 ;  /* 0x0000006a3c3c7210 */ /* 0x001fe2000791e02d */
[----:B------:R-:W-:Y:S01]  /*109e0*/  @!P2 FMUL R110, R110, 16777216 ;  /* 0x4b8000006e6ea820 */ /* 0x000fe20000400000 */
[----:B------:R-:W-:Y:S01]  /*109f0*/  F2FP.BF16.F32.PACK_AB R53, R50, R105 ;  /* 0x000000693235723e */ /* 0x000fe200000010ff */
[----:B------:R-:W-:Y:S01]  /*10a00*/  @!P2 FMUL R111, R111, 16777216 ;  /* 0x4b8000006f6fa820 */ /* 0x000fe20000400000 */
[----:B------:R-:W-:Y:S01]  /*10a10*/  SHF.R.U32.HI R65, RZ, 0x7, R157 ;  /* 0x00000007ff417819 */ /* 0x000fe2000001169d */
[----:B------:R-:W-:Y:S01]  /*10a20*/  @!P2 FMUL R112, R112, 16777216 ;  /* 0x4b8000007070a820 */ /* 0x000fe20000400000 */
[----:B------:R-:W-:Y:S01]  /*10a30*/  @!P2 FMUL R113, R113, 16777216 ;  /* 0x4b8000007171a820 */ /* 0x000fe20000400000 */
[----:B------:R-:W-:Y:S01]  /*10a40*/  @!P2 FMUL R114, R114, 16777216 ;  /* 0x4b8000007272a820 */ /* 0x000fe20000400000 */
[----:B------:R-:W-:Y:S01]  /*10a50*/  SGXT.U32 R65, R65, 0x1 ;  /* 0x000000014141781a */ /* 0x000fe20000000000 */
[----:B------:R-:W-:Y:S01]  /*10a60*/  @!P2 FMUL R115, R115, 16777216 ;  /* 0x4b8000007373a820 */ /* 0x000fe20000400000 */
[C---:B------:R-:W-:Y:S01]  /*10a70*/  FMUL R108, R132.reuse, R108 ;  /* 0x0000006c846c7220 */ /* 0x040fe20000400000 */
[C---:B------:R-:W-:Y:S01]  /*10a80*/  FMUL R109, R132.reuse, R109 ;  /* 0x0000006d846d7220 */ /* 0x040fe20000400000 */
[C---:B------:R-:W-:Y:S01]  /*10a90*/  FMUL R73, R132.reuse, R110 ;  /* 0x0000006e84497220 */ /* 0x040fe20000400000 */
[----:B--2---:R-:W-:Y:S01]  /*10aa0*/  IMAD R65, R65, R90, RZ ;  /* 0x0000005a41417224 */ /* 0x004fe200078e02ff */
[----:B------:R-:W-:Y:S01]  /*10ab0*/  STS.128 [R2], R36 ;  /* 0x0000002402007388 */ /* 0x000fe20000000c00 */
[C---:B------:R-:W-:Y:S01]  /*10ac0*/  FMUL R70, R132.reuse, R111 ;  /* 0x0000006f84467220 */ /* 0x040fe20000400000 */
[C---:B------:R-:W-:Y:S01]  /*10ad0*/  FMUL R112, R132.reuse, R112 ;  /* 0x0000007084707220 */ /* 0x040fe20000400000 */
[C---:B------:R-:W-:Y:S01]  /*10ae0*/  FMUL R113, R132.reuse, R113 ;  /* 0x0000007184717220 */ /* 0x040fe20000400000 */
[----:B------:R-:W-:Y:S01]  /*10af0*/  STS.128 [R2+0x800], R40 ;  /* 0x0008002802007388 */ /* 0x000fe20000000c00 */
[C---:B------:R-:W-:Y:S01]  /*10b00*/  FMUL R77, R132.reuse, R114 ;  /* 0x00000072844d7220 */ /* 0x040fe20000400000 */
[----:B------:R-:W-:Y:S01]  /*10b10*/  FMUL R78, R132, R115 ;  /* 0x00000073844e7220 */ /* 0x000fe20000400000 */
[----:B------:R-:W-:Y:S01]  /*10b20*/  IMAD R67, R90, 0x2, R65 ;  /* 0x000000025a437824 */ /* 0x000fe200078e0241 */
        /* <DEDUP_REMOVED lines=9> */
[----:B------:R-:W-:Y:S01]  /*10bc0*/  LEA R71, R90, R67, 0x1 ;  /* 0x000000435a477211 */ /* 0x000fe200078e08ff */
[C---:B------:R-:W-:Y:S01]  /*10bd0*/  FMUL R117, R132.reuse, R117 ;  /* 0x0000007584757220 */ /* 0x040fe20000400000 */
[----:B------:R-:W-:Y:S01]  /*10be0*/  FMUL R68, R132, R119 ;  /* 0x0000007784447220 */ /* 0x000fe20000400000 */
[----:B------:R-:W-:Y:S01]  /*10bf0*/  @!P2 FMUL R124, R124, 16777216 ;  /* 0x4b8000007c7ca820 */ /* 0x000fe20000400000 */
[----:B------:R-:W-:Y:S01]  /*10c00*/  @!P2 FMUL R126, R126, 16777216 ;  /* 0x4b8000007e7ea820 */ /* 0x000fe20000400000 */
[----:B------:R-:W-:-:S02]  /*10c10*/  IMAD R79, R90, 0x2, R71 ;  /* 0x000000025a4f7824 */ /* 0x000fc400078e0247 */
[C---:B------:R-:W-:Y:S01]  /*10c20*/  FMUL R120, R132.reuse, R120 ;  /* 0x0000007884787220 */ /* 0x040fe20000400000 */
[----:B------:R-:W-:Y:S01]  /*10c30*/  FMUL R75, R132, R122 ;  /* 0x0000007a844b7220 */ /* 0x000fe20000400000 */
[----:B------:R-:W-:Y:S01]  /*10c40*/  @!P2 FMUL R116, R116, 16777216 ;  /* 0x4b8000007474a820 */ /* 0x000fe20000400000 */
[----:B------:R-:W-:Y:S02]  /*10c50*/  IMAD R81, R90, 0x2, R79 ;  /* 0x000000025a517824 */ /* 0x000fe400078e024f */
[----:B------:R-:W-:Y:S01]  /*10c60*/  @!P2 FMUL R118, R118, 16777216 ;  /* 0x4b8000007676a820 */ /* 0x000fe20000400000 */
[----:B------:R-:W-:Y:S01]  /*10c70*/  @!P2 FMUL R121, R121, 16777216 ;  /* 0x4b8000007979a820 */ /* 0x000fe20000400000 */
[----:B------:R-:W-:Y:S01]  /*10c80*/  @!P2 FMUL R123, R123, 16777216 ;  /* 0x4b8000007b7ba820 */ /* 0x000fe20000400000 */
[C---:B------:R-:W-:Y:S02]  /*10c90*/  IMAD R89, R90.reuse, 0x2, R81 ;  /* 0x000000025a597824 */ /* 0x040fe400078e0251 */
[----:B------:R-:W-:Y:S01]  /*10ca0*/  @!P2 FMUL R125, R125, 16777216 ;  /* 0x4b8000007d7da820 */ /* 0x000fe20000400000 */
[----:B------:R-:W0:Y:S01]  /*10cb0*/  LDS.128 R40, [R3] ;  /* 0x0000000003287984 */ /* 0x000e220000000c00 */
[----:B------:R-:W-:Y:S01]  /*10cc0*/  @!P2 FMUL R127, R127, 16777216 ;  /* 0x4b8000007f7fa820 */ /* 0x000fe20000400000 */
[----:B------:R-:W-:-:S02]  /*10cd0*/  IMAD R93, R90, 0x2, R89 ;  /* 0x000000025a5d7824 */ /* 0x000fc400078e0259 */
[----:B------:R-:W-:Y:S01]  /*10ce0*/  @!P2 FMUL R128, R128, 16777216 ;  /* 0x4b8000008080a820 */ /* 0x000fe20000400000 */
[----:B------:R-:W-:Y:S01]  /*10cf0*/  LDS.128 R36, [R3+0x1000] ;  /* 0x0010000003247984 */ /* 0x000fe20000000c00 */
[----:B------:R-:W-:Y:S01]  /*10d00*/  @!P2 FMUL R129, R129, 16777216 ;  /* 0x4b8000008181a820 */ /* 0x000fe20000400000 */
[----:B------:R-:W-:Y:S02]  /*10d10*/  IMAD R95, R90, 0x2, R93 ;  /* 0x000000025a5f7824 */ /* 0x000fe400078e025d */
[----:B------:R-:W-:Y:S01]  /*10d20*/  @!P2 FMUL R130, R130, 16777216 ;  /* 0x4b8000008282a820 */ /* 0x000fe20000400000 */
[----:B------:R-:W-:Y:S01]  /*10d30*/  BAR.SYNC.DEFER_BLOCKING 0x0 ;  /* 0x0000000000007b1d */ /* 0x000fe20000010000 */
[----:B------:R-:W-:Y:S01]  /*10d40*/  @!P2 FMUL R131, R131, 16777216 ;  /* 0x4b8000008383a820 */ /* 0x000fe20000400000 */
[----:B------:R-:W-:Y:S02]  /*10d50*/  IMAD R97, R90, 0x2, R95 ;  /* 0x000000025a617824 */ /* 0x000fe400078e025f */
[C---:B------:R-:W-:Y:S01]  /*10d60*/  FMUL R124, R132.reuse, R124 ;  /* 0x0000007c847c7220 */ /* 0x040fe20000400000 */
[----:B------:R-:W-:Y:S01]  /*10d70*/  FMUL R83, R132, R126 ;  /* 0x0000007e84537220 */ /* 0x000fe20000400000 */
[----:B------:R-:W-:Y:S01]  /*10d80*/  F2FP.BF16.F32.PACK_AB R104, R68, R117 ;  /* 0x000000754468723e */ /* 0x000fe200000010ff */
[----:B------:R-:W-:Y:S01]  /*10d90*/  IMAD R73, R90, 0x2, R97 ;  /* 0x000000025a497824 */ /* 0x000fe200078e0261 */
[----:B------:R-:W-:Y:S01]  /*10da0*/  F2FP.BF16.F32.PACK_AB R117, R75, R120 ;  /* 0x000000784b75723e */ /* 0x000fe200000010ff */
[C---:B------:R-:W-:Y:S01]  /*10db0*/  FMUL R116, R132.reuse, R116 ;  /* 0x0000007484747220 */ /* 0x040fe20000400000 */
[----:B------:R-:W-:Y:S01]  /*10dc0*/  FMUL R69, R132, R118 ;  /* 0x0000007684457220 */ /* 0x000fe20000400000 */
[----:B------:R-:W-:-:S02]  /*10dd0*/  IMAD R77, R90, 0x2, R73 ;  /* 0x000000025a4d7824 */ /* 0x000fc400078e0249 */
        /* <DEDUP_REMOVED lines=8> */
[----:B------:R-:W-:Y:S02]  /*10e60*/  F2FP.BF16.F32.PACK_AB R118, R83, R124 ;  /* 0x0000007c5376723e */ /* 0x000fe400000010ff */
[----:B------:R-:W-:-:S02]  /*10e70*/  F2FP.BF16.F32.PACK_AB R116, R69, R116 ;  /* 0x000000744574723e */ /* 0x000fc400000010ff */
[----:B------:R-:W-:Y:S01]  /*10e80*/  F2FP.BF16.F32.PACK_AB R105, R74, R121 ;  /* 0x000000794a69723e */ /* 0x000fe200000010ff */
[----:B------:R1:W-:Y:S01]  /*10e90*/  STS.128 [R2], R84 ;  /* 0x0000005402007388 */ /* 0x0003e20000000c00 */
[----:B------:R-:W-:Y:S02]  /*10ea0*/  F2FP.BF16.F32.PACK_AB R106, R82, R125 ;  /* 0x0000007d526a723e */ /* 0x000fe400000010ff */
[----:B------:R-:W-:Y:S01]  /*10eb0*/  F2FP.BF16.F32.PACK_AB R119, R91, R128 ;  /* 0x000000805b77723e */ /* 0x000fe200000010ff */
[----:B------:R2:W-:Y:S01]  /*10ec0*/  STS.128 [R2+0x800], R56 ;  /* 0x0008003802007388 */ /* 0x0005e20000000c00 */
[----:B------:R-:W-:Y:S01]  /*10ed0*/  BAR.SYNC.DEFER_BLOCKING 0x0 ;  /* 0x0000000000007b1d */ /* 0x000fe20000010000 */
[----:B0-----:R-:W-:Y:S01]  /*10ee0*/  PRMT R232, R42, 0x7632, R232 ;  /* 0x000076322ae87816 */ /* 0x001fe200000000e8 */
[----:B-1----:R-:W-:Y:S02]  /*10ef0*/  IMAD R85, R90, 0x2, R77 ;  /* 0x000000025a557824 */ /* 0x002fe400078e024d */
[----:B--2---:R-:W-:-:S04]  /*10f00*/  IMAD.HI R56, R61, 0x2, RZ ;  /* 0x000000023d387827 */ /* 0x004fc800078e02ff */
[----:B------:R-:W-:-:S04]  /*10f10*/  IMAD.HI R61, R63, 0x2, RZ ;  /* 0x000000023f3d7827 */ /* 0x000fc800078e02ff */
[----:B------:R-:W-:Y:S01]  /*10f20*/  IMAD R75, R90, 0x2, R85 ;  /* 0x000000025a4b7824 */ /* 0x000fe200078e0255 */
[----:B------:R-:W-:Y:S02]  /*10f30*/  IADD3.X R61, PT, PT, R61, R107, R56, P0, P1 ;  /* 0x0000006b3d3d7210 */ /* 0x000fe400007e2438 */
[----:B------:R-:W-:Y:S01]  /*10f40*/  F2FP.BF16.F32.PACK_AB R107, R132, R129 ;  /* 0x00000081846b723e */ /* 0x000fe200000010ff */
[----:B------:R-:W0:Y:S01]  /*10f50*/  LDS.128 R48, [R3] ;  /* 0x0000000003307984 */ /* 0x000e220000000c00 */
[C---:B------:R-:W-:Y:S01]  /*10f60*/  IMAD R83, R90.reuse, 0x2, R75 ;  /* 0x000000025a537824 */ /* 0x040fe200078e024b */
[----:B------:R-:W-:Y:S02]  /*10f70*/  LEA R62, P0, R65, R60, 0x1 ;  /* 0x0000003c413e7211 */ /* 0x000fe400078008ff */
[----:B------:R-:W-:Y:S01]  /*10f80*/  LDS.128 R44, [R3+0x1000] ;  /* 0x00100000032c7984 */ /* 0x000fe20000000c00 */
[----:B------:R-:W-:Y:S01]  /*10f90*/  BAR.SYNC.DEFER_BLOCKING 0x0 ;  /* 0x0000000000007b1d */ /* 0x000fe20000010000 */
[----:B------:R-:W-:-:S02]  /*10fa0*/  LEA R87, R90, R83, 0x1 ;  /* 0x000000535a577211 */ /* 0x000fc400078e08ff */
[-C--:B------:R-:W-:Y:S02]  /*10fb0*/  LEA R64, P1, R67, R60.reuse, 0x1 ;  /* 0x0000003c43407211 */ /* 0x080fe400078208ff */
[-C--:B------:R-:W-:Y:S01]  /*10fc0*/  LEA.HI.X.SX32 R63, R65, R61.reuse, 0x1, P0 ;  /* 0x0000003d413f7211 */ /* 0x080fe200000f0eff */
[C---:B------:R-:W-:Y:S01]  /*10fd0*/  IMAD R91, R90.reuse, 0x2, R87 ;  /* 0x000000025a5b7824 */ /* 0x040fe200078e0257 */
[-C--:B------:R-:W-:Y:S02]  /*10fe0*/  LEA R66, P0, R71, R60.reuse, 0x1 ;  /* 0x0000003c47427211 */ /* 0x080fe400078008ff */
[-C--:B------:R-:W-:Y:S01]  /*10ff0*/  LEA.HI.X.SX32 R65, R67, R61.reuse, 0x1, P1 ;  /* 0x0000003d43417211 */ /* 0x080fe200008f0eff */
[----:B------:R-:W-:Y:S01]  /*11000*/  IMAD R99, R90, 0x2, R91 ;  /* 0x000000025a637824 */ /* 0x000fe200078e025b */
[----:B------:R-:W-:Y:S02]  /*11010*/  LEA.HI.X.SX32 R67, R71, R61, 0x1, P0 ;  /* 0x0000003d47437211 */ /* 0x000fe400000f0eff */
[----:B------:R-:W-:-:S04]  /*11020*/  LEA R68, P0, R79, R60, 0x1 ;  /* 0x0000003c4f447211 */ /* 0x000fc800078008ff */
[----:B------:R-:W-:Y:S02]  /*11030*/  LEA.HI.X.SX32 R69, R79, R61, 0x1, P0 ;  /* 0x0000003d4f457211 */ /* 0x000fe400000f0eff */
[----:B------:R-:W-:-:S04]  /*11040*/  LEA R70, P0, R81, R60, 0x1 ;  /* 0x0000003c51467211 */ /* 0x000fc800078008ff */
[----:B------:R-:W-:Y:S01]  /*11050*/  LEA.HI.X.SX32 R71, R81, R61, 0x1, P0 ;  /* 0x0000003d51477211 */ /* 0x000fe200000f0eff */
[----:B------:R1:W-:Y:S04]  /*11060*/  STS.128 [R2], R100 ;  /* 0x0000006402007388 */ /* 0x0003e80000000c00 */
[----:B------:R-:W-:Y:S01]  /*11070*/  STS.128 [R2+0x800], R52 ;  /* 0x0008003402007388 */ /* 0x000fe20000000c00 */
[----:B------:R-:W-:Y:S01]  /*11080*/  BAR.SYNC.DEFER_BLOCKING 0x0 ;  /* 0x0000000000007b1d */ /* 0x000fe20000010000 */
[----:B-1----:R-:W-:-:S04]  /*11090*/  IMAD R101, R90, 0x2, R99 ;  /* 0x000000025a657824 */ /* 0x002fc800078e0263 */
[C---:B------:R-:W-:Y:S01]  /*110a0*/  IMAD R103, R90.reuse, 0x2, R101 ;  /* 0x000000025a677824 */ /* 0x040fe200078e0265 */
[----:B------:R-:W1:Y:S04]  /*110b0*/  LDS.128 R56, [R3] ;  /* 0x0000000003387984 */ /* 0x000e680000000c00 */
[----:B------:R-:W-:Y:S01]  /*110c0*/  LDS.128 R52, [R3+0x1000] ;  /* 0x0010000003347984 */ /* 0x000fe20000000c00 */
[----:B------:R-:W-:Y:S06]  /*110d0*/  BAR.SYNC.DEFER_BLOCKING 0x0 ;  /* 0x0000000000007b1d */ /* 0x000fec0000010000 */
[----:B------:R-:W-:Y:S04]  /*110e0*/  STS.128 [R2], R116 ;  /* 0x0000007402007388 */ /* 0x000fe80000000c00 */
[----:B------:R2:W-:Y:S01]  /*110f0*/  STS.128 [R2+0x800], R104 ;  /* 0x0008006802007388 */ /* 0x0005e20000000c00 */
[----:B------:R-:W-:Y:S01]  /*11100*/  BAR.SYNC.DEFER_BLOCKING 0x0 ;  /* 0x0000000000007b1d */ /* 0x000fe20000010000 */
[----:B--2---:R-:W-:Y:S01]  /*11110*/  IMAD R105, R90, 0x2, R103 ;  /* 0x000000025a697824 */ /* 0x004fe200078e0267 */
[----:B------:R-:W-:-:S03]  /*11120*/  PRMT R2, R5, 0x7632, R2 ;  /* 0x0000763205027816 */ /* 0x000fc60000000002 */
[----:B------:R-:W-:-:S04]  /*11130*/  IMAD R79, R90, 0x2, R105 ;  /* 0x000000025a4f7824 */ /* 0x000fc800078e0269 */
[C---:B------:R-:W-:Y:S01]  /*11140*/  IMAD R81, R90.reuse, 0x2, R79 ;  /* 0x000000025a517824 */ /* 0x040fe200078e024f */
[----:B------:R2:W-:Y:S03]  /*11150*/  STG.E.U16 desc[UR8][R62.64], R4 ;  /* 0x000000043e007986 */ /* 0x0005e6000c101508 */
[----:B------:R-:W-:Y:S01]  /*11160*/  IMAD R107, R90, 0x2, R81 ;  /* 0x000000025a6b7824 */ /* 0x000fe200078e0251 */
[----:B--2---:R-:W-:Y:S02]  /*11170*/  PRMT R63, R4, 0x7632, R63 ;  /* 0x00007632043f7816 */ /* 0x004fe4000000003f */
[----:B------:R-:W-:-:S03]  /*11180*/  LEA R62, P0, R89, R60, 0x1 ;  /* 0x0000003c593e7211 */ /* 0x000fc600078008ff */
[----:B------:R2:W-:Y:S04]  /*11190*/  STG.E.U16 desc[UR8][R64.64], R63 ;  /* 0x0000003f40007986 */ /* 0x0005e8000c101508 */
[----:B------:R3:W-:Y:S04]  /*111a0*/  STG.E.U16 desc[UR8][R66.64], R5 ;  /* 0x0000000542007986 */ /* 0x0007e8000c101508 */
[----:B------:R4:W-:Y:S01]  /*111b0*/  STG.E.U16 desc[UR8][R68.64], R2 ;  /* 0x0000000244007986 */ /* 0x0009e2000c101508 */
[----:B--2---:R-:W-:Y:S01]  /*111c0*/  LEA.HI.X.SX32 R63, R89, R61, 0x1, P0 ;  /* 0x0000003d593f7211 */ /* 0x004fe200000f0eff */
[----:B------:R-:W-:Y:S01]  /*111d0*/  IMAD R89, R90, 0x2, R107 ;  /* 0x000000025a597824 */ /* 0x000fe200078e026b */
[----:B------:R-:W-:Y:S01]  /*111e0*/  LEA R64, P0, R93, R60, 0x1 ;  /* 0x0000003c5d407211 */ /* 0x000fe200078008ff */
[----:B------:R-:W-:Y:S01]  /*111f0*/  STG.E.U16 desc[UR8][R70.64], R6 ;  /* 0x0000000646007986 */ /* 0x000fe2000c101508 */
[----:B---3--:R-:W-:-:S02]  /*11200*/  PRMT R5, R6, 0x7632, R5 ;  /* 0x0000763206057816 */ /* 0x008fc40000000005 */
[-C--:B------:R-:W-:Y:S01]  /*11210*/  LEA.HI.X.SX32 R65, R93, R61.reuse, 0x1, P0 ;  /* 0x0000003d5d417211 */ /* 0x080fe200000f0eff */
[C---:B------:R-:W-:Y:S01]  /*11220*/  IMAD R93, R90.reuse, 0x2, R89 ;  /* 0x000000025a5d7824 */ /* 0x040fe200078e0259 */
[-C--:B------:R-:W-:Y:S01]  /*11230*/  LEA R4, P0, R95, R60.reuse, 0x1 ;  /* 0x0000003c5f047211 */ /* 0x080fe200078008ff */
[----:B------:R2:W-:Y:S01]  /*11240*/  STG.E.U16 desc[UR8][R62.64], R5 ;  /* 0x000000053e007986 */ /* 0x0005e2000c101508 */
[----:B----4-:R-:W-:Y:S01]  /*11250*/  PRMT R2, R7, 0x7632, R2 ;  /* 0x0000763207027816 */ /* 0x010fe20000000002 */
[C---:B------:R-:W-:Y:S02]  /*11260*/  IMAD R109, R90.reuse, 0x2, R93 ;  /* 0x000000025a6d7824 */ /* 0x040fe400078e025d */
[----:B------:R-:W-:Y:S01]  /*11270*/  STG.E.U16 desc[UR8][R64.64], R7 ;  /* 0x0000000740007986 */ /* 0x000fe2000c101508 */
[----:B--2---:R-:W-:Y:S01]  /*11280*/  LEA.HI.X.SX32 R5, R95, R61, 0x1, P0 ;  /* 0x0000003d5f057211 */ /* 0x004fe200000f0eff */
[----:B------:R-:W-:Y:S01]  /*11290*/  IMAD R95, R90, 0x2, R109 ;  /* 0x000000025a5f7824 */ /* 0x000fe200078e026d */
[----:B------:R-:W-:-:S03]  /*112a0*/  LEA R66, P0, R97, R60, 0x1 ;  /* 0x0000003c61427211 */ /* 0x000fc600078008ff */
[C---:B------:R-:W-:Y:S01]  /*112b0*/  IMAD R71, R90.reuse, 0x2, R95 ;  /* 0x000000025a477824 */ /* 0x040fe200078e025f */
[----:B------:R-:W-:Y:S01]  /*112c0*/  LEA.HI.X.SX32 R67, R97, R61, 0x1, P0 ;  /* 0x0000003d61437211 */ /* 0x000fe200000f0eff */
[----:B------:R2:W-:Y:S01]  /*112d0*/  STG.E.U16 desc[UR8][R4.64], R2 ;  /* 0x0000000204007986 */ /* 0x0005e2000c101508 */
[CC--:B------:R-:W-:Y:S02]  /*112e0*/  LEA R68, P0, R73.reuse, R60.reuse, 0x1 ;  /* 0x0000003c49447211 */ /* 0x0c0fe400078008ff */
[C---:B------:R-:W-:Y:S01]  /*112f0*/  LEA R97, R90.reuse, R71, 0x1 ;  /* 0x000000475a617211 */ /* 0x040fe200078e08ff */
[----:B------:R-:W-:Y:S01]  /*11300*/  STG.E.U16 desc[UR8][R66.64], R12 ;  /* 0x0000000c42007986 */ /* 0x000fe2000c101508 */
[----:B------:R-:W-:Y:S02]  /*11310*/  LEA.HI.X.SX32 R69, R73, R61, 0x1, P0 ;  /* 0x0000003d49457211 */ /* 0x000fe400000f0eff */
[----:B------:R-:W-:Y:S01]  /*11320*/  LEA R62, P0, R77, R60, 0x1 ;  /* 0x0000003c4d3e7211 */ /* 0x000fe200078008ff */
[----:B------:R-:W-:-:S03]  /*11330*/  IMAD R73, R90, 0x2, R97 ;  /* 0x000000025a497824 */ /* 0x000fc600078e0261 */
[-C--:B------:R-:W-:Y:S01]  /*11340*/  LEA.HI.X.SX32 R63, R77, R61.reuse, 0x1, P0 ;  /* 0x0000003d4d3f7211 */ /* 0x080fe200000f0eff */
[----:B------:R-:W-:Y:S01]  /*11350*/  IMAD R77, R90, 0x2, R73 ;  /* 0x000000025a4d7824 */ /* 0x000fe200078e0249 */
[CC--:B------:R-:W-:Y:S02]  /*11360*/  LEA R6, P0, R85.reuse, R60.reuse, 0x1 ;  /* 0x0000003c55067211 */ /* 0x0c0fe400078008ff */
[----:B--2---:R-:W-:Y:S01]  /*11370*/  PRMT R5, R12, 0x7632, R5 ;  /* 0x000076320c057816 */ /* 0x004fe20000000005 */
[C---:B------:R-:W-:Y:S01]  /*11380*/  IMAD R111, R90.reuse, 0x2, R77 ;  /* 0x000000025a6f7824 */ /* 0x040fe200078e024d */
[----:B------:R-:W-:Y:S02]  /*11390*/  LEA.HI.X.SX32 R7, R85, R61, 0x1, P0 ;  /* 0x0000003d55077211 */ /* 0x000fe400000f0eff */
[----:B------:R-:W-:Y:S01]  /*113a0*/  LEA R4, P0, R75, R60, 0x1 ;  /* 0x0000003c4b047211 */ /* 0x000fe200078008ff */
[----:B------:R-:W-:Y:S01]  /*113b0*/  IMAD R85, R90, 0x2, R111 ;  /* 0x000000025a557824 */ /* 0x000fe200078e026f */
[----:B------:R2:W-:Y:S01]  /*113c0*/  STG.E.U16 desc[UR8][R68.64], R5 ;  /* 0x0000000544007986 */ /* 0x0005e2000c101508 */
[----:B------:R-:W-:-:S03]  /*113d0*/  PRMT R2, R13, 0x7632, R2 ;  /* 0x000076320d027816 */ /* 0x000fc60000000002 */
[----:B------:R-:W-:Y:S04]  /*113e0*/  STG.E.U16 desc[UR8][R62.64], R13 ;  /* 0x0000000d3e007986 */ /* 0x000fe8000c101508 */
[----:B------:R3:W-:Y:S01]  /*113f0*/  STG.E.U16 desc[UR8][R6.64], R2 ;  /* 0x0000000206007986 */ /* 0x0007e2000c101508 */
[----:B--2---:R-:W-:Y:S01]  /*11400*/  LEA.HI.X.SX32 R5, R75, R61, 0x1, P0 ;  /* 0x0000003d4b057211 */ /* 0x004fe200000f0eff */
[----:B------:R-:W-:Y:S01]  /*11410*/  IMAD R75, R90, 0x2, R85 ;  /* 0x000000025a4b7824 */ /* 0x000fe200078e0255 */
[----:B------:R-:W-:-:S03]  /*11420*/  LEA R64, P0, R83, R60, 0x1 ;  /* 0x0000003c53407211 */ /* 0x000fc600078008ff */
[C---:B------:R-:W-:Y:S01]  /*11430*/  IMAD R69, R90.reuse, 0x2, R75 ;  /* 0x000000025a457824 */ /* 0x040fe200078e024b */
[-C--:B------:R-:W-:Y:S01]  /*11440*/  LEA.HI.X.SX32 R65, R83, R61.reuse, 0x1, P0 ;  /* 0x0000003d53417211 */ /* 0x080fe200000f0eff */
[----:B------:R2:W-:Y:S01]  /*11450*/  STG.E.U16 desc[UR8][R4.64], R14 ;  /* 0x0000000e04007986 */ /* 0x0005e2000c101508 */
[-C--:B------:R-:W-:Y:S01]  /*11460*/  LEA R66, P0, R87, R60.reuse, 0x1 ;  /* 0x0000003c57427211 */ /* 0x080fe200078008ff */
[C---:B------:R-:W-:Y:S01]  /*11470*/  IMAD R83, R90.reuse, 0x2, R69 ;  /* 0x000000025a537824 */ /* 0x040fe200078e0245 */
[----:B---3--:R-:W-:Y:S02]  /*11480*/  PRMT R2, R15, 0x7632, R2 ;  /* 0x000076320f027816 */ /* 0x008fe40000000002 */
[----:B------:R-:W-:Y:S01]  /*11490*/  LEA.HI.X.SX32 R67, R87, R61, 0x1, P0 ;  /* 0x0000003d57437211 */ /* 0x000fe200000f0eff */
[----:B------:R-:W-:Y:S01]  /*114a0*/  IMAD R87, R90, 0x2, R83 ;  /* 0x000000025a577824 */ /* 0x000fe200078e0253 */
[----:B------:R-:W-:-:S03]  /*114b0*/  LEA R12, P0, R91, R60, 0x1 ;  /* 0x0000003c5b0c7211 */ /* 0x000fc600078008ff */
[C---:B------:R-:W-:Y:S01]  /*114c0*/  IMAD R113, R90.reuse, 0x2, R87 ;  /* 0x000000025a717824 */ /* 0x040fe200078e0257 */
[-C--:B------:R-:W-:Y:S02]  /*114d0*/  LEA.HI.X.SX32 R13, R91, R61.reuse, 0x1, P0 ;  /* 0x0000003d5b0d7211 */ /* 0x080fe400000f0eff */
[CC--:B------:R-:W-:Y:S01]  /*114e0*/  LEA R6, P0, R99.reuse, R60.reuse, 0x1 ;  /* 0x0000003c63067211 */ /* 0x0c0fe200078008ff */
[----:B------:R-:W-:Y:S01]  /*114f0*/  IMAD R91, R90, 0x2, R113 ;  /* 0x000000025a5b7824 */ /* 0x000fe200078e0271 */
[----:B--2---:R-:W-:Y:S02]  /*11500*/  PRMT R5, R14, 0x7632, R5 ;  /* 0x000076320e057816 */ /* 0x004fe40000000005 */
[-C--:B------:R-:W-:Y:S01]  /*11510*/  LEA.HI.X.SX32 R7, R99, R61.reuse, 0x1, P0 ;  /* 0x0000003d63077211 */ /* 0x080fe200000f0eff */
[C---:B------:R-:W-:Y:S01]  /*11520*/  IMAD R99, R90.reuse, 0x2, R91 ;  /* 0x000000025a637824 */ /* 0x040fe200078e025b */
[C---:B------:R-:W-:Y:S01]  /*11530*/  LEA R4, P0, R101.reuse, R60, 0x1 ;  /* 0x0000003c65047211 */ /* 0x040fe200078008ff */
[----:B------:R2:W-:Y:S04]  /*11540*/  STG.E.U16 desc[UR8][R64.64], R5 ;  /* 0x0000000540007986 */ /* 0x0005e8000c101508 */
[----:B------:R3:W-:Y:S04]  /*11550*/  STG.E.U16 desc[UR8][R66.64], R15 ;  /* 0x0000000f42007986 */ /* 0x0007e8000c101508 */
[----:B------:R4:W-:Y:S01]  /*11560*/  STG.E.U16 desc[UR8][R12.64], R2 ;  /* 0x000000020c007986 */ /* 0x0009e2000c101508 */
[----:B--2---:R-:W-:Y:S01]  /*11570*/  IMAD R65, R90, 0x2, R99 ;  /* 0x000000025a417824 */ /* 0x004fe200078e0263 */
[----:B------:R-:W-:-:S02]  /*11580*/  LEA.HI.X.SX32 R5, R101, R61, 0x1, P0 ;  /* 0x0000003d65057211 */ /* 0x000fc400000f0eff */
[----:B------:R2:W-:Y:S01]  /*11590*/  STG.E.U16 desc[UR8][R6.64], R20 ;  /* 0x0000001406007986 */ /* 0x0005e2000c101508 */
[----:B------:R-:W-:Y:S01]  /*115a0*/  LEA R62, P0, R103, R60, 0x1 ;  /* 0x0000003c673e7211 */ /* 0x000fe200078008ff */
[----:B------:R-:W-:-:S03]  /*115b0*/  IMAD R101, R90, 0x2, R65 ;  /* 0x000000025a657824 */ /* 0x000fc600078e0241 */
[----:B------:R-:W-:Y:S02]  /*115c0*/  LEA.HI.X.SX32 R63, R103, R61, 0x1, P0 ;  /* 0x0000003d673f7211 */ /* 0x000fe400000f0eff */
[C---:B---3--:R-:W-:Y:S02]  /*115d0*/  LEA R67, R90.reuse, R101, 0x1 ;  /* 0x000000655a437211 */ /* 0x048fe400078e08ff */
[-C--:B------:R-:W-:Y:S02]  /*115e0*/  LEA R14, P0, R105, R60.reuse, 0x1 ;  /* 0x0000003c690e7211 */ /* 0x080fe400078008ff */
[----:B----4-:R-:W-:Y:S01]  /*115f0*/  PRMT R2, R21, 0x7632, R2 ;  /* 0x0000763215027816 */ /* 0x010fe20000000002 */
[C---:B------:R-:W-:Y:S01]  /*11600*/  IMAD R103, R90.reuse, 0x2, R67 ;  /* 0x000000025a677824 */ /* 0x040fe200078e0243 */
[----:B------:R-:W-:Y:S02]  /*11610*/  LEA.HI.X.SX32 R15, R105, R61, 0x1, P0 ;  /* 0x0000003d690f7211 */ /* 0x000fe400000f0eff */
[----:B------:R-:W-:Y:S01]  /*11620*/  LEA R12, P0, R79, R60, 0x1 ;  /* 0x0000003c4f0c7211 */ /* 0x000fe200078008ff */
[----:B------:R-:W-:Y:S01]  /*11630*/  IMAD R105, R90, 0x2, R103 ;  /* 0x000000025a697824 */ /* 0x000fe200078e0267 */
[----:B--2---:R-:W-:-:S02]  /*11640*/  PRMT R7, R20, 0x7632, R7 ;  /* 0x0000763214077816 */ /* 0x004fc40000000007 */
[-C--:B------:R-:W-:Y:S01]  /*11650*/  LEA.HI.X.SX32 R13, R79, R61.reuse, 0x1, P0 ;  /* 0x0000003d4f0d7211 */ /* 0x080fe200000f0eff */
[C---:B------:R-:W-:Y:S01]  /*11660*/  IMAD R115, R90.reuse, 0x2, R105 ;  /* 0x000000025a737824 */ /* 0x040fe200078e0269 */
[-C--:B------:R-:W-:Y:S01]  /*11670*/  LEA R6, P0, R81, R60.reuse, 0x1 ;  /* 0x0000003c51067211 */ /* 0x080fe200078008ff */
[----:B------:R2:W-:Y:S01]  /*11680*/  STG.E.U16 desc[UR8][R4.64], R7 ;  /* 0x0000000704007986 */ /* 0x0005e2000c101508 */
[-C--:B------:R-:W-:Y:S01]  /*11690*/  LEA R20, P1, R89, R60.reuse, 0x1 ;  /* 0x0000003c59147211 */ /* 0x080fe200078208ff */
[C---:B------:R-:W-:Y:S02]  /*116a0*/  IMAD R79, R90.reuse, 0x2, R115 ;  /* 0x000000025a4f7824 */ /* 0x040fe400078e0273 */
[----:B------:R3:W-:Y:S04]  /*116b0*/  STG.E.U16 desc[UR8][R62.64], R21 ;  /* 0x000000153e007986 */ /* 0x0007e8000c101508 */
[----:B------:R4:W-:Y:S01]  /*116c0*/  STG.E.U16 desc[UR8][R14.64], R2 ;  /* 0x000000020e007986 */ /* 0x0009e2000c101508 */
[-C--:B--2---:R-:W-:Y:S01]  /*116d0*/  LEA.HI.X.SX32 R7, R81, R61.reuse, 0x1, P0 ;  /* 0x0000003d51077211 */ /* 0x084fe200000f0eff */
[----:B------:R-:W-:Y:S01]  /*116e0*/  IMAD R81, R90, 0x2, R79 ;  /* 0x000000025a517824 */ /* 0x000fe200078e024f */
[----:B------:R-:W-:Y:S01]  /*116f0*/  PRMT R5, R22, 0x7632, R5 ;  /* 0x0000763216057816 */ /* 0x000fe20000000005 */
[----:B------:R-:W-:Y:S01]  /*11700*/  STG.E.U16 desc[UR8][R12.64], R22 ;  /* 0x000000160c007986 */ /* 0x000fe2000c101508 */
[----:B------:R-:W-:Y:S01]  /*11710*/  LEA R4, P0, R107, R60, 0x1 ;  /* 0x0000003c6b047211 */ /* 0x000fe200078008ff */
[----:B------:R-:W-:Y:S01]  /*11720*/  IMAD R117, R90, 0x2, R81 ;  /* 0x000000025a757824 */ /* 0x000fe200078e0251 */
[----:B---3--:R-:W-:Y:S01]  /*11730*/  LEA.HI.X.SX32 R21, R89, R61, 0x1, P1 ;  /* 0x0000003d59157211 */ /* 0x008fe200008f0eff */
[----:B------:R2:W-:Y:S01]  /*11740*/  STG.E.U16 desc[UR8][R6.64], R5 ;  /* 0x0000000506007986 */ /* 0x0005e2000c101508 */
[----:B----4-:R-:W-:-:S02]  /*11750*/  PRMT R2, R23, 0x7632, R2 ;  /* 0x0000763217027816 */ /* 0x010fc40000000002 */
[----:B------:R-:W-:-:S04]  /*11760*/  LEA R62, P1, R69, R60, 0x1 ;  /* 0x0000003c453e7211 */ /* 0x000fc800078208ff */
[-C--:B------:R-:W-:Y:S02]  /*11770*/  LEA.HI.X.SX32 R63, R69, R61.reuse, 0x1, P1 ;  /* 0x0000003d453f7211 */ /* 0x080fe400008f0eff */
[----:B--2---:R-:W-:Y:S01]  /*11780*/  LEA.HI.X.SX32 R5, R107, R61, 0x1, P0 ;  /* 0x0000003d6b057211 */ /* 0x004fe200000f0eff */
[----:B------:R-:W-:Y:S01]  /*11790*/  IMAD R107, R90, 0x2, R117 ;  /* 0x000000025a6b7824 */ /* 0x000fe200078e0275 */
[----:B------:R-:W-:-:S03]  /*117a0*/  LEA R14, P0, R93, R60, 0x1 ;  /* 0x0000003c5d0e7211 */ /* 0x000fc600078008ff */
[C---:B------:R-:W-:Y:S01]  /*117b0*/  IMAD R89, R90.reuse, 0x2, R107 ;  /* 0x000000025a597824 */ /* 0x040fe200078e026b */
[-C--:B------:R-:W-:Y:S01]  /*117c0*/  LEA.HI.X.SX32 R15, R93, R61.reuse, 0x1, P0 ;  /* 0x0000003d5d0f7211 */ /* 0x080fe200000f0eff */
[----:B------:R2:W-:Y:S01]  /*117d0*/  STG.E.U16 desc[UR8][R4.64], R23 ;  /* 0x0000001704007986 */ /* 0x0005e2000c101508 */
[CC--:B------:R-:W-:Y:S01]  /*117e0*/  LEA R6, P0, R109.reuse, R60.reuse, 0x1 ;  /* 0x0000003c6d067211 */ /* 0x0c0fe200078008ff */
[C---:B------:R-:W-:Y:S02]  /*117f0*/  IMAD R93, R90.reuse, 0x2, R89 ;  /* 0x000000025a5d7824 */ /* 0x040fe400078e0259 */
[----:B------:R3:W-:Y:S01]  /*11800*/  STG.E.U16 desc[UR8][R20.64], R2 ;  /* 0x0000000214007986 */ /* 0x0007e2000c101508 */
[-C--:B------:R-:W-:Y:S01]  /*11810*/  LEA.HI.X.SX32 R7, R109, R61.reuse, 0x1, P0 ;  /* 0x0000003d6d077211 */ /* 0x080fe200000f0eff */
[C---:B------:R-:W-:Y:S01]  /*11820*/  IMAD R119, R90.reuse, 0x2, R93 ;  /* 0x000000025a777824 */ /* 0x040fe200078e025d */
[C---:B------:R-:W-:Y:S01]  /*11830*/  LEA R12, P0, R95.reuse, R60, 0x1 ;  /* 0x0000003c5f0c7211 */ /* 0x040fe200078008ff */
[----:B------:R-:W-:Y:S02]  /*11840*/  STG.E.U16 desc[UR8][R14.64], R28 ;  /* 0x0000001c0e007986 */ /* 0x000fe4000c101508 */
[----:B------:R-:W-:Y:S01]  /*11850*/  IMAD R109, R90, 0x2, R119 ;  /* 0x000000025a6d7824 */ /* 0x000fe200078e0277 */
[----:B------:R-:W-:-:S02]  /*11860*/  LEA.HI.X.SX32 R13, R95, R61, 0x1, P0 ;  /* 0x0000003d5f0d7211 */ /* 0x000fc400000f0eff */
[----:B--2---:R-:W-:Y:S01]  /*11870*/  PRMT R5, R28, 0x7632, R5 ;  /* 0x000076321c057816 */ /* 0x004fe20000000005 */
[C---:B------:R-:W-:Y:S01]  /*11880*/  IMAD R95, R90.reuse, 0x2, R109 ;  /* 0x000000025a5f7824 */ /* 0x040fe200078e026d */
[----:B------:R-:W-:Y:S02]  /*11890*/  LEA R4, P0, R71, R60, 0x1 ;  /* 0x0000003c47047211 */ /* 0x000fe400078008ff */
[----:B---3--:R-:W-:Y:S01]  /*118a0*/  PRMT R2, R29, 0x7632, R2 ;  /* 0x000076321d027816 */ /* 0x008fe20000000002 */
[C---:B------:R-:W-:Y:S01]  /*118b0*/  IMAD R121, R90.reuse, 0x2, R95 ;  /* 0x000000025a797824 */ /* 0x040fe200078e025f */
[----:B------:R2:W-:Y:S04]  /*118c0*/  STG.E.U16 desc[UR8][R6.64], R5 ;  /* 0x0000000506007986 */ /* 0x0005e8000c101508 */
[----:B------:R-:W-:Y:S01]  /*118d0*/  LEA R123, R90, R121, 0x1 ;  /* 0x000000795a7b7211 */ /* 0x000fe200078e08ff */
[----:B------:R-:W-:Y:S01]  /*118e0*/  STG.E.U16 desc[UR8][R12.64], R29 ;  /* 0x0000001d0c007986 */ /* 0x000fe2000c101508 */
[----:B--2---:R-:W-:-:S02]  /*118f0*/  LEA.HI.X.SX32 R5, R71, R61, 0x1, P0 ;  /* 0x0000003d47057211 */ /* 0x004fc400000f0eff */
[----:B------:R-:W-:-:S03]  /*11900*/  LEA R20, P0, R97, R60, 0x1 ;  /* 0x0000003c61147211 */ /* 0x000fc600078008ff */
[----:B------:R2:W-:Y:S01]  /*11910*/  STG.E.U16 desc[UR8][R4.64], R2 ;  /* 0x0000000204007986 */ /* 0x0005e2000c101508 */
[----:B------:R-:W-:Y:S01]  /*11920*/  LEA.HI.X.SX32 R21, R97, R61, 0x1, P0 ;  /* 0x0000003d61157211 */ /* 0x000fe200000f0eff */
[----:B------:R-:W-:Y:S01]  /*11930*/  IMAD R97, R90, 0x2, R123 ;  /* 0x000000025a617824 */ /* 0x000fe200078e027b */
[----:B------:R-:W-:-:S03]  /*11940*/  LEA R14, P0, R73, R60, 0x1 ;  /* 0x0000003c490e7211 */ /* 0x000fc600078008ff */
[C---:B------:R-:W-:Y:S01]  /*11950*/  IMAD R125, R90.reuse, 0x2, R97 ;  /* 0x000000025a7d7824 */ /* 0x040fe200078e0261 */
[----:B------:R-:W-:Y:S01]  /*11960*/  LEA.HI.X.SX32 R15, R73, R61, 0x1, P0 ;  /* 0x0000003d490f7211 */ /* 0x000fe200000f0eff */
[----:B------:R-:W-:Y:S01]  /*11970*/  STG.E.U16 desc[UR8][R20.64], R30 ;  /* 0x0000001e14007986 */ /* 0x000fe2000c101508 */
[----:B------:R-:W-:Y:S01]  /*11980*/  LEA R6, P0, R77, R60, 0x1 ;  /* 0x0000003c4d067211 */ /* 0x000fe200078008ff */
[----:B------:R-:W-:Y:S01]  /*11990*/  IMAD R127, R90, 0x2, R125 ;  /* 0x000000025a7f7824 */ /* 0x000fe200078e027d */
[----:B--2---:R-:W-:-:S03]  /*119a0*/  PRMT R5, R30, 0x7632, R5 ;  /* 0x000076321e057816 */ /* 0x004fc60000000005 */
[C---:B------:R-:W-:Y:S01]  /*119b0*/  IMAD R129, R90.reuse, 0x2, R127 ;  /* 0x000000025a817824 */ /* 0x040fe200078e027f */
[-C--:B------:R-:W-:Y:S02]  /*119c0*/  LEA.HI.X.SX32 R7, R77, R61.reuse, 0x1, P0 ;  /* 0x0000003d4d077211 */ /* 0x080fe400000f0eff */
[-C--:B------:R-:W-:Y:S01]  /*119d0*/  LEA R12, P0, R111, R60.reuse, 0x1 ;  /* 0x0000003c6f0c7211 */ /* 0x080fe200078008ff */
[C---:B------:R-:W-:Y:S01]  /*119e0*/  IMAD R131, R90.reuse, 0x2, R129 ;  /* 0x000000025a837824 */ /* 0x040fe200078e0281 */
[----:B------:R2:W-:Y:S01]  /*119f0*/  STG.E.U16 desc[UR8][R14.64], R5 ;  /* 0x000000050e007986 */ /* 0x0005e2000c101508 */
[----:B------:R-:W-:Y:S02]  /*11a00*/  PRMT R2, R31, 0x7632, R2 ;  /* 0x000076321f027816 */ /* 0x000fe40000000002 */
[----:B------:R-:W-:Y:S01]  /*11a10*/  LEA.HI.X.SX32 R13, R111, R61, 0x1, P0 ;  /* 0x0000003d6f0d7211 */ /* 0x000fe200000f0eff */
[----:B------:R-:W-:Y:S01]  /*11a20*/  IMAD R111, R90, 0x2, R131 ;  /* 0x000000025a6f7824 */ /* 0x000fe200078e0283 */
[----:B------:R3:W-:Y:S01]  /*11a30*/  STG.E.U16 desc[UR8][R6.64], R31 ;  /* 0x0000001f06007986 */ /* 0x0007e2000c101508 */
[----:B------:R-:W-:-:S02]  /*11a40*/  LEA R4, P0, R85, R60, 0x1 ;  /* 0x0000003c55047211 */ /* 0x000fc400078008ff */
[C---:B------:R-:W-:Y:S01]  /*11a50*/  IMAD R133, R90.reuse, 0x2, R111 ;  /* 0x000000025a857824 */ /* 0x040fe200078e026f */
[----:B------:R4:W-:Y:S03]  /*11a60*/  STG.E.U16 desc[UR8][R12.64], R2 ;  /* 0x000000020c007986 */ /* 0x0009e6000c101508 */
[C---:B------:R-:W-:Y:S01]  /*11a70*/  IMAD R135, R90.reuse, 0x2, R133 ;  /* 0x000000025a877824 */ /* 0x040fe200078e0285 */
[-C--:B--2---:R-:W-:Y:S02]  /*11a80*/  LEA.HI.X.SX32 R5, R85, R61.reuse, 0x1, P0 ;  /* 0x0000003d55057211 */ /* 0x084fe400000f0eff */
[-C--:B------:R-:W-:Y:S01]  /*11a90*/  LEA R14, P1, R87, R60.reuse, 0x1 ;  /* 0x0000003c570e7211 */ /* 0x080fe200078208ff */
[C---:B------:R-:W-:Y:S01]  /*11aa0*/  IMAD R137, R90.reuse, 0x2, R135 ;  /* 0x000000025a897824 */ /* 0x040fe200078e0287 */
[-C--:B------:R-:W-:Y:S01]  /*11ab0*/  LEA R20, P0, R75, R60.reuse, 0x1 ;  /* 0x0000003c4b147211 */ /* 0x080fe200078008ff */
[----:B------:R2:W-:Y:S01]  /*11ac0*/  STG.E.U16 desc[UR8][R4.64], R40 ;  /* 0x0000002804007986 */ /* 0x0005e2000c101508 */
[----:B------:R-:W-:Y:S01]  /*11ad0*/  LEA.HI.X.SX32 R15, R87, R61, 0x1, P1 ;  /* 0x0000003d570f7211 */ /* 0x000fe200008f0eff */
[----:B---3--:R-:W-:Y:S01]  /*11ae0*/  IMAD R7, R90, 0x2, R137 ;  /* 0x000000025a077824 */ /* 0x008fe200078e0289 */
[----:B------:R-:W-:-:S02]  /*11af0*/  LEA R28, P1, R91, R60, 0x1 ;  /* 0x0000003c5b1c7211 */ /* 0x000fc400078208ff */
[----:B----4-:R-:W-:Y:S01]  /*11b00*/  PRMT R13, R40, 0x7632, R13 ;  /* 0x00007632280d7816 */ /* 0x010fe2000000000d */
[C---:B------:R-:W-:Y:S01]  /*11b10*/  IMAD R139, R90.reuse, 0x2, R7 ;  /* 0x000000025a8b7824 */ /* 0x040fe200078e0207 */
[-C--:B------:R-:W-:Y:S02]  /*11b20*/  LEA.HI.X.SX32 R29, R91, R61.reuse, 0x1, P1 ;  /* 0x0000003d5b1d7211 */ /* 0x080fe400008f0eff */
[----:B------:R-:W-:Y:S01]  /*11b30*/  LEA.HI.X.SX32 R21, R75, R61, 0x1, P0 ;  /* 0x0000003d4b157211 */ /* 0x000fe200000f0eff */
[C---:B------:R-:W-:Y:S01]  /*11b40*/  IMAD R141, R90.reuse, 0x2, R139 ;  /* 0x000000025a8d7824 */ /* 0x040fe200078e028b */
[-C--:B------:R-:W-:Y:S02]  /*11b50*/  LEA R12, P0, R83, R60.reuse, 0x1 ;  /* 0x0000003c530c7211 */ /* 0x080fe400078008ff */
[----:B--2---:R-:W-:Y:S01]  /*11b60*/  LEA R40, P1, R101, R60, 0x1 ;  /* 0x0000003c65287211 */ /* 0x004fe200078208ff */
[----:B------:R-:W-:Y:S01]  /*11b70*/  IMAD R5, R90, 0x2, R141 ;  /* 0x000000025a057824 */ /* 0x000fe200078e028d */
[----:B------:R2:W-:Y:S01]  /*11b80*/  STG.E.U16 desc[UR8][R20.64], R13 ;  /* 0x0000000d14007986 */ /* 0x0005e2000c101508 */
[----:B------:R-:W-:-:S03]  /*11b90*/  PRMT R2, R41, 0x7632, R2 ;  /* 0x0000763229027816 */ /* 0x000fc60000000002 */
[C---:B------:R-:W-:Y:S01]  /*11ba0*/  LEA R143, R90.reuse, R5, 0x1 ;  /* 0x000000055a8f7211 */ /* 0x040fe200078e08ff */
[----:B------:R3:W-:Y:S04]  /*11bb0*/  STG.E.U16 desc[UR8][R62.64], R41 ;  /* 0x000000293e007986 */ /* 0x0007e8000c101508 */
[----:B------:R-:W-:Y:S01]  /*11bc0*/  IMAD R91, R90, 0x2, R143 ;  /* 0x000000025a5b7824 */ /* 0x000fe200078e028f */
[----:B--2---:R-:W-:-:S03]  /*11bd0*/  LEA R20, P2, R99, R60, 0x1 ;  /* 0x0000003c63147211 */ /* 0x004fc600078408ff */
[C---:B------:R-:W-:Y:S01]  /*11be0*/  IMAD R145, R90.reuse, 0x2, R91 ;  /* 0x000000025a917824 */ /* 0x040fe200078e025b */
[-C--:B------:R-:W-:Y:S02]  /*11bf0*/  LEA.HI.X.SX32 R13, R83, R61.reuse, 0x1, P0 ;  /* 0x0000003d530d7211 */ /* 0x080fe400000f0eff */
[-C--:B------:R-:W-:Y:S01]  /*11c00*/  LEA.HI.X.SX32 R21, R99, R61.reuse, 0x1, P2 ;  /* 0x0000003d63157211 */ /* 0x080fe200010f0eff */
[C---:B------:R-:W-:Y:S01]  /*11c10*/  IMAD R147, R90.reuse, 0x2, R145 ;  /* 0x000000025a937824 */ /* 0x040fe200078e0291 */
[-C--:B---3--:R-:W-:Y:S01]  /*11c20*/  LEA R62, P2, R67, R60.reuse, 0x1 ;  /* 0x0000003c433e7211 */ /* 0x088fe200078408ff */
[----:B------:R2:W-:Y:S01]  /*11c30*/  STG.E.U16 desc[UR8][R12.64], R2 ;  /* 0x000000020c007986 */ /* 0x0005e2000c101508 */
[-C--:B------:R-:W-:Y:S01]  /*11c40*/  LEA R22, P0, R113, R60.reuse, 0x1 ;  /* 0x0000003c71167211 */ /* 0x080fe200078008ff */
[C---:B------:R-:W-:Y:S01]  /*11c50*/  IMAD R149, R90.reuse, 0x2, R147 ;  /* 0x000000025a957824 */ /* 0x040fe200078e0293 */
[-C--:B------:R-:W-:Y:S01]  /*11c60*/  LEA.HI.X.SX32 R63, R67, R61.reuse, 0x1, P2 ;  /* 0x0000003d433f7211 */ /* 0x080fe200010f0eff */
[----:B------:R0:W-:Y:S01]  /*11c70*/  STG.E.U16 desc[UR8][R14.64], R42 ;  /* 0x0000002a0e007986 */ /* 0x0001e2000c101508 */
[----:B------:R-:W-:Y:S01]  /*11c80*/  LEA R68, P2, R115, R60, 0x1 ;  /* 0x0000003c73447211 */ /* 0x000fe200078408ff */
[----:B------:R-:W-:Y:S01]  /*11c90*/  IMAD R151, R90, 0x2, R149 ;  /* 0x000000025a977824 */ /* 0x000fe200078e0295 */
[----:B------:R-:W-:-:S02]  /*11ca0*/  LEA.HI.X.SX32 R41, R101, R61, 0x1, P1 ;  /* 0x0000003d65297211 */ /* 0x000fc400008f0eff */
[-C--:B------:R-:W-:Y:S01]  /*11cb0*/  LEA.HI.X.SX32 R23, R113, R61.reuse, 0x1, P0 ;  /* 0x0000003d71177211 */ /* 0x080fe200000f0eff */
[C---:B------:R-:W-:Y:S01]  /*11cc0*/  IMAD R153, R90.reuse, 0x2, R151 ;  /* 0x000000025a997824 */ /* 0x040fe200078e0297 */
[-C--:B------:R-:W-:Y:S02]  /*11cd0*/  LEA R66, P1, R105, R60.reuse, 0x1 ;  /* 0x0000003c69427211 */ /* 0x080fe400078208ff */
[-C--:B------:R-:W-:Y:S01]  /*11ce0*/  LEA.HI.X.SX32 R69, R115, R61.reuse, 0x1, P2 ;  /* 0x0000003d73457211 */ /* 0x080fe200010f0eff */
[C---:B------:R-:W-:Y:S01]  /*11cf0*/  IMAD R155, R90.reuse, 0x2, R153 ;  /* 0x000000025a9b7824 */ /* 0x040fe200078e0299 */
[-C--:B------:R-:W-:Y:S01]  /*11d00*/  LEA R30, P0, R65, R60.reuse, 0x1 ;  /* 0x0000003c411e7211 */ /* 0x080fe200078008ff */
[----:B------:R-:W-:Y:S01]  /*11d10*/  STG.E.U16 desc[UR8][R22.64], R232 ;  /* 0x000000e816007986 */ /* 0x000fe2000c101508 */
[-C--:B------:R-:W-:Y:S01]  /*11d20*/  LEA R74, P2, R117, R60.reuse, 0x1 ;  /* 0x0000003c754a7211 */ /* 0x080fe200078408ff */
[C---:B------:R-:W-:Y:S01]  /*11d30*/  IMAD R157, R90.reuse, 0x2, R155 ;  /* 0x000000025a9d7824 */ /* 0x040fe200078e029b */
[-C--:B------:R-:W-:Y:S01]  /*11d40*/  LEA.HI.X.SX32 R67, R105, R61.reuse, 0x1, P1 ;  /* 0x0000003d69437211 */ /* 0x080fe200008f0eff */
[----:B------:R-:W-:Y:S01]  /*11d50*/  STG.E.U16 desc[UR8][R28.64], R43 ;  /* 0x0000002b1c007986 */ /* 0x000fe2000c101508 */
[----:B------:R-:W-:Y:S01]  /*11d60*/  LEA.HI.X.SX32 R31, R65, R61, 0x1, P0 ;  /* 0x0000003d411f7211 */ /* 0x000fe200000f0eff */
[----:B------:R-:W-:Y:S01]  /*11d70*/  IMAD R159, R90, 0x2, R157 ;  /* 0x000000025a9f7824 */ /* 0x000fe200078e029d */
[----:B------:R-:W-:-:S02]  /*11d80*/  LEA R72, P1, R81, R60, 0x1 ;  /* 0x0000003c51487211 */ /* 0x000fc400078208ff */
[-C--:B------:R-:W-:Y:S01]  /*11d90*/  LEA.HI.X.SX32 R75, R117, R61.reuse, 0x1, P2 ;  /* 0x0000003d754b7211 */ /* 0x080fe200010f0eff */
[C---:B------:R-:W-:Y:S01]  /*11da0*/  IMAD R161, R90.reuse, 0x2, R159 ;  /* 0x000000025aa17824 */ /* 0x040fe200078e029f */
[-C--:B------:R-:W-:Y:S02]  /*11db0*/  LEA R64, P0, R103, R60.reuse, 0x1 ;  /* 0x0000003c67407211 */ /* 0x080fe400078008ff */
[----:B------:R-:W-:Y:S01]  /*11dc0*/  LEA R80, P2, R93, R60, 0x1 ;  /* 0x0000003c5d507211 */ /* 0x000fe200078408ff */
[C---:B------:R-:W-:Y:S01]  /*11dd0*/  IMAD R163, R90.reuse, 0x2, R161 ;  /* 0x000000025aa37824 */ /* 0x040fe200078e02a1 */
[-C--:B------:R-:W-:Y:S02]  /*11de0*/  LEA.HI.X.SX32 R73, R81, R61.reuse, 0x1, P1 ;  /* 0x0000003d51497211 */ /* 0x080fe400008f0eff */
[-C--:B------:R-:W-:Y:S01]  /*11df0*/  LEA.HI.X.SX32 R65, R103, R61.reuse, 0x1, P0 ;  /* 0x0000003d67417211 */ /* 0x080fe200000f0eff */
[----:B------:R-:W-:Y:S01]  /*11e00*/  IMAD R165, R90, 0x2, R163 ;  /* 0x000000025aa57824 */ /* 0x000fe200078e02a3 */
[----:B------:R-:W-:-:S02]  /*11e10*/  LEA.HI.X.SX32 R81, R93, R61, 0x1, P2 ;  /* 0x0000003d5d517211 */ /* 0x000fc400010f0eff */
[-C--:B------:R-:W-:Y:S01]  /*11e20*/  LEA R70, P0, R79, R60.reuse, 0x1 ;  /* 0x0000003c4f467211 */ /* 0x080fe200078008ff */
[C---:B------:R-:W-:Y:S01]  /*11e30*/  IMAD R167, R90.reuse, 0x2, R165 ;  /* 0x000000025aa77824 */ /* 0x040fe200078e02a5 */
[-C--:B------:R-:W-:Y:S02]  /*11e40*/  LEA R86, P2, R95, R60.reuse, 0x1 ;  /* 0x0000003c5f567211 */ /* 0x080fe400078408ff */
[----:B------:R-:W-:Y:S02]  /*11e50*/  LEA R78, P1, R89, R60, 0x1 ;  /* 0x0000003c594e7211 */ /* 0x000fe400078208ff */
[-C--:B------:R-:W-:Y:S02]  /*11e60*/  LEA.HI.X.SX32 R71, R79, R61.reuse, 0x1, P0 ;  /* 0x0000003d4f477211 */ /* 0x080fe400000f0eff */
[----:B------:R-:W-:Y:S02]  /*11e70*/  LEA.HI.X.SX32 R87, R95, R61, 0x1, P2 ;  /* 0x0000003d5f577211 */ /* 0x000fe400010f0eff */
[----:B------:R-:W-:-:S02]  /*11e80*/  LEA R169, R90, R167, 0x1 ;  /* 0x000000a75aa97211 */ /* 0x000fc400078e08ff */
[-C--:B------:R-:W-:Y:S02]  /*11e90*/  LEA.HI.X.SX32 R79, R89, R61.reuse, 0x1, P1 ;  /* 0x0000003d594f7211 */ /* 0x080fe400008f0eff */
[-C--:B------:R-:W-:Y:S01]  /*11ea0*/  LEA R94, P2, R97, R60.reuse, 0x1 ;  /* 0x0000003c615e7211 */ /* 0x080fe200078408ff */
[C---:B------:R-:W-:Y:S01]  /*11eb0*/  IMAD R171, R90.reuse, 0x2, R169 ;  /* 0x000000025aab7824 */ /* 0x040fe200078e02a9 */
[-C--:B------:R-:W-:Y:S02]  /*11ec0*/  LEA R84, P1, R109, R60.reuse, 0x1 ;  /* 0x0000003c6d547211 */ /* 0x080fe400078208ff */
[-C--:B------:R-:W-:Y:S01]  /*11ed0*/  LEA.HI.X.SX32 R95, R97, R61.reuse, 0x1, P2 ;  /* 0x0000003d615f7211 */ /* 0x080fe200010f0eff */
[C---:B------:R-:W-:Y:S01]  /*11ee0*/  IMAD R173, R90.reuse, 0x2, R171 ;  /* 0x000000025aad7824 */ /* 0x040fe200078e02ab */
[----:B------:R-:W-:Y:S02]  /*11ef0*/  LEA.HI.X.SX32 R85, R109, R61, 0x1, P1 ;  /* 0x0000003d6d557211 */ /* 0x000fe400008f0eff */
[-C--:B------:R-:W-:Y:S01]  /*11f00*/  LEA R100, P2, R129, R60.reuse, 0x1 ;  /* 0x0000003c81647211 */ /* 0x080fe200078408ff */
[----:B------:R-:W-:Y:S01]  /*11f10*/  IMAD R175, R90, 0x2, R173 ;  /* 0x000000025aaf7824 */ /* 0x000fe200078e02ad */
[----:B------:R-:W-:-:S02]  /*11f20*/  LEA R92, P1, R123, R60, 0x1 ;  /* 0x0000003c7b5c7211 */ /* 0x000fc400078208ff */
[-C--:B------:R-:W-:Y:S01]  /*11f30*/  LEA R76, P0, R107, R60.reuse, 0x1 ;  /* 0x0000003c6b4c7211 */ /* 0x080fe200078008ff */
[----:B------:R-:W-:Y:S01]  /*11f40*/  IMAD R177, R90, 0x2, R175 ;  /* 0x000000025ab17824 */ /* 0x000fe200078e02af */
[-C--:B------:R-:W-:Y:S02]  /*11f50*/  LEA.HI.X.SX32 R101, R129, R61.reuse, 0x1, P2 ;  /* 0x0000003d81657211 */ /* 0x080fe400010f0eff */
[-C--:B------:R-:W-:Y:S02]  /*11f60*/  LEA.HI.X.SX32 R93, R123, R61.reuse, 0x1, P1 ;  /* 0x0000003d7b5d7211 */ /* 0x080fe400008f0eff */
[-C--:B------:R-:W-:Y:S02]  /*11f70*/  LEA R106, P2, R133, R60.reuse, 0x1 ;  /* 0x0000003c856a7211 */ /* 0x080fe400078408ff */
[----:B------:R-:W-:Y:S02]  /*11f80*/  LEA R98, P1, R127, R60, 0x1 ;  /* 0x0000003c7f627211 */ /* 0x000fe400078208ff */
[----:B------:R-:W-:-:S02]  /*11f90*/  LEA.HI.X.SX32 R77, R107, R61, 0x1, P0 ;  /* 0x0000003d6b4d7211 */ /* 0x000fc400000f0eff */
[-C--:B------:R-:W-:Y:S02]  /*11fa0*/  LEA.HI.X.SX32 R107, R133, R61.reuse, 0x1, P2 ;  /* 0x0000003d856b7211 */ /* 0x080fe400010f0eff */
[-C--:B------:R-:W-:Y:S02]  /*11fb0*/  LEA.HI.X.SX32 R99, R127, R61.reuse, 0x1, P1 ;  /* 0x0000003d7f637211 */ /* 0x080fe400008f0eff */
[-C--:B------:R-:W-:Y:S02]  /*11fc0*/  LEA R112, P2, R7, R60.reuse, 0x1 ;  /* 0x0000003c07707211 */ /* 0x080fe400078408ff */
[----:B------:R-:W-:Y:S02]  /*11fd0*/  LEA R104, P1, R111, R60, 0x1 ;  /* 0x0000003c6f687211 */ /* 0x000fe400078208ff */
[-C--:B------:R-:W-:Y:S01]  /*11fe0*/  LEA.HI.X.SX32 R113, R7, R61.reuse, 0x1, P2 ;  /* 0x0000003d07717211 */ /* 0x080fe200010f0eff */
[----:B------:R-:W-:Y:S01]  /*11ff0*/  IMAD R7, R90, 0x2, R177 ;  /* 0x000000025a077824 */ /* 0x000fe200078e02b1 */
[----:B------:R-:W-:-:S02]  /*12000*/  LEA.HI.X.SX32 R105, R111, R61, 0x1, P1 ;  /* 0x0000003d6f697211 */ /* 0x000fc400008f0eff */
[-C--:B------:R-:W-:Y:S01]  /*12010*/  LEA R110, P1, R137, R60.reuse, 0x1 ;  /* 0x0000003c896e7211 */ /* 0x080fe200078208ff */
[----:B------:R-:W-:Y:S01]  /*12020*/  IMAD R179, R90, 0x2, R7 ;  /* 0x000000025ab37824 */ /* 0x000fe200078e0207 */
[-C--:B------:R-:W-:Y:S02]  /*12030*/  LEA R82, P0, R119, R60.reuse, 0x1 ;  /* 0x0000003c77527211 */ /* 0x080fe400078008ff */
[-C--:B------:R-:W-:Y:S02]  /*12040*/  LEA R118, P2, R5, R60.reuse, 0x1 ;  /* 0x0000003c05767211 */ /* 0x080fe400078408ff */
[-C--:B------:R-:W-:Y:S02]  /*12050*/  LEA.HI.X.SX32 R111, R137, R61.reuse, 0x1, P1 ;  /* 0x0000003d896f7211 */ /* 0x080fe400008f0eff */
[----:B------:R-:W-:Y:S02]  /*12060*/  LEA.HI.X.SX32 R83, R119, R61, 0x1, P0 ;  /* 0x0000003d77537211 */ /* 0x000fe400000f0eff */
[----:B------:R-:W-:-:S02]  /*12070*/  LEA R116, P1, R141, R60, 0x1 ;  /* 0x0000003c8d747211 */ /* 0x000fc400078208ff */
[-C--:B------:R-:W-:Y:S01]  /*12080*/  LEA.HI.X.SX32 R119, R5, R61.reuse, 0x1, P2 ;  /* 0x0000003d05777211 */ /* 0x080fe200010f0eff */
[C---:B------:R-:W-:Y:S01]  /*12090*/  IMAD R5, R90.reuse, 0x2, R179 ;  /* 0x000000025a057824 */ /* 0x040fe200078e02b3 */
[-C--:B------:R-:W-:Y:S02]  /*120a0*/  LEA R88, P0, R121, R60.reuse, 0x1 ;  /* 0x0000003c79587211 */ /* 0x080fe400078008ff */
[-C--:B------:R-:W-:Y:S01]  /*120b0*/  LEA.HI.X.SX32 R117, R141, R61.reuse, 0x1, P1 ;  /* 0x0000003d8d757211 */ /* 0x080fe200008f0eff */
[----:B------:R-:W-:Y:S01]  /*120c0*/  IMAD R181, R90, 0x2, R5 ;  /* 0x000000025ab57824 */ /* 0x000fe200078e0205 */
[-C--:B------:R-:W-:Y:S02]  /*120d0*/  LEA R122, P1, R91, R60.reuse, 0x1 ;  /* 0x0000003c5b7a7211 */ /* 0x080fe400078208ff */
[----:B------:R-:W-:Y:S02]  /*120e0*/  LEA.HI.X.SX32 R89, R121, R61, 0x1, P0 ;  /* 0x0000003d79597211 */ /* 0x000fe400000f0eff */
[----:B------:R-:W-:-:S02]  /*120f0*/  LEA R96, P0, R125, R60, 0x1 ;  /* 0x0000003c7d607211 */ /* 0x000fc400078008ff */
[-C--:B------:R-:W-:Y:S01]  /*12100*/  LEA.HI.X.SX32 R123, R91, R61.reuse, 0x1, P1 ;  /* 0x0000003d5b7b7211 */ /* 0x080fe200008f0eff */
[C---:B------:R-:W-:Y:S01]  /*12110*/  IMAD R91, R90.reuse, 0x2, R181 ;  /* 0x000000025a5b7824 */ /* 0x040fe200078e02b5 */
[-C--:B------:R-:W-:Y:S02]  /*12120*/  LEA.HI.X.SX32 R97, R125, R61.reuse, 0x1, P0 ;  /* 0x0000003d7d617211 */ /* 0x080fe400000f0eff */
[-C--:B------:R-:W-:Y:S01]  /*12130*/  LEA R102, P0, R131, R60.reuse, 0x1 ;  /* 0x0000003c83667211 */ /* 0x080fe200078008ff */
[C---:B------:R-:W-:Y:S01]  /*12140*/  IMAD R183, R90.reuse, 0x2, R91 ;  /* 0x000000025ab77824 */ /* 0x040fe200078e025b */
[-C--:B------:R-:W-:Y:S02]  /*12150*/  LEA R128, P1, R149, R60.reuse, 0x1 ;  /* 0x0000003c95807211 */ /* 0x080fe400078208ff */
[----:B------:R-:W-:Y:S01]  /*12160*/  LEA.HI.X.SX32 R103, R131, R61, 0x1, P0 ;  /* 0x0000003d83677211 */ /* 0x000fe200000f0eff */
[----:B------:R-:W-:Y:S01]  /*12170*/  IMAD R185, R90, 0x2, R183 ;  /* 0x000000025ab97824 */ /* 0x000fe200078e02b7 */
[----:B------:R-:W-:-:S02]  /*12180*/  LEA R108, P0, R135, R60, 0x1 ;  /* 0x0000003c876c7211 */ /* 0x000fc400078008ff */
[-C--:B------:R-:W-:Y:S01]  /*12190*/  LEA R124, P2, R145, R60.reuse, 0x1 ;  /* 0x0000003c917c7211 */ /* 0x080fe200078408ff */
[C---:B------:R-:W-:Y:S01]  /*121a0*/  IMAD R187, R90.reuse, 0x2, R185 ;  /* 0x000000025abb7824 */ /* 0x040fe200078e02b9 */
[-C--:B------:R-:W-:Y:S02]  /*121b0*/  LEA.HI.X.SX32 R109, R135, R61.reuse, 0x1, P0 ;  /* 0x0000003d876d7211 */ /* 0x080fe400000f0eff */
[-C--:B------:R-:W-:Y:S01]  /*121c0*/  LEA R114, P0, R139, R60.reuse, 0x1 ;  /* 0x0000003c8b727211 */ /* 0x080fe200078008ff */
[----:B------:R-:W-:Y:S01]  /*121d0*/  IMAD R189, R90, 0x2, R187 ;  /* 0x000000025abd7824 */ /* 0x000fe200078e02bb */
[-C--:B------:R-:W-:Y:S02]  /*121e0*/  LEA.HI.X.SX32 R129, R149, R61.reuse, 0x1, P1 ;  /* 0x0000003d95817211 */ /* 0x080fe400008f0eff */
[----:B------:R-:W-:Y:S02]  /*121f0*/  LEA.HI.X.SX32 R115, R139, R61, 0x1, P0 ;  /* 0x0000003d8b737211 */ /* 0x000fe400000f0eff */
[----:B------:R-:W-:-:S02]  /*12200*/  LEA R120, P0, R143, R60, 0x1 ;  /* 0x0000003c8f787211 */ /* 0x000fc400078008ff */
[C---:B------:R-:W-:Y:S02]  /*12210*/  LEA R191, R90.reuse, R189, 0x1 ;  /* 0x000000bd5abf7211 */ /* 0x040fe400078e08ff */
[-C--:B------:R-:W-:Y:S02]  /*12220*/  LEA.HI.X.SX32 R121, R143, R61.reuse, 0x1, P0 ;  /* 0x0000003d8f797211 */ /* 0x080fe400000f0eff */
[-C--:B------:R-:W-:Y:S01]  /*12230*/  LEA R126, P0, R147, R60.reuse, 0x1 ;  /* 0x0000003c937e7211 */ /* 0x080fe200078008ff */
[C---:B------:R-:W-:Y:S01]  /*12240*/  IMAD R193, R90.reuse, 0x2, R191 ;  /* 0x000000025ac17824 */ /* 0x040fe200078e02bf */
[-C--:B------:R-:W-:Y:S02]  /*12250*/  LEA R134, P1, R155, R60.reuse, 0x1 ;  /* 0x0000003c9b867211 */ /* 0x080fe400078208ff */
[----:B------:R-:W-:Y:S01]  /*12260*/  LEA.HI.X.SX32 R125, R145, R61, 0x1, P2 ;  /* 0x0000003d917d7211 */ /* 0x000fe200010f0eff */
[----:B------:R-:W-:Y:S01]  /*12270*/  IMAD R195, R90, 0x2, R193 ;  /* 0x000000025ac37824 */ /* 0x000fe200078e02c1 */
[----:B------:R-:W-:-:S02]  /*12280*/  LEA R130, P2, R151, R60, 0x1 ;  /* 0x0000003c97827211 */ /* 0x000fc400078408ff */
[-C--:B------:R-:W-:Y:S01]  /*12290*/  LEA.HI.X.SX32 R127, R147, R61.reuse, 0x1, P0 ;  /* 0x0000003d937f7211 */ /* 0x080fe200000f0eff */
[C---:B------:R-:W-:Y:S01]  /*122a0*/  IMAD R197, R90.reuse, 0x2, R195 ;  /* 0x000000025ac57824 */ /* 0x040fe200078e02c3 */
[-C--:B------:R-:W-:Y:S02]  /*122b0*/  LEA R132, P0, R153, R60.reuse, 0x1 ;  /* 0x0000003c99847211 */ /* 0x080fe400078008ff */
[-C--:B------:R-:W-:Y:S01]  /*122c0*/  LEA.HI.X.SX32 R135, R155, R61.reuse, 0x1, P1 ;  /* 0x0000003d9b877211 */ /* 0x080fe200008f0eff */
[C---:B------:R-:W-:Y:S01]  /*122d0*/  IMAD R199, R90.reuse, 0x2, R197 ;  /* 0x000000025ac77824 */ /* 0x040fe200078e02c5 */
[-C--:B------:R-:W-:Y:S02]  /*122e0*/  LEA R140, P1, R161, R60.reuse, 0x1 ;  /* 0x0000003ca18c7211 */ /* 0x080fe400078208ff */
[----:B------:R-:W-:Y:S01]  /*122f0*/  LEA.HI.X.SX32 R131, R151, R61, 0x1, P2 ;  /* 0x0000003d97837211 */ /* 0x000fe200010f0eff */
[----:B------:R-:W-:Y:S01]  /*12300*/  IMAD R201, R90, 0x2, R199 ;  /* 0x000000025ac97824 */ /* 0x000fe200078e02c7 */
[----:B------:R-:W-:-:S02]  /*12310*/  LEA R136, P2, R157, R60, 0x1 ;  /* 0x0000003c9d887211 */ /* 0x000fc400078408ff */
[-C--:B------:R-:W-:Y:S01]  /*12320*/  LEA.HI.X.SX32 R133, R153, R61.reuse, 0x1, P0 ;  /* 0x0000003d99857211 */ /* 0x080fe200000f0eff */
[----:B------:R-:W-:Y:S01]  /*12330*/  IMAD R203, R90, 0x2, R201 ;  /* 0x000000025acb7824 */ /* 0x000fe200078e02c9 */
[-C--:B------:R-:W-:Y:S02]  /*12340*/  LEA R138, P0, R159, R60.reuse, 0x1 ;  /* 0x0000003c9f8a7211 */ /* 0x080fe400078008ff */
[-C--:B------:R-:W-:Y:S02]  /*12350*/  LEA.HI.X.SX32 R141, R161, R61.reuse, 0x1, P1 ;  /* 0x0000003da18d7211 */ /* 0x080fe400008f0eff */
[-C--:B------:R-:W-:Y:S02]  /*12360*/  LEA R146, P1, R167, R60.reuse, 0x1 ;  /* 0x0000003ca7927211 */ /* 0x080fe400078208ff */
[----:B------:R-:W-:Y:S02]  /*12370*/  LEA.HI.X.SX32 R137, R157, R61, 0x1, P2 ;  /* 0x0000003d9d897211 */ /* 0x000fe400010f0eff */
[----:B------:R-:W-:-:S02]  /*12380*/  LEA R142, P2, R163, R60, 0x1 ;  /* 0x0000003ca38e7211 */ /* 0x000fc400078408ff */
[-C--:B------:R-:W-:Y:S02]  /*12390*/  LEA.HI.X.SX32 R139, R159, R61.reuse, 0x1, P0 ;  /* 0x0000003d9f8b7211 */ /* 0x080fe400000f0eff */
        /* <DEDUP_REMOVED lines=13> */
[-C--:B------:R-:W-:Y:S01]  /*12470*/  LEA.HI.X.SX32 R159, R7, R61.reuse, 0x1, P1 ;  /* 0x0000003d079f7211 */ /* 0x080fe200008f0eff */
[C---:B------:R-:W-:Y:S01]  /*12480*/  IMAD R7, R90.reuse, 0x2, R203 ;  /* 0x000000025a077824 */ /* 0x040fe200078e02cb */
[-C--:B------:R-:W-:Y:S02]  /*12490*/  LEA.HI.X.SX32 R155, R175, R61.reuse, 0x1, P2 ;  /* 0x0000003daf9b7211 */ /* 0x080fe400010f0eff */
[----:B------:R-:W-:Y:S01]  /*124a0*/  LEA R160, P2, R179, R60, 0x1 ;  /* 0x0000003cb3a07211 */ /* 0x000fe200078408ff */
[----:B------:R-:W-:Y:S01]  /*124b0*/  IMAD R205, R90, 0x2, R7 ;  /* 0x000000025acd7824 */ /* 0x000fe200078e0207 */
[----:B------:R-:W-:-:S02]  /*124c0*/  LEA.HI.X.SX32 R157, R177, R61, 0x1, P0 ;  /* 0x0000003db19d7211 */ /* 0x000fc400000f0eff */
[-C--:B------:R-:W-:Y:S02]  /*124d0*/  LEA R162, P0, R5, R60.reuse, 0x1 ;  /* 0x0000003c05a27211 */ /* 0x080fe400078008ff */
[-C--:B------:R-:W-:Y:S02]  /*124e0*/  LEA.HI.X.SX32 R161, R179, R61.reuse, 0x1, P2 ;  /* 0x0000003db3a17211 */ /* 0x080fe400010f0eff */
[-C--:B------:R-:W-:Y:S02]  /*124f0*/  LEA R166, P2, R91, R60.reuse, 0x1 ;  /* 0x0000003c5ba67211 */ /* 0x080fe400078408ff */
[-C--:B------:R-:W-:Y:S01]  /*12500*/  LEA.HI.X.SX32 R163, R5, R61.reuse, 0x1, P0 ;  /* 0x0000003d05a37211 */ /* 0x080fe200000f0eff */
[C---:B------:R-:W-:Y:S01]  /*12510*/  IMAD R5, R90.reuse, 0x2, R205 ;  /* 0x000000025a057824 */ /* 0x040fe200078e02cd */
[----:B------:R-:W-:Y:S02]  /*12520*/  LEA.HI.X.SX32 R167, R91, R61, 0x1, P2 ;  /* 0x0000003d5ba77211 */ /* 0x000fe400010f0eff */
[-C--:B------:R-:W-:Y:S01]  /*12530*/  LEA R164, P1, R181, R60.reuse, 0x1 ;  /* 0x0000003cb5a47211 */ /* 0x080fe200078208ff */
        /* <DEDUP_REMOVED lines=11> */
[----:B------:R-:W-:Y:S02]  /*125f0*/  LEA.HI.X.SX32 R179, R193, R61, 0x1, P2 ;  /* 0x0000003dc1b37211 */ /* 0x000fe400010f0eff */
[C---:B------:R-:W-:Y:S02]  /*12600*/  LEA R213, R90.reuse, R211, 0x1 ;  /* 0x000000d35ad57211 */ /* 0x040fe400078e08ff */
[-C--:B------:R-:W-:Y:S02]  /*12610*/  LEA R184, P2, R199, R60.reuse, 0x1 ;  /* 0x0000003cc7b87211 */ /* 0x080fe400078408ff */
[-C--:B------:R-:W-:Y:S01]  /*12620*/  LEA R168, P0, R183, R60.reuse, 0x1 ;  /* 0x0000003cb7a87211 */ /* 0x080fe200078008ff */
        /* <DEDUP_REMOVED lines=8> */
[-C--:B------:R-:W-:Y:S02]  /*126b0*/  LEA.HI.X.SX32 R183, R197, R61.reuse, 0x1, P1 ;  /* 0x0000003dc5b77211 */ /* 0x080fe400008f0eff */
[----:B------:R-:W-:Y:S02]  /*126c0*/  LEA R188, P1, R203, R60, 0x1 ;  /* 0x0000003ccbbc7211 */ /* 0x000fe400078208ff */
[-C--:B------:R-:W-:Y:S01]  /*126d0*/  LEA.HI.X.SX32 R191, R7, R61.reuse, 0x1, P2 ;  /* 0x0000003d07bf7211 */ /* 0x080fe200010f0eff */
[----:B------:R-:W-:Y:S01]  /*126e0*/  IMAD R7, R90, 0x2, R217 ;  /* 0x000000025a077824 */ /* 0x000fe200078e02d9 */
[----:B------:R-:W-:-:S02]  /*126f0*/  LEA.HI.X.SX32 R175, R189, R61, 0x1, P0 ;  /* 0x0000003dbdaf7211 */ /* 0x000fc400000f0eff */
[-C--:B------:R-:W-:Y:S01]  /*12700*/  LEA R180, P0, R195, R60.reuse, 0x1 ;  /* 0x0000003cc3b47211 */ /* 0x080fe200078008ff */
[C---:B------:R-:W-:Y:S01]  /*12710*/  IMAD R219, R90.reuse, 0x2, R7 ;  /* 0x000000025adb7824 */ /* 0x040fe200078e0207 */
[-C--:B------:R-:W-:Y:S02]  /*12720*/  LEA.HI.X.SX32 R189, R203, R61.reuse, 0x1, P1 ;  /* 0x0000003dcbbd7211 */ /* 0x080fe400008f0eff */
[-C--:B------:R-:W-:Y:S02]  /*12730*/  LEA R194, P1, R5, R60.reuse, 0x1 ;  /* 0x0000003c05c27211 */ /* 0x080fe400078208ff */
[-C--:B------:R-:W-:Y:S02]  /*12740*/  LEA.HI.X.SX32 R181, R195, R61.reuse, 0x1, P0 ;  /* 0x0000003dc3b57211 */ /* 0x080fe400000f0eff */
[-C--:B------:R-:W-:Y:S02]  /*12750*/  LEA R196, P2, R91, R60.reuse, 0x1 ;  /* 0x0000003c5bc47211 */ /* 0x080fe400078408ff */
[----:B------:R-:W-:Y:S01]  /*12760*/  LEA.HI.X.SX32 R195, R5, R61, 0x1, P1 ;  /* 0x0000003d05c37211 */ /* 0x000fe200008f0eff */
[----:B------:R-:W-:Y:S01]  /*12770*/  IMAD R5, R90, 0x2, R219 ;  /* 0x000000025a057824 */ /* 0x000fe200078e02db */
        /* <DEDUP_REMOVED lines=18> */
[-C--:B------:R-:W-:Y:S02]  /*128a0*/  LEA R206, P1, R215, R60.reuse, 0x1 ;  /* 0x0000003cd7ce7211 */ /* 0x080fe400078208ff */
[-C--:B------:R-:W-:Y:S02]  /*128b0*/  LEA.HI.X.SX32 R209, R217, R61.reuse, 0x1, P2 ;  /* 0x0000003dd9d17211 */ /* 0x080fe400010f0eff */
[-C--:B------:R-:W-:Y:S02]  /*128c0*/  LEA R214, P2, R5, R60.reuse, 0x1 ;  /* 0x0000003c05d67211 */ /* 0x080fe400078408ff */
[-C--:B------:R-:W-:Y:S02]  /*128d0*/  LEA.HI.X.SX32 R205, R213, R61.reuse, 0x1, P0 ;  /* 0x0000003dd5cd7211 */ /* 0x080fe400000f0eff */
        /* <DEDUP_REMOVED lines=11> */
[-C--:B------:R-:W-:Y:S02]  /*12990*/  LEA R220, P2, R223, R60.reuse, 0x1 ;  /* 0x0000003cdfdc7211 */ /* 0x080fe400078408ff */
[C---:B------:R-:W-:Y:S02]  /*129a0*/  LEA R231, R90.reuse, R229, 0x1 ;  /* 0x000000e55ae77211 */ /* 0x040fe400078e08ff */
[-C--:B------:R-:W-:Y:S02]  /*129b0*/  LEA.HI.X.SX32 R217, R91, R61.reuse, 0x1, P0 ;  /* 0x0000003d5bd97211 */ /* 0x080fe400000f0eff */
[-C--:B------:R-:W-:Y:S01]  /*129c0*/  LEA.HI.X.SX32 R219, R221, R61.reuse, 0x1, P1 ;  /* 0x0000003ddddb7211 */ /* 0x080fe200008f0eff */
[----:B------:R-:W-:Y:S01]  /*129d0*/  IMAD R4, R90, 0x2, R231 ;  /* 0x000000025a047824 */ /* 0x000fe200078e02e7 */
[----:B------:R-:W-:Y:S02]  /*129e0*/  LEA R222, P0, R225, R60, 0x1 ;  /* 0x0000003ce1de7211 */ /* 0x000fe400078008ff */
[----:B------:R-:W-:-:S02]  /*129f0*/  LEA.HI.X.SX32 R221, R223, R61, 0x1, P2 ;  /* 0x0000003ddfdd7211 */ /* 0x000fc400010f0eff */
[-C--:B------:R-:W-:Y:S02]  /*12a00*/  LEA R224, P1, R227, R60.reuse, 0x1 ;  /* 0x0000003ce3e07211 */ /* 0x080fe400078208ff */
[-C--:B------:R-:W-:Y:S02]  /*12a10*/  LEA R226, P2, R5, R60.reuse, 0x1 ;  /* 0x0000003c05e27211 */ /* 0x080fe400078408ff */
[-C--:B------:R-:W-:Y:S02]  /*12a20*/  LEA.HI.X.SX32 R223, R225, R61.reuse, 0x1, P0 ;  /* 0x0000003de1df7211 */ /* 0x080fe400000f0eff */
[-C--:B------:R-:W-:Y:S02]  /*12a30*/  LEA.HI.X.SX32 R225, R227, R61.reuse, 0x1, P1 ;  /* 0x0000003de3e17211 */ /* 0x080fe400008f0eff */
[----:B------:R-:W-:Y:S02]  /*12a40*/  LEA.HI.X.SX32 R227, R5, R61, 0x1, P2 ;  /* 0x0000003d05e37211 */ /* 0x000fe400010f0eff */
[----:B------:R-:W-:-:S02]  /*12a50*/  LEA R90, P0, R7, R60, 0x1 ;  /* 0x0000003c075a7211 */ /* 0x000fc400078008ff */
[-C--:B------:R-:W-:Y:S02]  /*12a60*/  LEA R228, P1, R229, R60.reuse, 0x1 ;  /* 0x0000003ce5e47211 */ /* 0x080fe400078208ff */
[-C--:B------:R-:W-:Y:S02]  /*12a70*/  LEA R230, P2, R231, R60.reuse, 0x1 ;  /* 0x0000003ce7e67211 */ /* 0x080fe400078408ff */
[----:B------:R-:W-:Y:S02]  /*12a80*/  LEA R60, P3, R4, R60, 0x1 ;  /* 0x0000003c043c7211 */ /* 0x000fe400078608ff */
[-C--:B------:R-:W-:Y:S02]  /*12a90*/  LEA.HI.X.SX32 R91, R7, R61.reuse, 0x1, P0 ;  /* 0x0000003d075b7211 */ /* 0x080fe400000f0eff */
[-C--:B------:R-:W-:Y:S02]  /*12aa0*/  LEA.HI.X.SX32 R229, R229, R61.reuse, 0x1, P1 ;  /* 0x0000003de5e57211 */ /* 0x080fe400008f0eff */
[----:B------:R-:W-:-:S02]  /*12ab0*/  LEA.HI.X.SX32 R231, R231, R61, 0x1, P2 ;  /* 0x0000003de7e77211 */ /* 0x000fc400010f0eff */
[----:B------:R-:W-:Y:S02]  /*12ac0*/  LEA.HI.X.SX32 R61, R4, R61, 0x1, P3 ;  /* 0x0000003d043d7211 */ /* 0x000fe400018f0eff */
[----:B------:R-:W3:Y:S01]  /*12ad0*/  LDS.128 R4, [R3] ;  /* 0x0000000003047984 */ /* 0x000ee20000000c00 */
[----:B--2---:R-:W-:Y:S02]  /*12ae0*/  PRMT R13, R43, 0x7632, R13 ;  /* 0x000076322b0d7816 */ /* 0x004fe4000000000d */
[----:B0-----:R-:W-:Y:S02]  /*12af0*/  PRMT R15, R48, 0x7632, R15 ;  /* 0x00007632300f7816 */ /* 0x001fe4000000000f */
[----:B------:R-:W-:Y:S01]  /*12b00*/  PRMT R2, R50, 0x7632, R2 ;  /* 0x0000763232027816 */ /* 0x000fe20000000002 */
[----:B------:R0:W-:Y:S01]  /*12b10*/  STG.E.U16 desc[UR8][R20.64], R13 ;  /* 0x0000000d14007986 */ /* 0x0001e2000c101508 */
[----:B------:R-:W-:Y:S02]  /*12b20*/  PRMT R12, R51, 0x7632, R12 ;  /* 0x00007632330c7816 */ /* 0x000fe4000000000c */
[----:B-1----:R-:W-:Y:S01]  /*12b30*/  PRMT R42, R58, 0x7632, R42 ;  /* 0x000076323a2a7816 */ /* 0x002fe2000000002a */
[----:B------:R-:W-:Y:S01]  /*12b40*/  STG.E.U16 desc[UR8][R30.64], R48 ;  /* 0x000000301e007986 */ /* 0x000fe2000c101508 */
[----:B------:R-:W-:-:S03]  /*12b50*/  ISETP.GE.U32.AND P0, PT, R234, 0x80, PT ;  /* 0x00000080ea00780c */ /* 0x000fc60003f06070 */
[----:B------:R1:W-:Y:S01]  /*12b60*/  STG.E.U16 desc[UR8][R40.64], R15 ;  /* 0x0000000f28007986 */ /* 0x0003e2000c101508 */
[----:B0-----:R-:W-:-:S03]  /*12b70*/  PRMT R21, R49, 0x7632, R21 ;  /* 0x0000763231157816 */ /* 0x001fc60000000015 */
[----:B------:R0:W-:Y:S01]  /*12b80*/  STG.E.U16 desc[UR8][R62.64], R49 ;  /* 0x000000313e007986 */ /* 0x0001e2000c101508 */
[----:B------:R-:W-:-:S03]  /*12b90*/  PRMT R13, R56, 0x7632, R13 ;  /* 0x00007632380d7816 */ /* 0x000fc6000000000d */
[----:B------:R2:W-:Y:S01]  /*12ba0*/  STG.E.U16 desc[UR8][R64.64], R21 ;  /* 0x0000001540007986 */ /* 0x0005e2000c101508 */
[----:B-1----:R-:W-:-:S03]  /*12bb0*/  PRMT R40, R57, 0x7632, R40 ;  /* 0x0000763239287816 */ /* 0x002fc60000000028 */
[----:B------:R1:W-:Y:S04]  /*12bc0*/  STG.E.U16 desc[UR8][R66.64], R50 ;  /* 0x0000003242007986 */ /* 0x0003e8000c101508 */
[----:B------:R4:W-:Y:S01]  /*12bd0*/  STG.E.U16 desc[UR8][R68.64], R2 ;  /* 0x0000000244007986 */ /* 0x0009e2000c101508 */
[----:B0-----:R-:W-:-:S03]  /*12be0*/  PRMT R63, R16, 0x7632, R63 ;  /* 0x00007632103f7816 */ /* 0x001fc6000000003f */
[----:B------:R0:W-:Y:S01]  /*12bf0*/  STG.E.U16 desc[UR8][R70.64], R51 ;  /* 0x0000003346007986 */ /* 0x0001e2000c101508 */
[----:B--2---:R-:W-:-:S03]  /*12c00*/  PRMT R65, R17, 0x7632, R65 ;  /* 0x0000763211417816 */ /* 0x004fc60000000041 */
[----:B------:R2:W-:Y:S01]  /*12c10*/  STG.E.U16 desc[UR8][R72.64], R12 ;  /* 0x0000000c48007986 */ /* 0x0005e2000c101508 */
[----:B---3--:R-:W-:Y:S02]  /*12c20*/  PRMT R49, R5, 0x7632, R49 ;  /* 0x0000763205317816 */ /* 0x008fe40000000031 */
[----:B-1----:R-:W-:Y:S01]  /*12c30*/  PRMT R67, R18, 0x7632, R67 ;  /* 0x0000763212437816 */ /* 0x002fe20000000043 */
[----:B------:R1:W-:Y:S01]  /*12c40*/  STG.E.U16 desc[UR8][R74.64], R56 ;  /* 0x000000384a007986 */ /* 0x0003e2000c101508 */
[----:B----4-:R-:W-:Y:S02]  /*12c50*/  PRMT R2, R59, 0x7632, R2 ;  /* 0x000076323b027816 */ /* 0x010fe40000000002 */
[----:B------:R-:W-:Y:S01]  /*12c60*/  PRMT R69, R19, 0x7632, R69 ;  /* 0x0000763213457816 */ /* 0x000fe20000000045 */
[----:B------:R3:W-:Y:S01]  /*12c70*/  STG.E.U16 desc[UR8][R76.64], R13 ;  /* 0x0000000d4c007986 */ /* 0x0007e2000c101508 */
[----:B0-----:R-:W-:Y:S02]  /*12c80*/  PRMT R51, R6, 0x7632, R51 ;  /* 0x0000763206337816 */ /* 0x001fe40000000033 */
[----:B------:R-:W-:Y:S01]  /*12c90*/  PRMT R71, R24, 0x7632, R71 ;  /* 0x0000763218477816 */ /* 0x000fe20000000047 */
[----:B------:R0:W-:Y:S01]  /*12ca0*/  STG.E.U16 desc[UR8][R78.64], R57 ;  /* 0x000000394e007986 */ /* 0x0001e2000c101508 */
[----:B--2---:R-:W-:-:S02]  /*12cb0*/  PRMT R12, R4, 0x7632, R12 ;  /* 0x00007632040c7816 */ /* 0x004fc4000000000c */
[----:B------:R-:W-:Y:S01]  /*12cc0*/  PRMT R73, R25, 0x7632, R73 ;  /* 0x0000763219497816 */ /* 0x000fe20000000049 */
[----:B------:R2:W-:Y:S01]  /*12cd0*/  STG.E.U16 desc[UR8][R80.64], R40 ;  /* 0x0000002850007986 */ /* 0x0005e2000c101508 */
[----:B-1----:R-:W-:-:S03]  /*12ce0*/  PRMT R75, R26, 0x7632, R75 ;  /* 0x000076321a4b7816 */ /* 0x002fc6000000004b */
[----:B------:R1:W-:Y:S01]  /*12cf0*/  STG.E.U16 desc[UR8][R82.64], R58 ;  /* 0x0000003a52007986 */ /* 0x0003e2000c101508 */
[----:B---3--:R-:W-:Y:S02]  /*12d00*/  PRMT R13, R7, 0x7632, R13 ;  /* 0x00007632070d7816 */ /* 0x008fe4000000000d */
[----:B------:R-:W-:Y:S01]  /*12d10*/  PRMT R77, R27, 0x7632, R77 ;  /* 0x000076321b4d7816 */ /* 0x000fe2000000004d */
[----:B------:R3:W-:Y:S01]  /*12d20*/  STG.E.U16 desc[UR8][R84.64], R42 ;  /* 0x0000002a54007986 */ /* 0x0007e2000c101508 */
[----:B0-----:R-:W-:Y:S02]  /*12d30*/  PRMT R57, R9, 0x7632, R57 ;  /* 0x0000763209397816 */ /* 0x001fe40000000039 */
[----:B------:R-:W-:Y:S01]  /*12d40*/  PRMT R79, R32, 0x7632, R79 ;  /* 0x00007632204f7816 */ /* 0x000fe2000000004f */
[----:B------:R0:W-:Y:S01]  /*12d50*/  STG.E.U16 desc[UR8][R86.64], R59 ;  /* 0x0000003b56007986 */ /* 0x0001e2000c101508 */
[----:B--2---:R-:W-:-:S03]  /*12d60*/  PRMT R81, R33, 0x7632, R81 ;  /* 0x0000763221517816 */ /* 0x004fc60000000051 */
[----:B------:R2:W-:Y:S01]  /*12d70*/  STG.E.U16 desc[UR8][R88.64], R2 ;  /* 0x0000000258007986 */ /* 0x0005e2000c101508 */
[----:B-1----:R-:W-:-:S03]  /*12d80*/  PRMT R83, R34, 0x7632, R83 ;  /* 0x0000763222537816 */ /* 0x002fc60000000053 */
[----:B------:R1:W-:Y:S01]  /*12d90*/  STG.E.U16 desc[UR8][R92.64], R4 ;  /* 0x000000045c007986 */ /* 0x0003e2000c101508 */
[----:B---3--:R-:W-:-:S03]  /*12da0*/  PRMT R85, R35, 0x7632, R85 ;  /* 0x0000763223557816 */ /* 0x008fc60000000055 */
[----:B------:R3:W-:Y:S01]  /*12db0*/  STG.E.U16 desc[UR8][R94.64], R12 ;  /* 0x0000000c5e007986 */ /* 0x0007e2000c101508 */
[----:B0-----:R-:W-:Y:S02]  /*12dc0*/  PRMT R59, R10, 0x7632, R59 ;  /* 0x000076320a3b7816 */ /* 0x001fe4000000003b */
[----:B------:R-:W-:Y:S01]  /*12dd0*/  PRMT R87, R36, 0x7632, R87 ;  /* 0x0000763224577816 */ /* 0x000fe20000000057 */
[----:B------:R0:W-:Y:S01]  /*12de0*/  STG.E.U16 desc[UR8][R96.64], R5 ;  /* 0x0000000560007986 */ /* 0x0001e2000c101508 */
[----:B--2---:R-:W-:Y:S02]  /*12df0*/  PRMT R2, R8, 0x7632, R2 ;  /* 0x0000763208027816 */ /* 0x004fe40000000002 */
[----:B------:R-:W-:Y:S01]  /*12e00*/  PRMT R89, R37, 0x7632, R89 ;  /* 0x0000763225597816 */ /* 0x000fe20000000059 */
[----:B------:R2:W-:Y:S01]  /*12e10*/  STG.E.U16 desc[UR8][R98.64], R49 ;  /* 0x0000003162007986 */ /* 0x0005e2000c101508 */
[----:B-1----:R-:W-:Y:S02]  /*12e20*/  PRMT R4, R11, 0x7632, R4 ;  /* 0x000076320b047816 */ /* 0x002fe40000000004 */
[----:B------:R-:W-:Y:S01]  /*12e30*/  PRMT R93, R39, 0x7632, R93 ;  /* 0x00007632275d7816 */ /* 0x000fe2000000005d */
[----:B------:R1:W-:Y:S01]  /*12e40*/  STG.E.U16 desc[UR8][R100.64], R6 ;  /* 0x0000000664007986 */ /* 0x0003e2000c101508 */
[----:B---3--:R-:W-:-:S03]  /*12e50*/  PRMT R95, R44, 0x7632, R95 ;  /* 0x000076322c5f7816 */ /* 0x008fc6000000005f */
[----:B------:R3:W-:Y:S01]  /*12e60*/  STG.E.U16 desc[UR8][R102.64], R51 ;  /* 0x0000003366007986 */ /* 0x0007e2000c101508 */
[----:B0-----:R-:W-:-:S03]  /*12e70*/  PRMT R97, R45, 0x7632, R97 ;  /* 0x000076322d617816 */ /* 0x001fc60000000061 */
[----:B------:R0:W-:Y:S01]  /*12e80*/  STG.E.U16 desc[UR8][R104.64], R7 ;  /* 0x0000000768007986 */ /* 0x0001e2000c101508 */
[----:B--2---:R-:W-:-:S03]  /*12e90*/  PRMT R99, R46, 0x7632, R99 ;  /* 0x000076322e637816 */ /* 0x004fc60000000063 */
[----:B------:R2:W-:Y:S01]  /*12ea0*/  STG.E.U16 desc[UR8][R106.64], R13 ;  /* 0x0000000d6a007986 */ /* 0x0005e2000c101508 */
[----:B-1----:R-:W-:-:S03]  /*12eb0*/  PRMT R101, R47, 0x7632, R101 ;  /* 0x000076322f657816 */ /* 0x002fc60000000065 */
[----:B------:R1:W-:Y:S01]  /*12ec0*/  STG.E.U16 desc[UR8][R108.64], R8 ;  /* 0x000000086c007986 */ /* 0x0003e2000c101508 */
[----:B---3--:R-:W-:-:S03]  /*12ed0*/  PRMT R103, R52, 0x7632, R103 ;  /* 0x0000763234677816 */ /* 0x008fc60000000067 */
[----:B------:R3:W-:Y:S01]  /*12ee0*/  STG.E.U16 desc[UR8][R110.64], R2 ;  /* 0x000000026e007986 */ /* 0x0007e2000c101508 */
[----:B0-----:R-:W-:-:S03]  /*12ef0*/  PRMT R105, R53, 0x7632, R105 ;  /* 0x0000763235697816 */ /* 0x001fc60000000069 */
[----:B------:R-:W-:Y:S01]  /*12f00*/  STG.E.U16 desc[UR8][R112.64], R9 ;  /* 0x0000000970007986 */ /* 0x000fe2000c101508 */
[----:B--2---:R-:W-:-:S03]  /*12f10*/  PRMT R107, R54, 0x7632, R107 ;  /* 0x00007632366b7816 */ /* 0x004fc6000000006b */
[----:B------:R-:W-:Y:S01]  /*12f20*/  STG.E.U16 desc[UR8][R114.64], R57 ;  /* 0x0000003972007986 */ /* 0x000fe2000c101508 */
[----:B-1----:R-:W-:-:S03]  /*12f30*/  PRMT R109, R55, 0x7632, R109 ;  /* 0x00007632376d7816 */ /* 0x002fc6000000006d */
[----:B------:R-:W-:Y:S01]  /*12f40*/  STG.E.U16 desc[UR8][R116.64], R10 ;  /* 0x0000000a74007986 */ /* 0x000fe2000c101508 */
[----:B---3--:R-:W-:-:S03]  /*12f50*/  PRMT R2, R38, 0x7632, R2 ;  /* 0x0000763226027816 */ /* 0x008fc60000000002 */
[----:B------:R-:W-:Y:S04]  /*12f60*/  STG.E.U16 desc[UR8][R118.64], R59 ;  /* 0x0000003b76007986 */ /* 0x000fe8000c101508 */
[----:B------:R0:W-:Y:S04]  /*12f70*/  STG.E.U16 desc[UR8][R120.64], R11 ;  /* 0x0000000b78007986 */ /* 0x0001e8000c101508 */
[----:B------:R-:W-:Y:S04]  /*12f80*/  STG.E.U16 desc[UR8][R122.64], R4 ;  /* 0x000000047a007986 */ /* 0x000fe8000c101508 */
[----:B------:R-:W-:Y:S04]  /*12f90*/  STG.E.U16 desc[UR8][R124.64], R16 ;  /* 0x000000107c007986 */ /* 0x000fe8000c101508 */
[----:B------:R-:W-:Y:S01]  /*12fa0*/  STG.E.U16 desc[UR8][R126.64], R63 ;  /* 0x0000003f7e007986 */ /* 0x000fe2000c101508 */
[----:B0-----:R-:W0:Y:S03]  /*12fb0*/  LDC.64 R10, c[0x0][0x3a0] ;  /* 0x0000e800ff0a7b82 */ /* 0x001e260000000a00 */
[----:B------:R-:W-:Y:S04]  /*12fc0*/  STG.E.U16 desc[UR8][R128.64], R17 ;  /* 0x0000001180007986 */ /* 0x000fe8000c101508 */
[----:B------:R-:W-:Y:S04]  /*12fd0*/  STG.E.U16 desc[UR8][R130.64], R65 ;  /* 0x0000004182007986 */ /* 0x000fe8000c101508 */
[----:B------:R-:W-:Y:S04]  /*12fe0*/  STG.E.U16 desc[UR8][R132.64], R18 ;  /* 0x0000001284007986 */ /* 0x000fe8000c101508 */
[----:B------:R-:W1:Y:S04]  /*12ff0*/  LDS.128 R4, [R3+0x1000] ;  /* 0x0010000003047984 */ /* 0x000e680000000c00 */
[----:B------:R-:W-:Y:S04]  /*13000*/  STG.E.U16 desc[UR8][R134.64], R67 ;  /* 0x0000004386007986 */ /* 0x000fe8000c101508 */
        /* <DEDUP_REMOVED lines=8> */
[----:B------:R-:W-:Y:S01]  /*13090*/  STG.E.U16 desc[UR8][R152.64], R27 ;  /* 0x0000001b98007986 */ /* 0x000fe2000c101508 */
[----:B-1----:R-:W-:-:S02]  /*130a0*/  PRMT R111, R4, 0x7632, R111 ;  /* 0x00007632046f7816 */ /* 0x002fc4000000006f */
[----:B------:R-:W-:Y:S01]  /*130b0*/  PRMT R113, R5, 0x7632, R113 ;  /* 0x0000763205717816 */ /* 0x000fe20000000071 */
[----:B------:R-:W-:Y:S01]  /*130c0*/  STG.E.U16 desc[UR8][R154.64], R77 ;  /* 0x0000004d9a007986 */ /* 0x000fe2000c101508 */
[----:B------:R-:W-:Y:S02]  /*130d0*/  PRMT R114, R6, 0x7632, R114 ;  /* 0x0000763206727816 */ /* 0x000fe40000000072 */
[----:B------:R-:W-:Y:S01]  /*130e0*/  PRMT R30, R7, 0x7632, R30 ;  /* 0x00007632071e7816 */ /* 0x000fe2000000001e */
        /* <DEDUP_REMOVED lines=13> */
[----:B------:R1:W-:Y:S04]  /*131c0*/  STG.E.U16 desc[UR8][R182.64], R2 ;  /* 0x00000002b6007986 */ /* 0x0003e8000c101508 */
[----:B------:R-:W-:Y:S04]  /*131d0*/  STG.E.U16 desc[UR8][R184.64], R39 ;  /* 0x00000027b8007986 */ /* 0x000fe8000c101508 */
[----:B------:R-:W-:Y:S04]  /*131e0*/  STG.E.U16 desc[UR8][R186.64], R93 ;  /* 0x0000005dba007986 */ /* 0x000fe8000c101508 */
[----:B------:R-:W-:Y:S01]  /*131f0*/  STG.E.U16 desc[UR8][R188.64], R44 ;  /* 0x0000002cbc007986 */ /* 0x000fe2000c101508 */
[----:B-1----:R-:W1:Y:S03]  /*13200*/  LDC R2, c[0x0][0x3ec] ;  /* 0x0000fb00ff027b82 */ /* 0x002e660000000800 */
[----:B------:R-:W-:Y:S04]  /*13210*/  STG.E.U16 desc[UR8][R190.64], R95 ;  /* 0x0000005fbe007986 */ /* 0x000fe8000c101508 */
[----:B------:R-:W-:Y:S04]  /*13220*/  STG.E.U16 desc[UR8][R192.64], R45 ;  /* 0x0000002dc0007986 */ /* 0x000fe8000c101508 */
[----:B------:R-:W-:Y:S04]  /*13230*/  STG.E.U16 desc[UR8][R194.64], R97 ;  /* 0x00000061c2007986 */ /* 0x000fe8000c101508 */
[----:B------:R-:W-:Y:S04]  /*13240*/  STG.E.U16 desc[UR8][R196.64], R46 ;  /* 0x0000002ec4007986 */ /* 0x000fe8000c101508 */
[----:B------:R-:W-:Y:S04]  /*13250*/  STG.E.U16 desc[UR8][R198.64], R99 ;  /* 0x00000063c6007986 */ /* 0x000fe8000c101508 */
[----:B------:R-:W-:Y:S01]  /*13260*/  STG.E.U16 desc[UR8][R200.64], R47 ;  /* 0x0000002fc8007986 */ /* 0x000fe2000c101508 */
[----:B-1----:R-:W-:-:S03]  /*13270*/  IMAD R2, R235, R2, RZ ;  /* 0x00000002eb027224 */ /* 0x002fc600078e02ff */
[----:B------:R-:W-:Y:S01]  /*13280*/  STG.E.U16 desc[UR8][R202.64], R101 ;  /* 0x00000065ca007986 */ /* 0x000fe2000c101508 */
[----:B------:R-:W-:-:S03]  /*13290*/  IMAD.SHL.U32 R3, R2, 0x4, RZ ;  /* 0x0000000402037824 */ /* 0x000fc600078e00ff */
        /* <DEDUP_REMOVED lines=10> */
[----:B------:R2:W-:Y:S04]  /*13340*/  STG.E.U16 desc[UR8][R224.64], R5 ;  /* 0x00000005e0007986 */ /* 0x0005e8000c101508 */
[----:B------:R-:W-:Y:S01]  /*13350*/  STG.E.U16 desc[UR8][R226.64], R113 ;  /* 0x00000071e2007986 */ /* 0x000fe2000c101508 */
[----:B-1----:R-:W-:-:S03]  /*13360*/  IMAD.HI R4, R2, 0x4, RZ ;  /* 0x0000000402047827 */ /* 0x002fc600078e02ff */
[----:B------:R1:W-:Y:S04]  /*13370*/  STG.E.U16 desc[UR8][R90.64], R6 ;  /* 0x000000065a007986 */ /* 0x0003e8000c101508 */
[----:B------:R-:W-:Y:S01]  /*13380*/  STG.E.U16 desc[UR8][R228.64], R114 ;  /* 0x00000072e4007986 */ /* 0x000fe2000c101508 */
[----:B--2---:R-:W-:-:S03]  /*13390*/  IMAD.SHL.U32 R5, R233, 0x4, RZ ;  /* 0x00000004e9057824 */ /* 0x004fc600078e00ff */
[----:B------:R-:W-:Y:S02]  /*133a0*/  STG.E.U16 desc[UR8][R230.64], R7 ;  /* 0x00000007e6007986 */ /* 0x000fe4000c101508 */
[----:B0-----:R-:W-:Y:S02]  /*133b0*/  IADD3 R2, P1, P2, R5, R10, R3 ;  /* 0x0000000a05027210 */ /* 0x001fe40007a3e003 */
[----:B------:R-:W-:Y:S01]  /*133c0*/  STG.E.U16 desc[UR8][R60.64], R30 ;  /* 0x0000001e3c007986 */ /* 0x000fe2000c101508 */
[----:B-1----:R-:W-:Y:S01]  /*133d0*/  IMAD.HI R6, R233, 0x4, RZ ;  /* 0x00000004e9067827 */ /* 0x002fe200078e02ff */
[----:B------:R-:W-:Y:S04]  /*133e0*/  BAR.SYNC.DEFER_BLOCKING 0x0 ;  /* 0x0000000000007b1d */ /* 0x000fe80000010000 */
[----:B------:R-:W-:-:S02]  /*133f0*/  IADD3.X R3, PT, PT, R6, R11, R4, P1, P2 ;  /* 0x0000000b06037210 */ /* 0x000fc40000fe4404 */
[----:B------:R-:W-:Y:S02]  /*13400*/  STSM.16.M88 [R237], R0 ;  /* 0x00000000ed007844 */ /* 0x000fe40000000000 */
[----:B------:R-:W-:Y:S06]  /*13410*/  BAR.SYNC.DEFER_BLOCKING 0x0 ;  /* 0x0000000000007b1d */ /* 0x000fec0000010000 */
[----:B------:R-:W0:Y:S04]  /*13420*/  LDSM.16.M88 R9, [R236+UR4] ;  /* 0x00000004ec09783b */ /* 0x000e280008000000 */
[----:B0-----:R0:W-:Y:S01]  /*13430*/  @!P0 STG.E desc[UR8][R2.64], R9 ;  /* 0x0000000902008986 */ /* 0x0011e2000c101908 */
[----:B------:R-:W-:Y:S06]  /*13440*/  BAR.SYNC.DEFER_BLOCKING 0x0 ;  /* 0x0000000000007b1d */ /* 0x000fec0000010000 */
[----:B------:R-:W-:Y:S05]  /*13450*/  @P4 BRA `(.L_x_22) ;  /* 0x0000000000a04947 */ /* 0x000fea0003800000 */
[----:B0-----:R-:W0:Y:S01]  /*13460*/  S2R R3, SR_CgaCtaId ;  /* 0x0000000000037919 */ /* 0x001e220000008800 */
[----:B------:R-:W-:Y:S01]  /*13470*/  NOP ;  /* 0x0000000000007918 */ /* 0x000fe20000000000 */
[----:B------:R-:W-:Y:S01]  /*13480*/  MOV R0, 0x50 ;  /* 0x0000005000007802 */ /* 0x000fe20000000f00 */
[----:B------:R-:W-:-:S03]  /*13490*/  IMAD.MOV.U32 R7, RZ, RZ, 0x1 ;  /* 0x00000001ff077424 */ /* 0x000fc600078e00ff */
[----:B0-----:R-:W-:Y:S01]  /*134a0*/  LEA R9, R3, R0, 0x18 ;  /* 0x0000000003097211 */ /* 0x001fe200078ec0ff */
[----:B------:R-:W-:Y:S02]  /*134b0*/  IMAD.U32 R0, RZ, RZ, UR5 ;  /* 0x00000005ff007e24 */ /* 0x000fe4000f8e00ff */
[----:B------:R-:W-:Y:S02]  /*134c0*/  IMAD.MOV.U32 R3, RZ, RZ, 0xffff ;  /* 0x0000ffffff037424 */ /* 0x000fe400078e00ff */
[----:B------:R-:W0:Y:S01]  /*134d0*/  LDS R5, [R9] ;  /* 0x0000000009057984 */ /* 0x000e220000000800 */
[----:B------:R-:W-:-:S04]  /*134e0*/  LOP3.LUT R0, R0, 0xffff, RZ, 0xc0, !PT ;  /* 0x0000ffff00007812 */ /* 0x000fc800078ec0ff */
[----:B------:R-:W-:-:S05]  /*134f0*/  SHF.R.U32.HI R0, RZ, 0x5, R0 ;  /* 0x00000005ff007819 */ /* 0x000fca0000011600 */
[----:B------:R-:W-:Y:S01]  /*13500*/  VIADD R2, R0, 0x10 ;  /* 0x0000001000027836 */ /* 0x000fe20000000000 */
[----:B------:R-:W-:-:S04]  /*13510*/  SHF.L.U32 R0, R3, R0, RZ ;  /* 0x0000000003007219 */ /* 0x000fc800000006ff */
[----:B------:R-:W-:-:S04]  /*13520*/  SHF.L.U32 R3, R7, R2, RZ ;  /* 0x0000000207037219 */ /* 0x000fc800000006ff */
[----:B------:R-:W-:-:S04]  /*13530*/  LOP3.LUT R0, R3, R0, RZ, 0xfc, !PT ;  /* 0x0000000003007212 */ /* 0x000fc800078efcff */
[C---:B------:R-:W-:Y:S02]  /*13540*/  LOP3.LUT R2, R0.reuse, 0xffff, RZ, 0xc0, !PT ;  /* 0x0000ffff00027812 */ /* 0x040fe400078ec0ff */
[----:B0-----:R-:W-:-:S04]  /*13550*/  LOP3.LUT R3, R0, 0xffff, R5, 0x80, !PT ;  /* 0x0000ffff00037812 */ /* 0x001fc800078e8005 */
[----:B------:R-:W-:-:S13]  /*13560*/  ISETP.NE.AND P0, PT, R3, R2, PT ;  /* 0x000000020300720c */ /* 0x000fda0003f05270 */
[----:B------:R-:W-:Y:S05]  /*13570*/  @P0 BRA `(.L_x_23) ;  /* 0x0000000000500947 */ /* 0x000fea0003800000 */
[----:B------:R-:W-:Y:S02]  /*13580*/  SHF.R.U32.HI R5, RZ, 0x10, R5 ;  /* 0x00000010ff057819 */ /* 0x000fe40000011605 */
[----:B------:R-:W-:-:S04]  /*13590*/  SHF.R.U32.HI R2, RZ, 0x10, R0 ;  /* 0x00000010ff027819 */ /* 0x000fc80000011600 */
[----:B------:R-:W-:-:S04]  /*135a0*/  LOP3.LUT R5, R5, R2, RZ, 0xc0, !PT ;  /* 0x0000000205057212 */ /* 0x000fc800078ec0ff */
[----:B------:R-:W-:-:S13]  /*135b0*/  ISETP.NE.AND P0, PT, R5, R2, PT ;  /* 0x000000020500720c */ /* 0x000fda0003f05270 */
[----:B------:R-:W-:Y:S05]  /*135c0*/  @P0 BRA `(.L_x_24) ;  /* 0x0000000000300947 */ /* 0x000fea0003800000 */
[----:B------:R-:W-:Y:S01]  /*135d0*/  R2UR UR4, R0 ;  /* 0x00000000000472ca */ /* 0x000fe200000e0000 */
[----:B------:R-:W0:Y:S01]  /*135e0*/  S2R R3, SR_LANEID ;  /* 0x0000000000037919 */ /* 0x000e220000000000 */
[----:B------:R-:W-:-:S06]  /*135f0*/  VOTE.ANY R2, PT, PT ;  /* 0x0000000000027806 */ /* 0x000fcc00038e0100 */
[----:B------:R-:W0:Y:S05]  /*13600*/  FLO.U32 R2, R2 ;  /* 0x0000000200027300 */ /* 0x000e2a00000e0000 */
[----:B------:R-:W-:-:S06]  /*13610*/  ULOP3.LUT UR4, URZ, UR4, URZ, 0x33, !UPT ;  /* 0x00000004ff047292 */ /* 0x000fcc000f8e33ff */
[----:B------:R-:W-:-:S04]  /*13620*/  IMAD.U32 R4, RZ, RZ, UR4 ;  /* 0x00000004ff047e24 */ /* 0x000fc8000f8e00ff */
[----:B------:R-:W1:Y:S02]  /*13630*/  REDUX UR6, R4 ;  /* 0x00000000040673c4 */ /* 0x000e640000000000 */
[----:B------:R2:W-:Y:S01]  /*13640*/  UTCATOMSWS.AND URZ, UR4 ;  /* 0x0000000400ff79e3 */ /* 0x0005e20008000000 */
[----:B0-----:R-:W-:Y:S01]  /*13650*/  ISETP.EQ.U32.AND P0, PT, R2, R3, PT ;  /* 0x000000030200720c */ /* 0x001fe20003f02070 */
[----:B-1----:R-:W-:-:S12]  /*13660*/  IMAD.U32 R0, RZ, RZ, UR6 ;  /* 0x00000006ff007e24 */ /* 0x002fd8000f8e00ff */
[----:B------:R2:W-:Y:S01]  /*13670*/  @P0 ATOMS.AND RZ, [R9], R0 ;  /* 0x0000000009ff038c */ /* 0x0005e20002800000 */
[----:B------:R-:W-:Y:S05]  /*13680*/  BRA `(.L_x_22) ;  /* 0x0000000000147947 */ /* 0x000fea0003800000 */
.L_x_24:
[----:B------:R-:W-:-:S07]  /*13690*/  MOV R2, 0x136b0 ;  /* 0x000136b000027802 */ /* 0x000fce0000000f00 */
[----:B------:R-:W-:Y:S05]  /*136a0*/  CALL.REL.NOINC `($__internal_0_$__cuda_sm10x_tcgen05_guardrail_trap_col_being_dealloced_not_returned_by_alloc) ;  /* 0x0000000000447944 */ /* 0x000fea0003c00000 */
[----:B------:R-:W-:Y:S05]  /*136b0*/  BRA `(.L_x_22) ;  /* 0x0000000000087947 */ /* 0x000fea0003800000 */
.L_x_23:
[----:B------:R-:W-:-:S07]  /*136c0*/  MOV R2, 0x136e0 ;  /* 0x000136e000027802 */ /* 0x000fce0000000f00 */
[----:B------:R-:W-:Y:S05]  /*136d0*/  CALL.REL.NOINC `($__internal_2_$__cuda_sm10x_tcgen05_guardrail_trap_unallocated_columns_being_dealloced) ;  /* 0x0000000000507944 */ /* 0x000fea0003c00000 */
.L_x_22:
[----:B------:R-:W-:Y:S01]  /*136e0*/  NOP ;  /* 0x0000000000007918 */ /* 0x000fe20000000000 */
[----:B--2---:R-:W-:Y:S05]  /*136f0*/  EXIT ;  /* 0x000000000000794d */ /* 0x004fea0003800000 */
.L_x_8:
[----:B------:R-:W1:Y:S02]  /*13700*/  SYNCS.PHASECHK.TRANS64.TRYWAIT P3, [UR4+0x18000], RZ ;  /* 0x018000ffff0075a7 */ /* 0x000e640008061104 */
[----:B-1----:R-:W-:Y:S05]  /*13710*/  @!P3 BRA `(.L_x_8) ;  /* 0xfffffffc00f8b947 */ /* 0x002fea000383ffff */
[----:B------:R-:W-:Y:S05]  /*13720*/  BRA `(.L_x_7) ;  /* 0xffffff3400bc7947 */ /* 0x000fea000383ffff */
.L_x_17:
[----:B------:R-:W1:Y:S02]  /*13730*/  SYNCS.PHASECHK.TRANS64.TRYWAIT P2, [UR4+0x28010], RZ ;  /* 0x028010ffff0075a7 */ /* 0x000e640008041104 */
[----:B-1----:R-:W-:Y:S05]  /*13740*/  @!P2 BRA `(.L_x_17) ;  /* 0xfffffffc00f8a947 */ /* 0x002fea000383ffff */
[----:B------:R-:W-:Y:S05]  /*13750*/  BRA `(.L_x_25) ;  /* 0xffffff8400447947 */ /* 0x000fea000383ffff */
.L_x_18:
[----:B------:R-:W0:Y:S02]  /*13760*/  SYNCS.PHASECHK.TRANS64.TRYWAIT P0, [R252+URZ], R36 ;  /* 0x00000024fc0075a7 */ /* 0x000e2400080011ff */
[----:B0-----:R-:W-:Y:S05]  /*13770*/  @!P0 BRA `(.L_x_18) ;  /* 0xfffffffc00f88947 */ /* 0x001fea000383ffff */
[----:B------:R-:W-:Y:S05]  /*13780*/  BRA `(.L_x_26) ;  /* 0xffffff9800807947 */ /* 0x000fea000383ffff */
.L_x_21:
[----:B------:R-:W0:Y:S02]  /*13790*/  SYNCS.PHASECHK.TRANS64.TRYWAIT P0, [R252+URZ], R3 ;  /* 0x00000003fc0075a7 */ /* 0x000e2400080011ff */
[----:B0-----:R-:W-:Y:S05]  /*137a0*/  @!P0 BRA `(.L_x_21) ;  /* 0xfffffffc00f88947 */ /* 0x001fea000383ffff */
[----:B------:R-:W-:Y:S05]  /*137b0*/  BRA `(.L_x_27) ;  /* 0xffffffb400087947 */ /* 0x000fea000383ffff */
        .weak           $__internal_0_$__cuda_sm10x_tcgen05_guardrail_trap_col_being_dealloced_not_returned_by_alloc
        .type           $__internal_0_$__cuda_sm10x_tcgen05_guardrail_trap_col_being_dealloced_not_returned_by_alloc,@function
        .size           $__internal_0_$__cuda_sm10x_tcgen05_guardrail_trap_col_being_dealloced_not_returned_by_alloc,($__internal_1_$__cuda_sm10x_tcgen05_guardrail_trap_phase_invalid_during_alloc - $__internal_0_$__cuda_sm10x_tcgen05_guardrail_trap_col_being_dealloced_not_returned_by_alloc)
$__internal_0_$__cuda_sm10x_tcgen05_guardrail_trap_col_being_dealloced_not_returned_by_alloc:
[----:B------:R-:W-:Y:S05]  /*137c0*/  BPT.TRAP 0x1 ;  /* 0x000000040000795c */ /* 0x000fea0000300000 */
[----:B------:R-:W-:-:S04]  /*137d0*/  IMAD.MOV.U32 R3, RZ, RZ, 0x0 ;  /* 0x00000000ff037424 */ /* 0x000fc800078e00ff */
[----:B------:R-:W-:Y:S05]  /*137e0*/  RET.REL.NODEC R2 `(attn_fwd) ;  /* 0xfffffec802047950 */ /* 0x000fea0003c3ffff */
        .weak           $__internal_1_$__cuda_sm10x_tcgen05_guardrail_trap_phase_invalid_during_alloc
        .type           $__internal_1_$__cuda_sm10x_tcgen05_guardrail_trap_phase_invalid_during_alloc,@function
        .size           $__internal_1_$__cuda_sm10x_tcgen05_guardrail_trap_phase_invalid_during_alloc,($__internal_2_$__cuda_sm10x_tcgen05_guardrail_trap_unallocated_columns_being_dealloced - $__internal_1_$__cuda_sm10x_tcgen05_guardrail_trap_phase_invalid_during_alloc)
$__internal_1_$__cuda_sm10x_tcgen05_guardrail_trap_phase_invalid_during_alloc:
[----:B------:R-:W-:Y:S05]  /*137f0*/  BPT.TRAP 0x1 ;  /* 0x000000040000795c */ /* 0x000fea0000300000 */
[----:B------:R-:W-:-:S04]  /*13800*/  IMAD.MOV.U32 R3, RZ, RZ, 0x0 ;  /* 0x00000000ff037424 */ /* 0x000fc800078e00ff */
[----:B------:R-:W-:Y:S05]  /*13810*/  RET.REL.NODEC R2 `(attn_fwd) ;  /* 0xfffffec402f87950 */ /* 0x000fea0003c3ffff */
        .weak           $__internal_2_$__cuda_sm10x_tcgen05_guardrail_trap_unallocated_columns_being_dealloced
        .type           $__internal_2_$__cuda_sm10x_tcgen05_guardrail_trap_unallocated_columns_being_dealloced,@function
        .size           $__internal_2_$__cuda_sm10x_tcgen05_guardrail_trap_unallocated_columns_being_dealloced,(.L_x_31 - $__internal_2_$__cuda_sm10x_tcgen05_guardrail_trap_unallocated_columns_being_dealloced)
$__internal_2_$__cuda_sm10x_tcgen05_guardrail_trap_unallocated_columns_being_dealloced:
[----:B------:R-:W-:Y:S05]  /*13820*/  BPT.TRAP 0x1 ;  /* 0x000000040000795c */ /* 0x000fea0000300000 */
[----:B------:R-:W-:-:S04]  /*13830*/  IMAD.MOV.U32 R3, RZ, RZ, 0x0 ;  /* 0x00000000ff037424 */ /* 0x000fc800078e00ff */
[----:B------:R-:W-:Y:S05]  /*13840*/  RET.REL.NODEC R2 `(attn_fwd) ;  /* 0xfffffec402ec7950 */ /* 0x000fea0003c3ffff */
.L_x_28:
[----:B------:R-:W-:-:S00]  /*13850*/  BRA `(.L_x_28) ;  /* 0xfffffffc00fc7947 */ /* 0x000fc0000383ffff */
[----:B------:R-:W-:-:S00]  /*13860*/  NOP ;  /* 0x0000000000007918 */ /* 0x000fc00000000000 */
        /* <DEDUP_REMOVED lines=9> */
.L_x_31:


//--------------------- .nv.global.init           --------------------------
	.section	.nv.global.init,"aw",@progbits
.nv.global.init:
	.type		_$_str,@object
	.size		_$_str,(.L_3 - _$_str)
_$_str:
        /*0000*/ 	.byte	0x5f, 0x5f, 0x43, 0x55, 0x44, 0x41, 0x5f, 0x46, 0x54, 0x5a, 0x00
.L_3:


//--------------------- .nv.shared.attn_fwd       --------------------------
	.section	.nv.shared.attn_fwd,"aw",@nobits
	.sectionflags	@""
	.align	16
	.zero		1024


//--------------------- .nv.shared.reserved.0     --------------------------
	.section	.nv.shared.reserved.0,"aw",@nobits
	.align	8
	.weak		__nv_reservedSMEM_offset_0_alias
	.size		__nv_reservedSMEM_offset_0_alias, 0, 64
	.other		__nv_reservedSMEM_offset_0_alias,@"STO_CUDA_RESERVED_SHARED STV_DEFAULT"
__nv_reservedSMEM_offset_0_alias:
	.zero		0
.nv.shared.reserved.0:
	.zero		64
	.weak		__nv_reservedSMEM_allocation_phase
	.type		__nv_reservedSMEM_allocation_phase,@object
	.size		__nv_reservedSMEM_allocation_phase,(.L_0 - __nv_reservedSMEM_allocation_phase)
__nv_reservedSMEM_allocation_phase:
	.zero		1
.L_0:
	.zero		7
	.weak		__nv_reservedSMEM_devtool_atexit_pc
	.type		__nv_reservedSMEM_devtool_atexit_pc,@object
	.size		__nv_reservedSMEM_devtool_atexit_pc,(__nv_reservedSMEM_allocation_mask - __nv_reservedSMEM_devtool_atexit_pc)
__nv_reservedSMEM_devtool_atexit_pc:
	.zero		8
	.weak		__nv_reservedSMEM_allocation_mask
	.type		__nv_reservedSMEM_allocation_mask,@object
	.size		__nv_reservedSMEM_allocation_mask,(.L_2 - __nv_reservedSMEM_allocation_mask)
__nv_reservedSMEM_allocation_mask:
	.zero		4
.L_2:


//--------------------- .nv.constant0.attn_fwd    --------------------------
	.section	.nv.constant0.attn_fwd,"a",@progbits
	.sectionflags	@""
	.align	4
.nv.constant0.attn_fwd:
	.zero		1032


//--------------------- SYMBOLS --------------------------

	.type		.nv.reservedSmem.offset0,@object
	.size		.nv.reservedSmem.offset0,0x4
	.type		.nv.reservedSmem.cap,@object
	.size		.nv.reservedSmem.cap,0x4
